	.target	sm_90a

	.elftype	@"ET_EXEC"


//--------------------- .note.nv.tkinfo           --------------------------
	.section	.note.nv.tkinfo,"",@"SHT_NOTE"
	.sectionflags	@"SHF_NOTE_NV_TKINFO"
	.tkinfo
        /*0018*/ 	.word	0x00000002
        /*0030*/ 	.string	""
        /*0030*/ 	.string	"ptxas"
        /*0030*/ 	.string	"Cuda compilation tools, release 13.0, V13.0.88"
        /*0030*/ 	.string	"Build cuda_13.0.r13.0/compiler.36424714_0"
        /*0030*/ 	.string	"-arch sm_90a -m 64 "



//--------------------- .note.nv.cuinfo           --------------------------
	.section	.note.nv.cuinfo,"",@"SHT_NOTE"
	.sectionflags	@"SHF_NOTE_NV_CUINFO"
        /*0018*/ 	.short	0x0002
        /*001a*/ 	.short	0x005a
        /*001c*/ 	.short	0x0082
	.zero		2


//--------------------- .nv.info                  --------------------------
	.section	.nv.info,"",@"SHT_CUDA_INFO"
	.align	4


	//----- nvinfo : EIATTR_REGCOUNT
	.align		4
        /*0000*/ 	.byte	0x04, 0x2f
        /*0002*/ 	.short	(.L_12 - .L_11)
	.align		4
.L_11:
        /*0004*/ 	.word	index@(_ZN7cutlass13device_kernelINS_4gemm6kernel13GemmUniversalIN4cute5tupleIJiiiiEEENS1_10collective13CollectiveMmaINS1_37MainloopSm90TmaGmmaWarpSpecializedFP8ILi5ENS5_IJNS4_1CILi1EEESB_SB_EEENS1_35KernelTmaWarpSpecializedCooperativeEEENS5_IJNSA_ILi512EEENSA_ILi176EEENSA_ILi64EEEEEENS_12float_e4m3_tENS5_IJlSB_lEEESJ_SK_NS4_8TiledMMAINS4_8MMA_AtomIJNS4_4SM904GMMA30MMA_64x16x32_F32E4M3E4M3_SS_TNILNSO_7ScaleInE1ELSQ_1EEEEEENS4_6LayoutINS5_IJNSA_ILi2EEESB_SB_EEENS5_IJSB_NSA_ILi0EEESW_EEEEENS5_IJNS4_10UnderscoreESZ_SZ_EEEEENS4_13SM90_TMA_LOADENS4_14ComposedLayoutINS4_7SwizzleILi2ELi4ELi3EEENS4_18smem_ptr_flag_bitsILi8EEENST_INS5_IJNSA_ILi8EEESH_EEENS5_IJSH_SB_EEEEEEEvNS4_8identityES12_S1C_vS1D_EENS_8epilogue10collective6detail29Sm90TmaWarpSpecializedAdapterINS1G_15DefaultEpilogueISJ_SK_SK_NS1F_6thread17LinearCombinationISJ_Li1EffLNS1K_9ScaleType4KindE0ELNS_15FloatRoundStyleE2ESJ_EENS1_15EpilogueDefaultEEEEEvvEEEEvNT_6ParamsE)
        /*0008*/ 	.word	0x000000a8


	//----- nvinfo : EIATTR_FRAME_SIZE
	.align		4
.L_12:
        /*000c*/ 	.byte	0x04, 0x11
        /*000e*/ 	.short	(.L_14 - .L_13)
	.align		4
.L_13:
        /*0010*/ 	.word	index@(_ZN7cutlass13device_kernelINS_4gemm6kernel13GemmUniversalIN4cute5tupleIJiiiiEEENS1_10collective13CollectiveMmaINS1_37MainloopSm90TmaGmmaWarpSpecializedFP8ILi5ENS5_IJNS4_1CILi1EEESB_SB_EEENS1_35KernelTmaWarpSpecializedCooperativeEEENS5_IJNSA_ILi512EEENSA_ILi176EEENSA_ILi64EEEEEENS_12float_e4m3_tENS5_IJlSB_lEEESJ_SK_NS4_8TiledMMAINS4_8MMA_AtomIJNS4_4SM904GMMA30MMA_64x16x32_F32E4M3E4M3_SS_TNILNSO_7ScaleInE1ELSQ_1EEEEEENS4_6LayoutINS5_IJNSA_ILi2EEESB_SB_EEENS5_IJSB_NSA_ILi0EEESW_EEEEENS5_IJNS4_10UnderscoreESZ_SZ_EEEEENS4_13SM90_TMA_LOADENS4_14ComposedLayoutINS4_7SwizzleILi2ELi4ELi3EEENS4_18smem_ptr_flag_bitsILi8EEENST_INS5_IJNSA_ILi8EEESH_EEENS5_IJSH_SB_EEEEEEEvNS4_8identityES12_S1C_vS1D_EENS_8epilogue10collective6detail29Sm90TmaWarpSpecializedAdapterINS1G_15DefaultEpilogueISJ_SK_SK_NS1F_6thread17LinearCombinationISJ_Li1EffLNS1K_9ScaleType4KindE0ELNS_15FloatRoundStyleE2ESJ_EENS1_15EpilogueDefaultEEEEEvvEEEEvNT_6ParamsE)
        /*0014*/ 	.word	0x00000ae0


	//----- nvinfo : EIATTR_MIN_STACK_SIZE
	.align		4
.L_14:
        /*0018*/ 	.byte	0x04, 0x12
        /*001a*/ 	.short	(.L_16 - .L_15)
	.align		4
.L_15:
        /*001c*/ 	.word	index@(_ZN7cutlass13device_kernelINS_4gemm6kernel13GemmUniversalIN4cute5tupleIJiiiiEEENS1_10collective13CollectiveMmaINS1_37MainloopSm90TmaGmmaWarpSpecializedFP8ILi5ENS5_IJNS4_1CILi1EEESB_SB_EEENS1_35KernelTmaWarpSpecializedCooperativeEEENS5_IJNSA_ILi512EEENSA_ILi176EEENSA_ILi64EEEEEENS_12float_e4m3_tENS5_IJlSB_lEEESJ_SK_NS4_8TiledMMAINS4_8MMA_AtomIJNS4_4SM904GMMA30MMA_64x16x32_F32E4M3E4M3_SS_TNILNSO_7ScaleInE1ELSQ_1EEEEEENS4_6LayoutINS5_IJNSA_ILi2EEESB_SB_EEENS5_IJSB_NSA_ILi0EEESW_EEEEENS5_IJNS4_10UnderscoreESZ_SZ_EEEEENS4_13SM90_TMA_LOADENS4_14ComposedLayoutINS4_7SwizzleILi2ELi4ELi3EEENS4_18smem_ptr_flag_bitsILi8EEENST_INS5_IJNSA_ILi8EEESH_EEENS5_IJSH_SB_EEEEEEEvNS4_8identityES12_S1C_vS1D_EENS_8epilogue10collective6detail29Sm90TmaWarpSpecializedAdapterINS1G_15DefaultEpilogueISJ_SK_SK_NS1F_6thread17LinearCombinationISJ_Li1EffLNS1K_9ScaleType4KindE0ELNS_15FloatRoundStyleE2ESJ_EENS1_15EpilogueDefaultEEEEEvvEEEEvNT_6ParamsE)
        /*0020*/ 	.word	0x00000ae0
.L_16:


//--------------------- .nv.compat                --------------------------
	.section	.nv.compat,"",@"SHT_CUDA_COMPAT_INFO"
	.align	4
        /*0000*/ 	.byte	0x02, 0x09, 0x01, 0x00, 0x02, 0x02, 0x04, 0x00, 0x02, 0x05, 0x05, 0x00, 0x03, 0x07, 0x01, 0x01
        /*0010*/ 	.byte	0x02, 0x03, 0x01, 0x00, 0x02, 0x06, 0x01, 0x00, 0x04, 0x0b, 0x08, 0x00, 0x00, 0x00, 0x00, 0x00
        /*0020*/ 	.byte	0x00, 0x00, 0x00, 0x00


//--------------------- .nv.info._ZN7cutlass13device_kernelINS_4gemm6kernel13GemmUniversalIN4cute5tupleIJiiiiEEENS1_10collective13CollectiveMmaINS1_37MainloopSm90TmaGmmaWarpSpecializedFP8ILi5ENS5_IJNS4_1CILi1EEESB_SB_EEENS1_35KernelTmaWarpSpecializedCooperativeEEENS5_IJNSA_ILi512EEENSA_ILi176EEENSA_ILi64EEEEEENS_12float_e4m3_tENS5_IJlSB_lEEESJ_SK_NS4_8TiledMMAINS4_8MMA_AtomIJNS4_4SM904GMMA30MMA_64x16x32_F32E4M3E4M3_SS_TNILNSO_7ScaleInE1ELSQ_1EEEEEENS4_6LayoutINS5_IJNSA_ILi2EEESB_SB_EEENS5_IJSB_NSA_ILi0EEESW_EEEEENS5_IJNS4_10UnderscoreESZ_SZ_EEEEENS4_13SM90_TMA_LOADENS4_14ComposedLayoutINS4_7SwizzleILi2ELi4ELi3EEENS4_18smem_ptr_flag_bitsILi8EEENST_INS5_IJNSA_ILi8EEESH_EEENS5_IJSH_SB_EEEEEEEvNS4_8identityES12_S1C_vS1D_EENS_8epilogue10collective6detail29Sm90TmaWarpSpecializedAdapterINS1G_15DefaultEpilogueISJ_SK_SK_NS1F_6thread17LinearCombinationISJ_Li1EffLNS1K_9ScaleType4KindE0ELNS_15FloatRoundStyleE2ESJ_EENS1_15EpilogueDefaultEEEEEvvEEEEvNT_6ParamsE --------------------------
	.section	.nv.info._ZN7cutlass13device_kernelINS_4gemm6kernel13GemmUniversalIN4cute5tupleIJiiiiEEENS1_10collective13CollectiveMmaINS1_37MainloopSm90TmaGmmaWarpSpecializedFP8ILi5ENS5_IJNS4_1CILi1EEESB_SB_EEENS1_35KernelTmaWarpSpecializedCooperativeEEENS5_IJNSA_ILi512EEENSA_ILi176EEENSA_ILi64EEEEEENS_12float_e4m3_tENS5_IJlSB_lEEESJ_SK_NS4_8TiledMMAINS4_8MMA_AtomIJNS4_4SM904GMMA30MMA_64x16x32_F32E4M3E4M3_SS_TNILNSO_7ScaleInE1ELSQ_1EEEEEENS4_6LayoutINS5_IJNSA_ILi2EEESB_SB_EEENS5_IJSB_NSA_ILi0EEESW_EEEEENS5_IJNS4_10UnderscoreESZ_SZ_EEEEENS4_13SM90_TMA_LOADENS4_14ComposedLayoutINS4_7SwizzleILi2ELi4ELi3EEENS4_18smem_ptr_flag_bitsILi8EEENST_INS5_IJNSA_ILi8EEESH_EEENS5_IJSH_SB_EEEEEEEvNS4_8identityES12_S1C_vS1D_EENS_8epilogue10collective6detail29Sm90TmaWarpSpecializedAdapterINS1G_15DefaultEpilogueISJ_SK_SK_NS1F_6thread17LinearCombinationISJ_Li1EffLNS1K_9ScaleType4KindE0ELNS_15FloatRoundStyleE2ESJ_EENS1_15EpilogueDefaultEEEEEvvEEEEvNT_6ParamsE,"",@"SHT_CUDA_INFO"
	.sectionflags	@""
	.align	4


	//----- nvinfo : EIATTR_CUDA_API_VERSION
	.align		4
        /*0000*/ 	.byte	0x04, 0x37
        /*0002*/ 	.short	(.L_18 - .L_17)
.L_17:
        /*0004*/ 	.word	0x00000082


	//----- nvinfo : EIATTR_KPARAM_INFO
	.align		4
.L_18:
        /*0008*/ 	.byte	0x04, 0x17
        /*000a*/ 	.short	(.L_20 - .L_19)
.L_19:
        /*000c*/ 	.word	0x00000000
        /*0010*/ 	.short	0x0000
        /*0012*/ 	.short	0x0070
        /*0014*/ 	.byte	0x00, 0xf0, 0x01, 0x10


	//----- nvinfo : EIATTR_SPARSE_MMA_MASK
	.align		4
.L_20:
        /*0018*/ 	.byte	0x03, 0x50
        /*001a*/ 	.short	0x0000


	//----- nvinfo : EIATTR_MAXREG_COUNT
	.align		4
        /*001c*/ 	.byte	0x03, 0x1b
        /*001e*/ 	.short	0x00a8


	//----- nvinfo : EIATTR_NUM_BARRIERS
	.align		4
        /*0020*/ 	.byte	0x02, 0x4c
        /*0022*/ 	.byte	0x01
	.zero		1


	//----- nvinfo : EIATTR_ANNOTATIONS
	.align		4
        /*0024*/ 	.byte	0x04, 0x55
        /*0026*/ 	.short	(.L_22 - .L_21)


	//   ....[0]....
.L_21:
        /*0028*/ 	.word	0x00000001
        /*002c*/ 	.byte	0x50, 0x02, 0x00, 0x00, 0x01, 0x00, 0x00, 0x00, 0xf0, 0x05, 0x00, 0x00, 0x01, 0x00, 0x00, 0x00
        /* <DEDUP_REMOVED lines=2321> */
        /*914c*/ 	.byte	0xa0, 0x88, 0x04, 0x00, 0x01, 0x00, 0x00, 0x00, 0xf0, 0x88, 0x04, 0x00


	//----- nvinfo : EIATTR_MERCURY_ISA_VERSION
	.align		4
.L_22:
        /*9158*/ 	.byte	0x03, 0x5f
        /*915a*/ 	.short	0x0101


	//----- nvinfo : EIATTR_INT_WARP_WIDE_INSTR_OFFSETS
	.align		4
        /*915c*/ 	.byte	0x04, 0x31
        /*915e*/ 	.short	(.L_24 - .L_23)


	//   ....[0]....
.L_23:
        /*9160*/ 	.word	0x000004b0


	//   ....[1]....
        /*9164*/ 	.word	0x000004c0


	//   ....[2]....
        /*9168*/ 	.word	0x00000600


	//----- nvinfo : EIATTR_COOP_GROUP_MASK_REGIDS
	.align		4
.L_24:
        /*916c*/ 	.byte	0x04, 0x29
        /*916e*/ 	.short	(.L_26 - .L_25)


	//   ....[0]....
.L_25:
        /*9170*/ 	.word	0xffffffff


	//   ....[1]....
        /*9174*/ 	.word	0xffffffff


	//   ....[2]....
        /*9178*/ 	.word	0xffffffff


	//   ....[3]....
        /*917c*/ 	.word	0xffffffff


	//   ....[4]....
        /*9180*/ 	.word	0xffffffff


	//----- nvinfo : EIATTR_COOP_GROUP_INSTR_OFFSETS
	.align		4
.L_26:
        /*9184*/ 	.byte	0x04, 0x28
        /*9186*/ 	.short	(.L_28 - .L_27)


	//   ....[0]....
.L_27:
        /*9188*/ 	.word	0x00000070


	//   ....[1]....
        /*918c*/ 	.word	0x00000080


	//   ....[2]....
        /*9190*/ 	.word	0x000001a0


	//   ....[3]....
        /*9194*/ 	.word	0x000003f0


	//   ....[4]....
        /*9198*/ 	.word	0x00002ff0


	//----- nvinfo : EIATTR_REG_RECONFIG
	.align		4
.L_28:
        /*919c*/ 	.byte	0x01, 0x54
	.zero		2


	//----- nvinfo : EIATTR_MBARRIER_INSTR_OFFSETS
	.align		4
        /*91a0*/ 	.byte	0x04, 0x39
        /*91a2*/ 	.short	(.L_30 - .L_29)


	//   ....[0]....
.L_29:
        /*91a4*/ 	.word	0x00000340
        /*91a8*/ 	.word	0x000000ff
        /*91ac*/ 	.word	0x00000000
        /*91b0*/ 	.short	0x0100
        /*91b2*/ 	.byte	0x09
	.zero		1


	//   ....[1]....
        /*91b4*/ 	.word	0x00000350
        /*91b8*/ 	.word	0x000000ff
        /*91bc*/ 	.word	0x00000028
        /*91c0*/ 	.short	0x0100
        /*91c2*/ 	.byte	0x09
	.zero		1


	//   ....[2]....
        /*91c4*/ 	.word	0x00000360
        /*91c8*/ 	.word	0x000000ff
        /*91cc*/ 	.word	0x00000008
        /*91d0*/ 	.short	0x0100
        /*91d2*/ 	.byte	0x09
	.zero		1


	//   ....[3]....
        /*91d4*/ 	.word	0x00000370
        /*91d8*/ 	.word	0x000000ff
        /*91dc*/ 	.word	0x00000030
        /*91e0*/ 	.short	0x0100
        /*91e2*/ 	.byte	0x09
	.zero		1


	//   ....[4]....
        /*91e4*/ 	.word	0x00000380
        /*91e8*/ 	.word	0x000000ff
        /*91ec*/ 	.word	0x00000010
        /*91f0*/ 	.short	0x0100
        /*91f2*/ 	.byte	0x09
	.zero		1


	//   ....[5]....
        /*91f4*/ 	.word	0x00000390
        /*91f8*/ 	.word	0x000000ff
        /*91fc*/ 	.word	0x00000038
        /*9200*/ 	.short	0x0100
        /*9202*/ 	.byte	0x09
	.zero		1


	//   ....[6]....
        /*9204*/ 	.word	0x000003a0
        /*9208*/ 	.word	0x000000ff
        /*920c*/ 	.word	0x00000018
        /*9210*/ 	.short	0x0100
        /*9212*/ 	.byte	0x09
	.zero		1


	//   ....[7]....
        /*9214*/ 	.word	0x000003b0
        /*9218*/ 	.word	0x000000ff
        /*921c*/ 	.word	0x00000040
        /*9220*/ 	.short	0x0100
        /*9222*/ 	.byte	0x09
	.zero		1


	//   ....[8]....
        /*9224*/ 	.word	0x000003c0
        /*9228*/ 	.word	0x000000ff
        /*922c*/ 	.word	0x00000020
        /*9230*/ 	.short	0x0100
        /*9232*/ 	.byte	0x09
	.zero		1


	//   ....[9]....
        /*9234*/ 	.word	0x000003d0
        /*9238*/ 	.word	0x000000ff
        /*923c*/ 	.word	0x00000048
        /*9240*/ 	.short	0x0100
        /*9242*/ 	.byte	0x09
	.zero		1


	//   ....[10]....
        /*9244*/ 	.word	0x00000630
        /*9248*/ 	.word	0x000000ff
        /*924c*/ 	.word	0x00000060
        /*9250*/ 	.short	0x0100
        /*9252*/ 	.byte	0x06
	.zero		1


	//   ....[11]....
        /*9254*/ 	.word	0x00000640
        /*9258*/ 	.word	0x000000ff
        /*925c*/ 	.word	0x00000068
        /*9260*/ 	.short	0x0100
        /*9262*/ 	.byte	0x06
	.zero		1


	//   ....[12]....
        /*9264*/ 	.word	0x00003940
        /*9268*/ 	.word	0x000000ff
        /*926c*/ 	.word	0x00000000
        /*9270*/ 	.short	0x010a
        /*9272*/ 	.byte	0x07
	.zero		1


	//   ....[13]....
        /*9274*/ 	.word	0x000039b0
        /*9278*/ 	.word	0x000000ff
        /*927c*/ 	.word	0x00000000
        /*9280*/ 	.short	0x010a
        /*9282*/ 	.byte	0x07
	.zero		1


	//   ....[14]....
        /*9284*/ 	.word	0x0000ca00
        /*9288*/ 	.word	0x000000ff
        /*928c*/ 	.word	0x00000000
        /*9290*/ 	.short	0x010a
        /*9292*/ 	.byte	0x09
	.zero		1


	//   ....[15]....
        /*9294*/ 	.word	0x0000ca40
        /*9298*/ 	.word	0x000000ff
        /*929c*/ 	.word	0x00000000
        /*92a0*/ 	.short	0x010a
        /*92a2*/ 	.byte	0x09
	.zero		1


	//   ....[16]....
        /*92a4*/ 	.word	0x000165a0
        /*92a8*/ 	.word	0x000000ff
        /*92ac*/ 	.word	0x00000000
        /*92b0*/ 	.short	0x0101
        /*92b2*/ 	.byte	0x08
	.zero		1


	//   ....[17]....
        /*92b4*/ 	.word	0x0001b810
        /*92b8*/ 	.word	0x000000ff
        /*92bc*/ 	.word	0x00000000
        /*92c0*/ 	.short	0x0101
        /*92c2*/ 	.byte	0x07
	.zero		1


	//   ....[18]....
        /*92c4*/ 	.word	0x00047a50
        /*92c8*/ 	.word	0x0000000b
        /*92cc*/ 	.word	0x00000028
        /*92d0*/ 	.short	0x010a
        /*92d2*/ 	.byte	0x3f
	.zero		1


	//   ....[19]....
        /*92d4*/ 	.word	0x00047db0
        /*92d8*/ 	.word	0x00000002
        /*92dc*/ 	.word	0x00000068
        /*92e0*/ 	.short	0x0101
        /*92e2*/ 	.byte	0x3f
	.zero		1


	//   ....[20]....
        /*92e4*/ 	.word	0x000485a0
        /*92e8*/ 	.word	0x00000003
        /*92ec*/ 	.word	0x00000000
        /*92f0*/ 	.short	0x010a
        /*92f2*/ 	.byte	0x3f
	.zero		1


	//   ....[21]....
        /*92f4*/ 	.word	0x00048630
        /*92f8*/ 	.word	0x00000003
        /*92fc*/ 	.word	0x00000000
        /*9300*/ 	.short	0x010a
        /*9302*/ 	.byte	0x3f
	.zero		1


	//   ....[22]....
        /*9304*/ 	.word	0x000486c0
        /*9308*/ 	.word	0x00000003
        /*930c*/ 	.word	0x00000000
        /*9310*/ 	.short	0x010a
        /*9312*/ 	.byte	0x3f
	.zero		1


	//   ....[23]....
        /*9314*/ 	.word	0x00048750
        /*9318*/ 	.word	0x00000003
        /*931c*/ 	.word	0x00000000
        /*9320*/ 	.short	0x010a
        /*9322*/ 	.byte	0x3f
	.zero		1


	//   ....[24]....
        /*9324*/ 	.word	0x000487e0
        /*9328*/ 	.word	0x00000003
        /*932c*/ 	.word	0x00000000
        /*9330*/ 	.short	0x010a
        /*9332*/ 	.byte	0x3f
	.zero		1


	//   ....[25]....
        /*9334*/ 	.word	0x00048850
        /*9338*/ 	.word	0x00000006
        /*933c*/ 	.word	0x00000000
        /*9340*/ 	.short	0x010a
        /*9342*/ 	.byte	0x3f
	.zero		1


	//   ....[26]....
        /*9344*/ 	.word	0x000488c0
        /*9348*/ 	.word	0x00000000
        /*934c*/ 	.word	0x00000000
        /*9350*/ 	.short	0x010a
        /*9352*/ 	.byte	0x3f
	.zero		1


	//   ....[27]....
        /*9354*/ 	.word	0x000489a0
        /*9358*/ 	.word	0x0000000b
        /*935c*/ 	.word	0x00000028
        /*9360*/ 	.short	0x010a
        /*9362*/ 	.byte	0x3f
	.zero		1


	//   ....[28]....
        /*9364*/ 	.word	0x00048a80
        /*9368*/ 	.word	0x00000003
        /*936c*/ 	.word	0x00000000
        /*9370*/ 	.short	0x010a
        /*9372*/ 	.byte	0x3f
	.zero		1


	//   ....[29]....
        /*9374*/ 	.word	0x00048ad0
        /*9378*/ 	.word	0x00000003
        /*937c*/ 	.word	0x00000000
        /*9380*/ 	.short	0x010a
        /*9382*/ 	.byte	0x3f
	.zero		1


	//   ....[30]....
        /*9384*/ 	.word	0x00048b20
        /*9388*/ 	.word	0x00000003
        /*938c*/ 	.word	0x00000000
        /*9390*/ 	.short	0x010a
        /*9392*/ 	.byte	0x3f
	.zero		1


	//   ....[31]....
        /*9394*/ 	.word	0x00048b70
        /*9398*/ 	.word	0x00000003
        /*939c*/ 	.word	0x00000000
        /*93a0*/ 	.short	0x010a
        /*93a2*/ 	.byte	0x3f
	.zero		1


	//----- nvinfo : EIATTR_NUM_MBARRIERS
	.align		4
.L_30:
        /*93a4*/ 	.byte	0x03, 0x38
        /*93a6*/ 	.short	0x000c


	//----- nvinfo : EIATTR_EXIT_INSTR_OFFSETS
	.align		4
        /*93a8*/ 	.byte	0x04, 0x1c
        /*93aa*/ 	.short	(.L_32 - .L_31)


	//   ....[0]....
.L_31:
        /*93ac*/ 	.word	0x000006a0


	//   ....[1]....
        /*93b0*/ 	.word	0x00001040


	//   ....[2]....
        /*93b4*/ 	.word	0x00047050


	//   ....[3]....
        /*93b8*/ 	.word	0x000476c0


	//   ....[4]....
        /*93bc*/ 	.word	0x00048830


	//----- nvinfo : EIATTR_MAX_THREADS
	.align		4
.L_32:
        /*93c0*/ 	.byte	0x04, 0x05
        /*93c2*/ 	.short	(.L_34 - .L_33)
.L_33:
        /*93c4*/ 	.word	0x00000180
        /*93c8*/ 	.word	0x00000001
        /*93cc*/ 	.word	0x00000001


	//----- nvinfo : EIATTR_CRS_STACK_SIZE
	.align		4
.L_34:
        /*93d0*/ 	.byte	0x04, 0x1e
        /*93d2*/ 	.short	(.L_36 - .L_35)
.L_35:
        /*93d4*/ 	.word	0x00000000


	//----- nvinfo : EIATTR_CBANK_PARAM_SIZE
	.align		4
.L_36:
        /*93d8*/ 	.byte	0x03, 0x19
        /*93da*/ 	.short	0x0470


	//----- nvinfo : EIATTR_PARAM_CBANK
	.align		4
        /*93dc*/ 	.byte	0x04, 0x0a
        /*93de*/ 	.short	(.L_38 - .L_37)
	.align		4
.L_37:
        /*93e0*/ 	.word	index@(.nv.constant0._ZN7cutlass13device_kernelINS_4gemm6kernel13GemmUniversalIN4cute5tupleIJiiiiEEENS1_10collective13CollectiveMmaINS1_37MainloopSm90TmaGmmaWarpSpecializedFP8ILi5ENS5_IJNS4_1CILi1EEESB_SB_EEENS1_35KernelTmaWarpSpecializedCooperativeEEENS5_IJNSA_ILi512EEENSA_ILi176EEENSA_ILi64EEEEEENS_12float_e4m3_tENS5_IJlSB_lEEESJ_SK_NS4_8TiledMMAINS4_8MMA_AtomIJNS4_4SM904GMMA30MMA_64x16x32_F32E4M3E4M3_SS_TNILNSO_7ScaleInE1ELSQ_1EEEEEENS4_6LayoutINS5_IJNSA_ILi2EEESB_SB_EEENS5_IJSB_NSA_ILi0EEESW_EEEEENS5_IJNS4_10UnderscoreESZ_SZ_EEEEENS4_13SM90_TMA_LOADENS4_14ComposedLayoutINS4_7SwizzleILi2ELi4ELi3EEENS4_18smem_ptr_flag_bitsILi8EEENST_INS5_IJNSA_ILi8EEESH_EEENS5_IJSH_SB_EEEEEEEvNS4_8identityES12_S1C_vS1D_EENS_8epilogue10collective6detail29Sm90TmaWarpSpecializedAdapterINS1G_15DefaultEpilogueISJ_SK_SK_NS1F_6thread17LinearCombinationISJ_Li1EffLNS1K_9ScaleType4KindE0ELNS_15FloatRoundStyleE2ESJ_EENS1_15EpilogueDefaultEEEEEvvEEEEvNT_6ParamsE)
        /*93e4*/ 	.short	0x0210
        /*93e6*/ 	.short	0x0470


	//----- nvinfo : EIATTR_SW_WAR
	.align		4
.L_38:
        /*93e8*/ 	.byte	0x04, 0x36
        /*93ea*/ 	.short	(.L_40 - .L_39)
.L_39:
        /*93ec*/ 	.word	0x00000008
.L_40:


//--------------------- .nv.callgraph             --------------------------
	.section	.nv.callgraph,"",@"SHT_CUDA_CALLGRAPH"
	.align	4
	.sectionentsize	8
	.align		4
        /*0000*/ 	.word	0x00000000
	.align		4
        /*0004*/ 	.word	0xffffffff
	.align		4
        /*0008*/ 	.word	0x00000000
	.align		4
        /*000c*/ 	.word	0xfffffffe
	.align		4
        /*0010*/ 	.word	0x00000000
	.align		4
        /*0014*/ 	.word	0xfffffffd
	.align		4
        /*0018*/ 	.word	0x00000000
	.align		4
        /*001c*/ 	.word	0xfffffffc


//--------------------- .nv.constant4             --------------------------
	.section	.nv.constant4,"a",@progbits
	.align	8
	.align		8
.nv.constant4:
        /*0000*/ 	.dword	_ZN40_INTERNAL_79e60be4_4_k_cu_cf46d651_115964cuda3std3__45__cpo5beginE
	.align		8
        /*0008*/ 	.dword	_ZN40_INTERNAL_79e60be4_4_k_cu_cf46d651_115964cuda3std3__45__cpo3endE
	.align		8
        /*0010*/ 	.dword	_ZN40_INTERNAL_79e60be4_4_k_cu_cf46d651_115964cuda3std3__45__cpo6cbeginE
	.align		8
        /*0018*/ 	.dword	_ZN40_INTERNAL_79e60be4_4_k_cu_cf46d651_115964cuda3std3__45__cpo4cendE
	.align		8
        /*0020*/ 	.dword	_ZN40_INTERNAL_79e60be4_4_k_cu_cf46d651_115964cuda3std3__442_GLOBAL__N__79e60be4_4_k_cu_cf46d651_115966ignoreE
	.align		8
        /*0028*/ 	.dword	_ZN40_INTERNAL_79e60be4_4_k_cu_cf46d651_115964cuda3std3__419piecewise_constructE
	.align		8
        /*0030*/ 	.dword	_ZN40_INTERNAL_79e60be4_4_k_cu_cf46d651_115964cuda3std3__48in_placeE
	.align		8
        /*0038*/ 	.dword	_ZN40_INTERNAL_79e60be4_4_k_cu_cf46d651_115964cuda3std6ranges3__45__cpo4swapE
	.align		8
        /*0040*/ 	.dword	_ZN40_INTERNAL_79e60be4_4_k_cu_cf46d651_115964cuda3std6ranges3__45__cpo9iter_moveE
	.align		8
        /*0048*/ 	.dword	_ZN40_INTERNAL_79e60be4_4_k_cu_cf46d651_115964cute7productE
	.align		8
        /*0050*/ 	.dword	_ZN40_INTERNAL_79e60be4_4_k_cu_cf46d651_115964cute1_E


//--------------------- .text._ZN7cutlass13device_kernelINS_4gemm6kernel13GemmUniversalIN4cute5tupleIJiiiiEEENS1_10collective13CollectiveMmaINS1_37MainloopSm90TmaGmmaWarpSpecializedFP8ILi5ENS5_IJNS4_1CILi1EEESB_SB_EEENS1_35KernelTmaWarpSpecializedCooperativeEEENS5_IJNSA_ILi512EEENSA_ILi176EEENSA_ILi64EEEEEENS_12float_e4m3_tENS5_IJlSB_lEEESJ_SK_NS4_8TiledMMAINS4_8MMA_AtomIJNS4_4SM904GMMA30MMA_64x16x32_F32E4M3E4M3_SS_TNILNSO_7ScaleInE1ELSQ_1EEEEEENS4_6LayoutINS5_IJNSA_ILi2EEESB_SB_EEENS5_IJSB_NSA_ILi0EEESW_EEEEENS5_IJNS4_10UnderscoreESZ_SZ_EEEEENS4_13SM90_TMA_LOADENS4_14ComposedLayoutINS4_7SwizzleILi2ELi4ELi3EEENS4_18smem_ptr_flag_bitsILi8EEENST_INS5_IJNSA_ILi8EEESH_EEENS5_IJSH_SB_EEEEEEEvNS4_8identityES12_S1C_vS1D_EENS_8epilogue10collective6detail29Sm90TmaWarpSpecializedAdapterINS1G_15DefaultEpilogueISJ_SK_SK_NS1F_6thread17LinearCombinationISJ_Li1EffLNS1K_9ScaleType4KindE0ELNS_15FloatRoundStyleE2ESJ_EENS1_15EpilogueDefaultEEEEEvvEEEEvNT_6ParamsE --------------------------
	.section	.text._ZN7cutlass13device_kernelINS_4gemm6kernel13GemmUniversalIN4cute5tupleIJiiiiEEENS1_10collective13CollectiveMmaINS1_37MainloopSm90TmaGmmaWarpSpecializedFP8ILi5ENS5_IJNS4_1CILi1EEESB_SB_EEENS1_35KernelTmaWarpSpecializedCooperativeEEENS5_IJNSA_ILi512EEENSA_ILi176EEENSA_ILi64EEEEEENS_12float_e4m3_tENS5_IJlSB_lEEESJ_SK_NS4_8TiledMMAINS4_8MMA_AtomIJNS4_4SM904GMMA30MMA_64x16x32_F32E4M3E4M3_SS_TNILNSO_7ScaleInE1ELSQ_1EEEEEENS4_6LayoutINS5_IJNSA_ILi2EEESB_SB_EEENS5_IJSB_NSA_ILi0EEESW_EEEEENS5_IJNS4_10UnderscoreESZ_SZ_EEEEENS4_13SM90_TMA_LOADENS4_14ComposedLayoutINS4_7SwizzleILi2ELi4ELi3EEENS4_18smem_ptr_flag_bitsILi8EEENST_INS5_IJNSA_ILi8EEESH_EEENS5_IJSH_SB_EEEEEEEvNS4_8identityES12_S1C_vS1D_EENS_8epilogue10collective6detail29Sm90TmaWarpSpecializedAdapterINS1G_15DefaultEpilogueISJ_SK_SK_NS1F_6thread17LinearCombinationISJ_Li1EffLNS1K_9ScaleType4KindE0ELNS_15FloatRoundStyleE2ESJ_EENS1_15EpilogueDefaultEEEEEvvEEEEvNT_6ParamsE,"ax",@progbits
	.align	128
.text._ZN7cutlass13device_kernelINS_4gemm6kernel13GemmUniversalIN4cute5tupleIJiiiiEEENS1_10collective13CollectiveMmaINS1_37MainloopSm90TmaGmmaWarpSpecializedFP8ILi5ENS5_IJNS4_1CILi1EEESB_SB_EEENS1_35KernelTmaWarpSpecializedCooperativeEEENS5_IJNSA_ILi512EEENSA_ILi176EEENSA_ILi64EEEEEENS_12float_e4m3_tENS5_IJlSB_lEEESJ_SK_NS4_8TiledMMAINS4_8MMA_AtomIJNS4_4SM904GMMA30MMA_64x16x32_F32E4M3E4M3_SS_TNILNSO_7ScaleInE1ELSQ_1EEEEEENS4_6LayoutINS5_IJNSA_ILi2EEESB_SB_EEENS5_IJSB_NSA_ILi0EEESW_EEEEENS5_IJNS4_10UnderscoreESZ_SZ_EEEEENS4_13SM90_TMA_LOADENS4_14ComposedLayoutINS4_7SwizzleILi2ELi4ELi3EEENS4_18smem_ptr_flag_bitsILi8EEENST_INS5_IJNSA_ILi8EEESH_EEENS5_IJSH_SB_EEEEEEEvNS4_8identityES12_S1C_vS1D_EENS_8epilogue10collective6detail29Sm90TmaWarpSpecializedAdapterINS1G_15DefaultEpilogueISJ_SK_SK_NS1F_6thread17LinearCombinationISJ_Li1EffLNS1K_9ScaleType4KindE0ELNS_15FloatRoundStyleE2ESJ_EENS1_15EpilogueDefaultEEEEEvvEEEEvNT_6ParamsE:
        .type           _ZN7cutlass13device_kernelINS_4gemm6kernel13GemmUniversalIN4cute5tupleIJiiiiEEENS1_10collective13CollectiveMmaINS1_37MainloopSm90TmaGmmaWarpSpecializedFP8ILi5ENS5_IJNS4_1CILi1EEESB_SB_EEENS1_35KernelTmaWarpSpecializedCooperativeEEENS5_IJNSA_ILi512EEENSA_ILi176EEENSA_ILi64EEEEEENS_12float_e4m3_tENS5_IJlSB_lEEESJ_SK_NS4_8TiledMMAINS4_8MMA_AtomIJNS4_4SM904GMMA30MMA_64x16x32_F32E4M3E4M3_SS_TNILNSO_7ScaleInE1ELSQ_1EEEEEENS4_6LayoutINS5_IJNSA_ILi2EEESB_SB_EEENS5_IJSB_NSA_ILi0EEESW_EEEEENS5_IJNS4_10UnderscoreESZ_SZ_EEEEENS4_13SM90_TMA_LOADENS4_14ComposedLayoutINS4_7SwizzleILi2ELi4ELi3EEENS4_18smem_ptr_flag_bitsILi8EEENST_INS5_IJNSA_ILi8EEESH_EEENS5_IJSH_SB_EEEEEEEvNS4_8identityES12_S1C_vS1D_EENS_8epilogue10collective6detail29Sm90TmaWarpSpecializedAdapterINS1G_15DefaultEpilogueISJ_SK_SK_NS1F_6thread17LinearCombinationISJ_Li1EffLNS1K_9ScaleType4KindE0ELNS_15FloatRoundStyleE2ESJ_EENS1_15EpilogueDefaultEEEEEvvEEEEvNT_6ParamsE,@function
        .size           _ZN7cutlass13device_kernelINS_4gemm6kernel13GemmUniversalIN4cute5tupleIJiiiiEEENS1_10collective13CollectiveMmaINS1_37MainloopSm90TmaGmmaWarpSpecializedFP8ILi5ENS5_IJNS4_1CILi1EEESB_SB_EEENS1_35KernelTmaWarpSpecializedCooperativeEEENS5_IJNSA_ILi512EEENSA_ILi176EEENSA_ILi64EEEEEENS_12float_e4m3_tENS5_IJlSB_lEEESJ_SK_NS4_8TiledMMAINS4_8MMA_AtomIJNS4_4SM904GMMA30MMA_64x16x32_F32E4M3E4M3_SS_TNILNSO_7ScaleInE1ELSQ_1EEEEEENS4_6LayoutINS5_IJNSA_ILi2EEESB_SB_EEENS5_IJSB_NSA_ILi0EEESW_EEEEENS5_IJNS4_10UnderscoreESZ_SZ_EEEEENS4_13SM90_TMA_LOADENS4_14ComposedLayoutINS4_7SwizzleILi2ELi4ELi3EEENS4_18smem_ptr_flag_bitsILi8EEENST_INS5_IJNSA_ILi8EEESH_EEENS5_IJSH_SB_EEEEEEEvNS4_8identityES12_S1C_vS1D_EENS_8epilogue10collective6detail29Sm90TmaWarpSpecializedAdapterINS1G_15DefaultEpilogueISJ_SK_SK_NS1F_6thread17LinearCombinationISJ_Li1EffLNS1K_9ScaleType4KindE0ELNS_15FloatRoundStyleE2ESJ_EENS1_15EpilogueDefaultEEEEEvvEEEEvNT_6ParamsE,(.L_x_163 - _ZN7cutlass13device_kernelINS_4gemm6kernel13GemmUniversalIN4cute5tupleIJiiiiEEENS1_10collective13CollectiveMmaINS1_37MainloopSm90TmaGmmaWarpSpecializedFP8ILi5ENS5_IJNS4_1CILi1EEESB_SB_EEENS1_35KernelTmaWarpSpecializedCooperativeEEENS5_IJNSA_ILi512EEENSA_ILi176EEENSA_ILi64EEEEEENS_12float_e4m3_tENS5_IJlSB_lEEESJ_SK_NS4_8TiledMMAINS4_8MMA_AtomIJNS4_4SM904GMMA30MMA_64x16x32_F32E4M3E4M3_SS_TNILNSO_7ScaleInE1ELSQ_1EEEEEENS4_6LayoutINS5_IJNSA_ILi2EEESB_SB_EEENS5_IJSB_NSA_ILi0EEESW_EEEEENS5_IJNS4_10UnderscoreESZ_SZ_EEEEENS4_13SM90_TMA_LOADENS4_14ComposedLayoutINS4_7SwizzleILi2ELi4ELi3EEENS4_18smem_ptr_flag_bitsILi8EEENST_INS5_IJNSA_ILi8EEESH_EEENS5_IJSH_SB_EEEEEEEvNS4_8identityES12_S1C_vS1D_EENS_8epilogue10collective6detail29Sm90TmaWarpSpecializedAdapterINS1G_15DefaultEpilogueISJ_SK_SK_NS1F_6thread17LinearCombinationISJ_Li1EffLNS1K_9ScaleType4KindE0ELNS_15FloatRoundStyleE2ESJ_EENS1_15EpilogueDefaultEEEEEvvEEEEvNT_6ParamsE)
        .other          _ZN7cutlass13device_kernelINS_4gemm6kernel13GemmUniversalIN4cute5tupleIJiiiiEEENS1_10collective13CollectiveMmaINS1_37MainloopSm90TmaGmmaWarpSpecializedFP8ILi5ENS5_IJNS4_1CILi1EEESB_SB_EEENS1_35KernelTmaWarpSpecializedCooperativeEEENS5_IJNSA_ILi512EEENSA_ILi176EEENSA_ILi64EEEEEENS_12float_e4m3_tENS5_IJlSB_lEEESJ_SK_NS4_8TiledMMAINS4_8MMA_AtomIJNS4_4SM904GMMA30MMA_64x16x32_F32E4M3E4M3_SS_TNILNSO_7ScaleInE1ELSQ_1EEEEEENS4_6LayoutINS5_IJNSA_ILi2EEESB_SB_EEENS5_IJSB_NSA_ILi0EEESW_EEEEENS5_IJNS4_10UnderscoreESZ_SZ_EEEEENS4_13SM90_TMA_LOADENS4_14ComposedLayoutINS4_7SwizzleILi2ELi4ELi3EEENS4_18smem_ptr_flag_bitsILi8EEENST_INS5_IJNSA_ILi8EEESH_EEENS5_IJSH_SB_EEEEEEEvNS4_8identityES12_S1C_vS1D_EENS_8epilogue10collective6detail29Sm90TmaWarpSpecializedAdapterINS1G_15DefaultEpilogueISJ_SK_SK_NS1F_6thread17LinearCombinationISJ_Li1EffLNS1K_9ScaleType4KindE0ELNS_15FloatRoundStyleE2ESJ_EENS1_15EpilogueDefaultEEEEEvvEEEEvNT_6ParamsE,@"STO_CUDA_ENTRY STV_DEFAULT"
_ZN7cutlass13device_kernelINS_4gemm6kernel13GemmUniversalIN4cute5tupleIJiiiiEEENS1_10collective13CollectiveMmaINS1_37MainloopSm90TmaGmmaWarpSpecializedFP8ILi5ENS5_IJNS4_1CILi1EEESB_SB_EEENS1_35KernelTmaWarpSpecializedCooperativeEEENS5_IJNSA_ILi512EEENSA_ILi176EEENSA_ILi64EEEEEENS_12float_e4m3_tENS5_IJlSB_lEEESJ_SK_NS4_8TiledMMAINS4_8MMA_AtomIJNS4_4SM904GMMA30MMA_64x16x32_F32E4M3E4M3_SS_TNILNSO_7ScaleInE1ELSQ_1EEEEEENS4_6LayoutINS5_IJNSA_ILi2EEESB_SB_EEENS5_IJSB_NSA_ILi0EEESW_EEEEENS5_IJNS4_10UnderscoreESZ_SZ_EEEEENS4_13SM90_TMA_LOADENS4_14ComposedLayoutINS4_7SwizzleILi2ELi4ELi3EEENS4_18smem_ptr_flag_bitsILi8EEENST_INS5_IJNSA_ILi8EEESH_EEENS5_IJSH_SB_EEEEEEEvNS4_8identityES12_S1C_vS1D_EENS_8epilogue10collective6detail29Sm90TmaWarpSpecializedAdapterINS1G_15DefaultEpilogueISJ_SK_SK_NS1F_6thread17LinearCombinationISJ_Li1EffLNS1K_9ScaleType4KindE0ELNS_15FloatRoundStyleE2ESJ_EENS1_15EpilogueDefaultEEEEEvvEEEEvNT_6ParamsE:
[----:B------:R-:W0:Y:S02]  /*0000*/  LDC R1, c[0x0][0x28] ;  /* 0x00000a00ff017b82 */ /* 0x000e240000000800 */
[----:B0-----:R-:W-:Y:S01]  /*0010*/  VIADD R1, R1, 0xfffff520 ;  /* 0xfffff52001017836 */ /* 0x001fe20000000000 */
[----:B------:R-:W0:Y:S01]  /*0020*/  S2R R2, SR_TID.X ;  /* 0x0000000000027919 */ /* 0x000e220000002100 */
[----:B------:R-:W-:Y:S01]  /*0030*/  ELECT P0, URZ, PT ;  /* 0x00000000003f782f */ /* 0x000fe20003800000 */
[----:B------:R-:W-:Y:S01]  /*0040*/  BSSY B0, `(.L_x_0) ;  /* 0x0000015000007945 */ /* 0x000fe20003800000 */
[--C-:B0-----:R-:W-:Y:S02]  /*0050*/  SHF.R.U32.HI R0, RZ, 0x5, R2.reuse ;  /* 0x00000005ff007819 */ /* 0x101fe40000011602 */
[----:B------:R-:W-:-:S03]  /*0060*/  SHF.R.U32.HI R2, RZ, 0x7, R2 ;  /* 0x00000007ff027819 */ /* 0x000fc60000011602 */
[----:B------:R-:W0:Y:S04]  /*0070*/  SHFL.IDX PT, R3, R0, RZ, 0x1f ;  /* 0x00001fff00037589 */ /* 0x000e2800000e0000 */
[----:B------:R-:W1:Y:S01]  /*0080*/  SHFL.IDX PT, R2, R2, RZ, 0x1f ;  /* 0x00001fff02027589 */ /* 0x000e6200000e0000 */
[----:B0-----:R-:W-:Y:S02]  /*0090*/  R2UR UR4, R3 ;  /* 0x00000000030472ca */ /* 0x001fe400000e0000 */
[----:B-1----:R-:W-:-:S11]  /*00a0*/  R2UR UR6, R2 ;  /* 0x00000000020672ca */ /* 0x002fd600000e0000 */
[----:B------:R-:W-:Y:S02]  /*00b0*/  USHF.R.S32.HI UR5, URZ, 0x1f, UR4 ;  /* 0x0000001f3f057899 */ /* 0x000fe40008011404 */
[----:B------:R-:W-:Y:S02]  /*00c0*/  ISETP.NE.OR P0, PT, RZ, UR4, !P0 ;  /* 0x00000004ff007c0c */ /* 0x000fe4000c705670 */
[----:B------:R-:W-:-:S04]  /*00d0*/  ULEA.HI UR5, UR5, UR4, URZ, 0x2 ;  /* 0x0000000405057291 */ /* 0x000fc8000f8f103f */
[----:B------:R-:W-:-:S04]  /*00e0*/  ULOP3.LUT UR5, UR5, 0xfffffffc, URZ, 0xc0, !UPT ;  /* 0xfffffffc05057892 */ /* 0x000fc8000f8ec03f */
[----:B------:R-:W-:-:S03]  /*00f0*/  UIADD3 UR8, UR4, -UR5, URZ ;  /* 0x8000000504087290 */ /* 0x000fc6000fffe03f */
[----:B------:R-:W-:Y:S09]  /*0100*/  @P0 BRA `(.L_x_1) ;  /* 0x0000000000200947 */ /* 0x000ff20003800000 */
[----:B------:R-:W-:Y:S02]  /*0110*/  ULDC.64 UR4, c[0x0][0x198] ;  /* 0x0000660000047ab9 */ /* 0x000fe40000000a00 */
[----:B------:R-:W-:Y:S02]  /*0120*/  UIADD3 UR10, UP0, UR4, 0xf0, URZ ;  /* 0x000000f0040a7890 */ /* 0x000fe4000ff1e03f */
[----:B------:R-:W-:Y:S02]  /*0130*/  UIADD3 UR4, UP1, UR4, 0x1f0, URZ ;  /* 0x000001f004047890 */ /* 0x000fe4000ff3e03f */
[----:B------:R-:W-:Y:S02]  /*0140*/  UIADD3.X UR11, URZ, UR5, URZ, UP0, !UPT ;  /* 0x000000053f0b7290 */ /* 0x000fe400087fe43f */
[----:B------:R-:W-:-:S07]  /*0150*/  UIADD3.X UR5, URZ, UR5, URZ, UP1, !UPT ;  /* 0x000000053f057290 */ /* 0x000fce0008ffe43f */
[----:B------:R0:W-:Y:S02]  /*0160*/  UTMACCTL.PF [UR10] ;  /* 0x000000000a0079b9 */ /* 0x0001e40008040000 */
[----:B------:R0:W-:Y:S02]  /*0170*/  UTMACCTL.PF [UR4] ;  /* 0x00000000040079b9 */ /* 0x0001e40008040000 */
[----:B0-----:R-:W-:Y:S01]  /*0180*/  NOP ;  /* 0x0000000000007918 */ /* 0x001fe20000000000 */
.L_x_1:
[----:B------:R-:W-:Y:S05]  /*0190*/  BSYNC B0 ;  /* 0x0000000000007941 */ /* 0x000fea0003800000 */
.L_x_0:
[----:B------:R-:W0:Y:S01]  /*01a0*/  SHFL.IDX PT, R2, R0, RZ, 0x1f ;  /* 0x00001fff00027589 */ /* 0x000e2200000e0000 */
[----:B------:R-:W-:Y:S01]  /*01b0*/  UISETP.NE.AND UP0, UPT, UR8, 0x3, UPT ;  /* 0x000000030800788c */ /* 0x000fe2000bf05270 */
[----:B------:R-:W-:Y:S01]  /*01c0*/  ISETP.NE.AND P1, PT, RZ, UR6, PT ;  /* 0x00000006ff007c0c */ /* 0x000fe2000bf25270 */
[----:B------:R-:W-:Y:S02]  /*01d0*/  UIADD3 UR10, UR6, -0x1, URZ ;  /* 0xffffffff060a7890 */ /* 0x000fe4000fffe03f */
[----:B------:R-:W-:Y:S02]  /*01e0*/  UISETP.EQ.OR UP0, UPT, UR8, URZ, !UP0 ;  /* 0x0000003f0800728c */ /* 0x000fe4000c702670 */
[----:B------:R-:W-:Y:S02]  /*01f0*/  UISETP.GE.U32.AND UP1, UPT, UR10, 0x2, UPT ;  /* 0x000000020a00788c */ /* 0x000fe4000bf26070 */
[----:B------:R-:W-:-:S04]  /*0200*/  UISETP.EQ.AND UP0, UPT, UR6, URZ, UP0 ;  /* 0x0000003f0600728c */ /* 0x000fc80008702270 */
[----:B------:R-:W-:-:S04]  /*0210*/  USEL UR4, URZ, 0x1, !UP0 ;  /* 0x000000013f047887 */ /* 0x000fc8000c000000 */
[----:B------:R-:W-:Y:S01]  /*0220*/  USEL UR4, UR4, 0x2, UP1 ;  /* 0x0000000204047887 */ /* 0x000fe20008800000 */
[----:B0-----:R-:W-:-:S05]  /*0230*/  ISETP.NE.AND P0, PT, R2, RZ, PT ;  /* 0x000000ff0200720c */ /* 0x001fca0003f05270 */
[----:B------:R-:W-:-:S05]  /*0240*/  IMAD.U32 R2, RZ, RZ, UR4 ;  /* 0x00000004ff027e24 */ /* 0x000fca000f8e00ff */
[----:B------:R0:W-:Y:S03]  /*0250*/  STL [R1+0x780], R2 ;  /* 0x0007800201007387 */ /* 0x0001e60000100800 */
[----:B------:R-:W-:Y:S05]  /*0260*/  @P0 BRA `(.L_x_2) ;  /* 0x0000000000600947 */ /* 0x000fea0003800000 */
[----:B------:R-:W1:Y:S01]  /*0270*/  S2UR UR9, SR_CgaCtaId ;  /* 0x00000000000979c3 */ /* 0x000e620000008800 */
[----:B------:R-:W-:Y:S01]  /*0280*/  UMOV UR4, 0x400 ;  /* 0x0000040000047882 */ /* 0x000fe20000000000 */
[----:B------:R-:W-:Y:S01]  /*0290*/  UMOV UR5, 0x1 ;  /* 0x0000000100057882 */ /* 0x000fe20000000000 */
[----:B------:R-:W-:Y:S01]  /*02a0*/  UMOV UR6, 0x100 ;  /* 0x0000010000067882 */ /* 0x000fe20000000000 */
[----:B------:R-:W-:Y:S01]  /*02b0*/  ELECT P0, URZ, PT ;  /* 0x00000000003f782f */ /* 0x000fe20003800000 */
[----:B------:R-:W-:-:S04]  /*02c0*/  UIADD3 UR6, -UR6, 0x100000, URZ ;  /* 0x0010000006067890 */ /* 0x000fc8000fffe13f */
[----:B------:R-:W-:Y:S02]  /*02d0*/  USHF.L.U32 UR7, UR6, 0xb, URZ ;  /* 0x0000000b06077899 */ /* 0x000fe4000800063f */
[----:B------:R-:W-:Y:S02]  /*02e0*/  USHF.L.U32 UR6, UR6, 0x1, URZ ;  /* 0x0000000106067899 */ /* 0x000fe4000800063f */
[----:B-1----:R-:W-:Y:S02]  /*02f0*/  ULEA UR9, UR9, UR4, 0x18 ;  /* 0x0000000409097291 */ /* 0x002fe4000f8ec03f */
[----:B------:R-:W-:-:S04]  /*0300*/  UIADD3 UR4, -UR5, 0x100000, URZ ;  /* 0x0010000005047890 */ /* 0x000fc8000fffe13f */
[----:B------:R-:W-:Y:S02]  /*0310*/  USHF.L.U32 UR5, UR4, 0xb, URZ ;  /* 0x0000000b04057899 */ /* 0x000fe4000800063f */
[----:B------:R-:W-:Y:S01]  /*0320*/  USHF.L.U32 UR4, UR4, 0x1, URZ ;  /* 0x0000000104047899 */ /* 0x000fe2000800063f */
[----:B------:R-:W1:Y:S11]  /*0330*/  FENCE.VIEW.ASYNC.S ;  /* 0x00000000000073c6 */ /* 0x000e760000000000 */
[----:B-1----:R1:W2:Y:S01]  /*0340*/  SYNCS.EXCH.64 URZ, [UR9], UR4 ;  /* 0x00000004093f75b2 */ /* 0x0022a20008000100 */
[----:B------:R1:W3:Y:S01]  /*0350*/  SYNCS.EXCH.64 URZ, [UR9+0x28], UR6 ;  /* 0x00002806093f75b2 */ /* 0x0002e20008000100 */
[----:B------:R1:W4:Y:S01]  /*0360*/  SYNCS.EXCH.64 URZ, [UR9+0x8], UR4 ;  /* 0x00000804093f75b2 */ /* 0x0003220008000100 */
[----:B------:R1:W0:Y:S01]  /*0370*/  SYNCS.EXCH.64 URZ, [UR9+0x30], UR6 ;  /* 0x00003006093f75b2 */ /* 0x0002220008000100 */
[----:B------:R1:W0:Y:S01]  /*0380*/  SYNCS.EXCH.64 URZ, [UR9+0x10], UR4 ;  /* 0x00001004093f75b2 */ /* 0x0002220008000100 */
[----:B------:R1:W0:Y:S01]  /*0390*/  SYNCS.EXCH.64 URZ, [UR9+0x38], UR6 ;  /* 0x00003806093f75b2 */ /* 0x0002220008000100 */
[----:B------:R1:W0:Y:S01]  /*03a0*/  SYNCS.EXCH.64 URZ, [UR9+0x18], UR4 ;  /* 0x00001804093f75b2 */ /* 0x0002220008000100 */
[----:B------:R1:W0:Y:S01]  /*03b0*/  SYNCS.EXCH.64 URZ, [UR9+0x40], UR6 ;  /* 0x00004006093f75b2 */ /* 0x0002220008000100 */
[----:B------:R1:W0:Y:S01]  /*03c0*/  SYNCS.EXCH.64 URZ, [UR9+0x20], UR4 ;  /* 0x00002004093f75b2 */ /* 0x0002220008000100 */
[----:B------:R1:W0:Y:S01]  /*03d0*/  SYNCS.EXCH.64 URZ, [UR9+0x48], UR6 ;  /* 0x00004806093f75b2 */ /* 0x0002220008000100 */
[----:B------:R-:W-:Y:S01]  /*03e0*/  NOP ;  /* 0x0000000000007918 */ /* 0x000fe20000000000 */
.L_x_2:
[----:B------:R-:W5:Y:S01]  /*03f0*/  SHFL.IDX PT, R0, R0, RZ, 0x1f ;  /* 0x00001fff00007589 */ /* 0x000f6200000e0000 */
[----:B------:R-:W2:Y:S01]  /*0400*/  LDC R3, c[0x0][0x65c] ;  /* 0x00019700ff037b82 */ /* 0x000ea20000000800 */
[----:B------:R-:W-:Y:S01]  /*0410*/  ELECT P0, URZ, PT ;  /* 0x00000000003f782f */ /* 0x000fe20003800000 */
[----:B------:R-:W-:Y:S01]  /*0420*/  IMAD.MOV.U32 R5, RZ, RZ, RZ ;  /* 0x000000ffff057224 */ /* 0x000fe200078e00ff */
[----:B------:R-:W3:Y:S01]  /*0430*/  S2R R4, SR_CTAID.X ;  /* 0x0000000000047919 */ /* 0x000ee20000002500 */
[----:B-1----:R-:W-:Y:S01]  /*0440*/  UMOV UR4, 0x20 ;  /* 0x0000002000047882 */ /* 0x002fe20000000000 */
[----:B------:R-:W-:Y:S01]  /*0450*/  NOP ;  /* 0x0000000000007918 */ /* 0x000fe20000000000 */
[----:B------:R-:W-:Y:S01]  /*0460*/  NOP ;  /* 0x0000000000007918 */ /* 0x000fe20000000000 */
[----:B0-----:R-:W-:Y:S02]  /*0470*/  LOP3.LUT R2, R2, 0xfff7ffff, RZ, 0xc0, !PT ;  /* 0xfff7ffff02027812 */ /* 0x001fe400078ec0ff */
[----:B-----5:R-:W-:-:S02]  /*0480*/  ISETP.NE.OR P0, PT, R0, RZ, !P0 ;  /* 0x000000ff0000720c */ /* 0x020fc40004705670 */
[----:B--2---:R-:W-:Y:S01]  /*0490*/  ISETP.NE.AND P2, PT, R3, 0x1, PT ;  /* 0x000000010300780c */ /* 0x004fe20003f45270 */
[----:B------:R-:W0:Y:S10]  /*04a0*/  S2R R0, SR_CTAID.Y ;  /* 0x0000000000007919 */ /* 0x000e340000002600 */
[----:B------:R-:W-:Y:S01]  /*04b0*/  VOTEU.ALL UP0, P0 ;  /* 0x00000000003f7886 */ /* 0x000fe20000000000 */
[----:B------:R-:W-:Y:S01]  /*04c0*/  VOTEU.ALL UP1, P0 ;  /* 0x00000000003f7886 */ /* 0x000fe20000020000 */
[----:B------:R-:W3:Y:S01]  /*04d0*/  @P2 LDC R9, c[0x0][0x10] ;  /* 0x00000400ff092b82 */ /* 0x000ee20000000800 */
[----:B------:R-:W-:Y:S01]  /*04e0*/  @P2 IMAD.MOV.U32 R7, RZ, RZ, RZ ;  /* 0x000000ffff072224 */ /* 0x000fe200078e00ff */
[----:B------:R-:W-:Y:S01]  /*04f0*/  @P2 LOP3.LUT R2, R2, 0x80000, RZ, 0xfc, !PT ;  /* 0x0008000002022812 */ /* 0x000fe200078efcff */
[----:B------:R-:W-:Y:S01]  /*0500*/  @P2 IMAD.MOV.U32 R11, RZ, RZ, RZ ;  /* 0x000000ffff0b2224 */ /* 0x000fe200078e00ff */
[----:B------:R-:W-:Y:S01]  /*0510*/  @!UP0 UMOV UR6, 0x400 ;  /* 0x0000040000068882 */ /* 0x000fe20000000000 */
[----:B------:R-:W-:-:S04]  /*0520*/  @!UP0 UIADD3 UR4, -UR4, 0x100000, URZ ;  /* 0x0010000004048890 */ /* 0x000fc8000fffe13f */
[----:B------:R-:W-:Y:S02]  /*0530*/  @!UP0 USHF.L.U32 UR5, UR4, 0xb, URZ ;  /* 0x0000000b04058899 */ /* 0x000fe4000800063f */
[----:B------:R-:W-:Y:S01]  /*0540*/  @!UP0 USHF.L.U32 UR4, UR4, 0x1, URZ ;  /* 0x0000000104048899 */ /* 0x000fe2000800063f */
[----:B------:R-:W1:Y:S08]  /*0550*/  @!P2 LDC R3, c[0x0][0xc] ;  /* 0x00000300ff03ab82 */ /* 0x000e700000000800 */
[----:B------:R-:W2:Y:S01]  /*0560*/  @!UP0 S2UR UR7, SR_CgaCtaId ;  /* 0x00000000000789c3 */ /* 0x000ea20000008800 */
[----:B0-----:R-:W-:-:S04]  /*0570*/  @P2 IMAD.MOV.U32 R6, RZ, RZ, R0 ;  /* 0x000000ffff062224 */ /* 0x001fc800078e0000 */
[----:B---3--:R-:W-:-:S04]  /*0580*/  @P2 IMAD.WIDE.U32 R8, R4, R9, R6 ;  /* 0x0000000904082225 */ /* 0x008fc800078e0006 */
[----:B------:R-:W-:Y:S02]  /*0590*/  @P2 IMAD.MOV.U32 R18, RZ, RZ, R8 ;  /* 0x000000ffff122224 */ /* 0x000fe400078e0008 */
[----:B------:R-:W-:Y:S02]  /*05a0*/  @P2 IMAD.IADD R19, R9, 0x1, R11 ;  /* 0x0000000109132824 */ /* 0x000fe400078e020b */
[----:B-1----:R-:W-:-:S04]  /*05b0*/  @!P2 IMAD.WIDE.U32 R6, R3, R0, R4 ;  /* 0x000000000306a225 */ /* 0x002fc800078e0004 */
[----:B------:R-:W-:Y:S02]  /*05c0*/  @!P2 IMAD.MOV.U32 R18, RZ, RZ, R6 ;  /* 0x000000ffff12a224 */ /* 0x000fe400078e0006 */
[----:B------:R-:W-:Y:S01]  /*05d0*/  @!P2 IMAD.MOV.U32 R19, RZ, RZ, R7 ;  /* 0x000000ffff13a224 */ /* 0x000fe200078e0007 */
[----:B--2---:R-:W-:Y:S02]  /*05e0*/  @!UP0 ULEA UR6, UR7, UR6, 0x18 ;  /* 0x0000000607068291 */ /* 0x004fe4000f8ec03f */
[----:B------:R0:W-:Y:S01]  /*05f0*/  STL [R1+0x788], R18 ;  /* 0x0007881201007387 */ /* 0x0001e20000100800 */
[----:B------:R-:W-:-:S03]  /*0600*/  VOTEU.ALL UP0, P0 ;  /* 0x00000000003f7886 */ /* 0x000fc60000000000 */
[----:B------:R0:W-:Y:S04]  /*0610*/  STL [R1+0x784], R19 ;  /* 0x0007841301007387 */ /* 0x0001e80000100800 */
[----:B------:R-:W1:Y:S02]  /*0620*/  FENCE.VIEW.ASYNC.S ;  /* 0x00000000000073c6 */ /* 0x000e640000000000 */
[----:B-1----:R0:W4:Y:S01]  /*0630*/  @!UP0 SYNCS.EXCH.64 URZ, [UR6+0x60], UR4 ;  /* 0x00006004063f85b2 */ /* 0x0021220008000100 */
[----:B------:R0:W4:Y:S01]  /*0640*/  @!UP1 SYNCS.EXCH.64 URZ, [UR6+0x68], UR4 ;  /* 0x00006804063f95b2 */ /* 0x0001220008000100 */
[----:B------:R-:W-:Y:S01]  /*0650*/  NOP ;  /* 0x0000000000007918 */ /* 0x000fe20000000000 */
[----:B----4-:R-:W-:Y:S06]  /*0660*/  BAR.SYNC.DEFER_BLOCKING 0x0 ;  /* 0x0000000000007b1d */ /* 0x010fec0000010000 */
[----:B0-----:R-:W-:Y:S05]  /*0670*/  @!P1 BRA `(.L_x_3) ;  /* 0x0000046800789947 */ /* 0x001fea0003800000 */
[----:B------:R-:W-:-:S06]  /*0680*/  UISETP.GT.U32.AND UP0, UPT, UR10, 0x1, UPT ;  /* 0x000000010a00788c */ /* 0x000fcc000bf04070 */
[----:B------:R-:W-:-:S13]  /*0690*/  PLOP3.LUT P0, PT, PT, PT, UP0, 0x80, 0x0 ;  /* 0x000000000000781c */ /* 0x000fda0003f0f008 */
[----:B------:R-:W-:Y:S05]  /*06a0*/  @P0 EXIT ;  /* 0x000000000000094d */ /* 0x000fea0003800000 */
[----:B------:R-:W-:Y:S01]  /*06b0*/  IMAD.MOV.U32 R6, RZ, RZ, -0x1 ;  /* 0xffffffffff067424 */ /* 0x000fe200078e00ff */
[----:B------:R-:W-:Y:S01]  /*06c0*/  ULDC.64 UR4, c[0x0][0x650] ;  /* 0x0001940000047ab9 */ /* 0x000fe20000000a00 */
[----:B------:R-:W-:Y:S01]  /*06d0*/  IMAD.MOV.U32 R7, RZ, RZ, -0x1 ;  /* 0xffffffffff077424 */ /* 0x000fe200078e00ff */
[----:B------:R-:W-:Y:S01]  /*06e0*/  ISETP.GE.U32.AND P0, PT, R18, UR4, PT ;  /* 0x0000000412007c0c */ /* 0x000fe2000bf06070 */
[----:B------:R-:W-:Y:S01]  /*06f0*/  UMOV UR4, 0xffffffff ;  /* 0xffffffff00047882 */ /* 0x000fe20000000000 */
[----:B------:R0:W-:Y:S01]  /*0700*/  STL [R1+0x774], R6 ;  /* 0x0007740601007387 */ /* 0x0001e20000100800 */
[----:B------:R-:W-:Y:S02]  /*0710*/  PRMT R3, RZ, 0x7610, R3 ;  /* 0x00007610ff037816 */ /* 0x000fe40000000003 */
[----:B------:R-:W-:Y:S01]  /*0720*/  ISETP.GE.U32.AND.EX P0, PT, R19, UR5, PT, P0 ;  /* 0x0000000513007c0c */ /* 0x000fe2000bf06100 */
[----:B------:R1:W-:Y:S01]  /*0730*/  STL [R1+0x778], R7 ;  /* 0x0007780701007387 */ /* 0x0003e20000100800 */
[----:B0-----:R-:W-:-:S05]  /*0740*/  IMAD.U32 R6, RZ, RZ, UR4 ;  /* 0x00000004ff067e24 */ /* 0x001fca000f8e00ff */
[----:B------:R1:W-:Y:S06]  /*0750*/  STL [R1+0x770], R6 ;  /* 0x0007700601007387 */ /* 0x0003ec0000100800 */
[----:B------:R-:W-:Y:S05]  /*0760*/  @P0 BRA `(.L_x_4) ;  /* 0x0000000400740947 */ /* 0x000fea0003800000 */
[----:B------:R-:W0:Y:S01]  /*0770*/  LDC.64 R14, c[0x0][0x628] ;  /* 0x00018a00ff0e7b82 */ /* 0x000e220000000a00 */
[----:B-1----:R-:W-:Y:S02]  /*0780*/  IMAD.MOV.U32 R6, RZ, RZ, R18 ;  /* 0x000000ffff067224 */ /* 0x002fe400078e0012 */
[----:B------:R-:W-:-:S05]  /*0790*/  IMAD.MOV.U32 R7, RZ, RZ, R19 ;  /* 0x000000ffff077224 */ /* 0x000fca00078e0013 */
[----:B------:R-:W1:Y:S08]  /*07a0*/  LDC R12, c[0x0][0x630] ;  /* 0x00018c00ff0c7b82 */ /* 0x000e700000000800 */
[----:B------:R-:W2:Y:S01]  /*07b0*/  LDC.64 R16, c[0x0][0x620] ;  /* 0x00018800ff107b82 */ /* 0x000ea20000000a00 */
[----:B0-----:R-:W-:-:S04]  /*07c0*/  ISETP.NE.U32.AND P0, PT, R14, RZ, PT ;  /* 0x000000ff0e00720c */ /* 0x001fc80003f05070 */
[----:B------:R-:W-:-:S13]  /*07d0*/  ISETP.NE.AND.EX P0, PT, R15, RZ, PT, P0 ;  /* 0x000000ff0f00720c */ /* 0x000fda0003f05300 */
[----:B-12---:R-:W-:Y:S05]  /*07e0*/  @!P0 BRA `(.L_x_5) ;  /* 0x0000000000288947 */ /* 0x006fea0003800000 */
[----:B------:R-:W0:Y:S02]  /*07f0*/  LDC R3, c[0x0][0x634] ;  /* 0x00018d00ff037b82 */ /* 0x000e240000000800 */
[----:B0-----:R-:W-:-:S05]  /*0800*/  IADD3 R3, P0, R18, R3, RZ ;  /* 0x0000000312037210 */ /* 0x001fca0007f1e0ff */
[----:B------:R-:W-:-:S04]  /*0810*/  IMAD.X R13, RZ, RZ, R19, P0 ;  /* 0x000000ffff0d7224 */ /* 0x000fc800000e0613 */
[----:B------:R-:W-:-:S04]  /*0820*/  IMAD.WIDE.U32 R6, R13, R14, RZ ;  /* 0x0000000e0d067225 */ /* 0x000fc800078e00ff */
[----:B------:R-:W-:-:S04]  /*0830*/  IMAD.WIDE.U32 R8, P0, R3, R15, R6 ;  /* 0x0000000f03087225 */ /* 0x000fc80007800006 */
[----:B------:R-:W-:-:S04]  /*0840*/  IMAD.WIDE.U32 R6, R3, R14, RZ ;  /* 0x0000000e03067225 */ /* 0x000fc800078e00ff */
[----:B------:R-:W-:Y:S01]  /*0850*/  IMAD.X R11, RZ, RZ, RZ, P0 ;  /* 0x000000ffff0b7224 */ /* 0x000fe200000e06ff */
[----:B------:R-:W-:Y:S01]  /*0860*/  IADD3 RZ, P0, R7, R8, RZ ;  /* 0x0000000807ff7210 */ /* 0x000fe20007f1e0ff */
[----:B------:R-:W-:-:S04]  /*0870*/  IMAD.MOV.U32 R10, RZ, RZ, R9 ;  /* 0x000000ffff0a7224 */ /* 0x000fc800078e0009 */
[----:B------:R-:W-:-:S08]  /*0880*/  IMAD.WIDE.U32.X R6, R13, R15, R10, P0 ;  /* 0x0000000f0d067225 */ /* 0x000fd000000e040a */
.L_x_5:
[-CC-:B------:R-:W-:Y:S01]  /*0890*/  SHF.R.U64 R23, R6, R12.reuse, R7.reuse ;  /* 0x0000000c06177219 */ /* 0x180fe20000001207 */
[----:B------:R-:W0:Y:S01]  /*08a0*/  LDC R10, c[0x0][0x618] ;  /* 0x00018600ff0a7b82 */ /* 0x000e220000000800 */
[----:B------:R-:W-:Y:S01]  /*08b0*/  SHF.R.U32.HI R5, RZ, R12, R7 ;  /* 0x0000000cff057219 */ /* 0x000fe20000011607 */
[----:B------:R-:W-:Y:S01]  /*08c0*/  IMAD.MOV.U32 R6, RZ, RZ, R18 ;  /* 0x000000ffff067224 */ /* 0x000fe200078e0012 */
[----:B------:R-:W-:Y:S01]  /*08d0*/  IADD3 R9, P0, RZ, -R23, RZ ;  /* 0x80000017ff097210 */ /* 0x000fe20007f1e0ff */
[----:B------:R-:W-:Y:S01]  /*08e0*/  IMAD.MOV.U32 R7, RZ, RZ, R19 ;  /* 0x000000ffff077224 */ /* 0x000fe200078e0013 */
[----:B------:R-:W-:Y:S01]  /*08f0*/  I2FP.F32.U32 R3, R4 ;  /* 0x0000000400037245 */ /* 0x000fe20000201000 */
[----:B------:R-:W-:Y:S02]  /*0900*/  ULDC UR4, c[0x0][0x150] ;  /* 0x0000540000047ab9 */ /* 0x000fe40000000800 */
[----:B------:R-:W1:Y:S01]  /*0910*/  LDC.64 R18, c[0x0][0x640] ;  /* 0x00019000ff127b82 */ /* 0x000e620000000a00 */
[----:B------:R-:W-:-:S02]  /*0920*/  IMAD.X R11, RZ, RZ, ~R5, P0 ;  /* 0x000000ffff0b7224 */ /* 0x000fc400000e0e05 */
[----:B------:R-:W-:Y:S01]  /*0930*/  FMUL R3, R3, UR4 ;  /* 0x0000000403037c20 */ /* 0x000fe20008400000 */
[----:B------:R-:W-:Y:S01]  /*0940*/  IMAD.WIDE.U32 R6, R9, R16, R6 ;  /* 0x0000001009067225 */ /* 0x000fe200078e0006 */
[----:B------:R-:W-:-:S03]  /*0950*/  ULDC UR4, c[0x0][0x154] ;  /* 0x0000550000047ab9 */ /* 0x000fc60000000800 */
[----:B------:R-:W-:Y:S01]  /*0960*/  IMAD R8, R11, R16, RZ ;  /* 0x000000100b087224 */ /* 0x000fe200078e02ff */
[----:B------:R-:W2:Y:S01]  /*0970*/  LDC R5, c[0x0][0x144] ;  /* 0x00005100ff057b82 */ /* 0x000ea20000000800 */
[----:B------:R-:W3:Y:S02]  /*0980*/  F2I.U32.TRUNC.NTZ R3, R3 ;  /* 0x0000000300037305 */ /* 0x000ee4000020f000 */
[----:B------:R-:W-:-:S04]  /*0990*/  IMAD R9, R9, R17, R8 ;  /* 0x0000001109097224 */ /* 0x000fc800078e0208 */
[----:B------:R-:W-:Y:S01]  /*09a0*/  IMAD.IADD R7, R7, 0x1, R9 ;  /* 0x0000000107077824 */ /* 0x000fe200078e0209 */
[----:B------:R-:W4:Y:S01]  /*09b0*/  LDC R12, c[0x0][0x608] ;  /* 0x00018200ff0c7b82 */ /* 0x000f220000000800 */
[----:B------:R-:W-:-:S03]  /*09c0*/  IMAD.MOV.U32 R9, RZ, RZ, -0x1 ;  /* 0xffffffffff097424 */ /* 0x000fc600078e00ff */
[----:B0-----:R-:W-:Y:S02]  /*09d0*/  SHF.R.U64 R14, R6, R10, R7 ;  /* 0x0000000a060e7219 */ /* 0x001fe40000001207 */
[----:B------:R-:W-:Y:S02]  /*09e0*/  I2FP.F32.U32 R6, R0 ;  /* 0x0000000000067245 */ /* 0x000fe40000201000 */
[----:B------:R-:W0:Y:S01]  /*09f0*/  LDC R16, c[0x0][0x658] ;  /* 0x00019600ff107b82 */ /* 0x000e220000000800 */
[----:B-1----:R-:W-:Y:S01]  /*0a00*/  ISETP.NE.U32.AND P0, PT, R18, RZ, PT ;  /* 0x000000ff1200720c */ /* 0x002fe20003f05070 */
[----:B---3--:R-:W-:Y:S01]  /*0a10*/  IMAD.MOV R8, RZ, RZ, -R3 ;  /* 0x000000ffff087224 */ /* 0x008fe200078e0a03 */
[----:B------:R-:W-:Y:S01]  /*0a20*/  SHF.R.U32.HI R7, RZ, R10, R7 ;  /* 0x0000000aff077219 */ /* 0x000fe20000011607 */
[----:B------:R-:W-:Y:S01]  /*0a30*/  FMUL R6, R6, UR4 ;  /* 0x0000000406067c20 */ /* 0x000fe20008400000 */
[----:B------:R-:W-:-:S03]  /*0a40*/  ISETP.NE.AND.EX P0, PT, R19, RZ, PT, P0 ;  /* 0x000000ff1300720c */ /* 0x000fc60003f05300 */
[----:B------:R-:W1:Y:S01]  /*0a50*/  LDC R13, c[0x0][0x148] ;  /* 0x00005200ff0d7b82 */ /* 0x000e620000000800 */
[----:B--2---:R-:W-:-:S07]  /*0a60*/  IMAD R3, R5, R8, R4 ;  /* 0x0000000805037224 */ /* 0x004fce00078e0204 */
[----:B------:R-:W2:Y:S01]  /*0a70*/  LDC R17, c[0x0][0x600] ;  /* 0x00018000ff117b82 */ /* 0x000ea20000000800 */
[-CC-:B----4-:R-:W-:Y:S02]  /*0a80*/  SHF.R.U64 R24, R14, R12.reuse, R7.reuse ;  /* 0x0000000c0e187219 */ /* 0x190fe40000001207 */
[----:B------:R-:W-:Y:S01]  /*0a90*/  SHF.R.U32.HI R5, RZ, R12, R7 ;  /* 0x0000000cff057219 */ /* 0x000fe20000011607 */
[----:B------:R-:W-:Y:S01]  /*0aa0*/  IMAD.MOV.U32 R7, RZ, RZ, 0x1 ;  /* 0x00000001ff077424 */ /* 0x000fe200078e00ff */
[----:B------:R3:W4:Y:S03]  /*0ab0*/  F2I.U32.TRUNC.NTZ R12, R6 ;  /* 0x00000006000c7305 */ /* 0x000726000020f000 */
[----:B------:R-:W1:Y:S01]  /*0ac0*/  LDC R20, c[0x0][0x648] ;  /* 0x00019200ff147b82 */ /* 0x000e620000000800 */
[-C--:B0-----:R-:W-:Y:S02]  /*0ad0*/  SHF.L.U32 R4, R9, R16.reuse, RZ ;  /* 0x0000001009047219 */ /* 0x081fe400000006ff */
[----:B------:R-:W-:-:S02]  /*0ae0*/  SHF.R.U64 R26, R24, R16, R5 ;  /* 0x00000010181a7219 */ /* 0x000fc40000001205 */
[----:B------:R-:W-:Y:S02]  /*0af0*/  LOP3.LUT R11, RZ, R4, RZ, 0x33, !PT ;  /* 0x00000004ff0b7212 */ /* 0x000fe400078e33ff */
[-C--:B------:R-:W-:Y:S01]  /*0b00*/  SHF.R.U32.HI R5, RZ, R16.reuse, R5 ;  /* 0x00000010ff057219 */ /* 0x080fe20000011605 */
[----:B------:R-:W0:Y:S01]  /*0b10*/  LDC R21, c[0x0][0x638] ;  /* 0x00018e00ff157b82 */ /* 0x000e220000000800 */
[----:B------:R-:W-:Y:S01]  /*0b20*/  SHF.L.U32 R10, R7, R16, RZ ;  /* 0x00000010070a7219 */ /* 0x000fe200000006ff */
[----:B------:R-:W-:-:S06]  /*0b30*/  IMAD.MOV.U32 R4, RZ, RZ, R26 ;  /* 0x000000ffff047224 */ /* 0x000fcc00078e001a */
[----:B------:R-:W0:Y:S01]  /*0b40*/  LDC R22, c[0x0][0x610] ;  /* 0x00018400ff167b82 */ /* 0x000e220000000800 */
[----:B---34-:R-:W-:Y:S05]  /*0b50*/  @!P0 BRA `(.L_x_6) ;  /* 0x0000000000288947 */ /* 0x018fea0003800000 */
[----:B------:R-:W3:Y:S02]  /*0b60*/  LDC R9, c[0x0][0x64c] ;  /* 0x00019300ff097b82 */ /* 0x000ee40000000800 */
[----:B---3--:R-:W-:-:S05]  /*0b70*/  IADD3 R9, P0, R26, R9, RZ ;  /* 0x000000091a097210 */ /* 0x008fca0007f1e0ff */
        /* <DEDUP_REMOVED lines=8> */
.L_x_6:
[----:B-1----:R-:W-:Y:S01]  /*0c00*/  SHF.R.U64 R4, R4, R20, R5 ;  /* 0x0000001404047219 */ /* 0x002fe20000001205 */
[----:B--2---:R-:W-:Y:S01]  /*0c10*/  VIADD R5, R17, 0xffffffff ;  /* 0xffffffff11057836 */ /* 0x004fe20000000000 */
[----:B------:R-:W-:Y:S01]  /*0c20*/  LOP3.LUT R11, R24, R11, RZ, 0xc0, !PT ;  /* 0x0000000b180b7212 */ /* 0x000fe200078ec0ff */
[----:B------:R-:W-:Y:S01]  /*0c30*/  IMAD.MOV R12, RZ, RZ, -R12 ;  /* 0x000000ffff0c7224 */ /* 0x000fe200078e0a0c */
[----:B------:R-:W-:Y:S01]  /*0c40*/  R2UR UR4, R23 ;  /* 0x00000000170472ca */ /* 0x000fe200000e0000 */
[----:B------:R-:W-:Y:S01]  /*0c50*/  IMAD.MOV R6, RZ, RZ, -R4 ;  /* 0x000000ffff067224 */ /* 0x000fe200078e0a04 */
[----:B------:R-:W-:Y:S01]  /*0c60*/  LOP3.LUT R5, R14, R5, RZ, 0xc0, !PT ;  /* 0x000000050e057212 */ /* 0x000fe200078ec0ff */
[----:B------:R-:W-:Y:S02]  /*0c70*/  @P2 IMAD R3, R13, R12, R0 ;  /* 0x0000000c0d032224 */ /* 0x000fe400078e0200 */
[----:B------:R-:W-:Y:S02]  /*0c80*/  IMAD R10, R10, R4, R11 ;  /* 0x000000040a0a7224 */ /* 0x000fe400078e020b */
[----:B0-----:R-:W-:-:S02]  /*0c90*/  IMAD R0, R6, R21, R26 ;  /* 0x0000001506007224 */ /* 0x001fc400078e021a */
[----:B------:R-:W-:Y:S02]  /*0ca0*/  IMAD R3, R10, R22, R3 ;  /* 0x000000160a037224 */ /* 0x000fe400078e0203 */
[----:B------:R-:W-:Y:S02]  /*0cb0*/  IMAD R0, R0, R17, R5 ;  /* 0x0000001100007224 */ /* 0x000fe400078e0205 */
[----:B------:R-:W-:Y:S02]  /*0cc0*/  IMAD.U32 R6, RZ, RZ, UR4 ;  /* 0x00000004ff067e24 */ /* 0x000fe4000f8e00ff */
[----:B------:R-:W-:Y:S01]  /*0cd0*/  IMAD.MOV.U32 R4, RZ, RZ, 0x1 ;  /* 0x00000001ff047424 */ /* 0x000fe200078e00ff */
[----:B------:R-:W-:Y:S02]  /*0ce0*/  SEL R5, R0, R3, !P2 ;  /* 0x0000000300057207 */ /* 0x000fe40005000000 */
[----:B------:R-:W-:Y:S01]  /*0cf0*/  SEL R0, R3, R0, !P2 ;  /* 0x0000000003007207 */ /* 0x000fe20005000000 */
[----:B------:R0:W-:Y:S01]  /*0d00*/  STL [R1+0x770], R6 ;  /* 0x0007700601007387 */ /* 0x0001e20000100800 */
[----:B------:R-:W-:-:S03]  /*0d10*/  PRMT R3, R4, 0x7610, R3 ;  /* 0x0000761004037816 */ /* 0x000fc60000000003 */
[----:B------:R0:W-:Y:S04]  /*0d20*/  STL [R1+0x778], R5 ;  /* 0x0007780501007387 */ /* 0x0001e80000100800 */
[----:B------:R0:W-:Y:S02]  /*0d30*/  STL [R1+0x774], R0 ;  /* 0x0007740001007387 */ /* 0x0001e40000100800 */
.L_x_4:
[----:B------:R-:W-:-:S08]  /*0d40*/  NOP ;  /* 0x0000000000007918 */ /* 0x000fd00000000000 */
[----:B------:R-:W2:Y:S02]  /*0d50*/  USETMAXREG.TRY_ALLOC.CTAPOOL UP0, 0xf0 ;  /* 0x000000f0000079c8 */ /* 0x000ea40008000600 */
[----:B--2---:R-:W-:-:S13]  /*0d60*/  PLOP3.LUT P0, PT, PT, PT, UP0, 0x80, 0x0 ;  /* 0x000000000000781c */ /* 0x004fda0003f0f008 */
[----:B------:R-:W-:Y:S05]  /*0d70*/  @!P0 BRA `(.L_x_4) ;  /* 0xfffffffc00f08947 */ /* 0x000fea000383ffff */
[----:B------:R-:W-:Y:S01]  /*0d80*/  ULDC.64 UR4, c[0x0][0x598] ;  /* 0x0001660000047ab9 */ /* 0x000fe20000000a00 */
[----:B------:R-:W-:Y:S01]  /*0d90*/  ULDC.64 UR54, c[0x0][0x208] ;  /* 0x0000820000367ab9 */ /* 0x000fe20000000a00 */
[----:B------:R-:W-:-:S04]  /*0da0*/  ISETP.NE.U32.AND P0, PT, RZ, UR4, PT ;  /* 0x00000004ff007c0c */ /* 0x000fc8000bf05070 */
[----:B------:R-:W-:-:S13]  /*0db0*/  ISETP.NE.AND.EX P0, PT, RZ, UR5, PT, P0 ;  /* 0x00000005ff007c0c */ /* 0x000fda000bf05300 */
[----:B------:R-:W-:Y:S05]  /*0dc0*/  @!P0 BRA `(.L_x_7) ;  /* 0x0000000000208947 */ /* 0x000fea0003800000 */
[----:B0-----:R-:W0:Y:S02]  /*0dd0*/  LDC.64 R4, c[0x0][0x598] ;  /* 0x00016600ff047b82 */ /* 0x001e240000000a00 */
[----:B0-----:R-:W2:Y:S02]  /*0de0*/  LDG.E.64 R4, desc[UR54][R4.64] ;  /* 0x0000003604047981 */ /* 0x001ea4000c1e1b00 */
[----:B--2---:R-:W-:-:S04]  /*0df0*/  ISETP.NE.U32.AND P0, PT, R4, RZ, PT ;  /* 0x000000ff0400720c */ /* 0x004fc80003f05070 */
[----:B------:R-:W-:-:S13]  /*0e00*/  ISETP.NE.AND.EX P0, PT, R5, RZ, PT, P0 ;  /* 0x000000ff0500720c */ /* 0x000fda0003f05300 */
[----:B------:R-:W-:Y:S05]  /*0e10*/  @!P0 BRA `(.L_x_7) ;  /* 0x00000000000c8947 */ /* 0x000fea0003800000 */
[----:B------:R-:W2:Y:S02]  /*0e20*/  LD.E R4, desc[UR54][R4.64] ;  /* 0x0000003604047980 */ /* 0x000ea4000c101900 */
[----:B--2---:R-:W-:Y:S01]  /*0e30*/  R2UR UR4, R4 ;  /* 0x00000000040472ca */ /* 0x004fe200000e0000 */
[----:B------:R-:W-:-:S14]  /*0e40*/  BRA `(.L_x_8) ;  /* 0x0000000000247947 */ /* 0x000fdc0003800000 */
.L_x_7:
[----:B------:R-:W-:Y:S02]  /*0e50*/  ULDC.64 UR4, c[0x0][0x588] ;  /* 0x0001620000047ab9 */ /* 0x000fe40000000a00 */
[----:B------:R-:W-:-:S04]  /*0e60*/  ISETP.NE.U32.AND P0, PT, RZ, UR4, PT ;  /* 0x00000004ff007c0c */ /* 0x000fc8000bf05070 */
[----:B------:R-:W-:-:S13]  /*0e70*/  ISETP.NE.AND.EX P0, PT, RZ, UR5, PT, P0 ;  /* 0x00000005ff007c0c */ /* 0x000fda000bf05300 */
[----:B------:R-:W-:Y:S05]  /*0e80*/  @!P0 BRA `(.L_x_9) ;  /* 0x0000000000108947 */ /* 0x000fea0003800000 */
[----:B0-----:R-:W0:Y:S02]  /*0e90*/  LDC.64 R4, c[0x0][0x588] ;  /* 0x00016200ff047b82 */ /* 0x001e240000000a00 */
[----:B0-----:R-:W2:Y:S02]  /*0ea0*/  LDG.E R4, desc[UR54][R4.64] ;  /* 0x0000003604047981 */ /* 0x001ea4000c1e1900 */
[----:B--2---:R-:W-:Y:S01]  /*0eb0*/  R2UR UR4, R4 ;  /* 0x00000000040472ca */ /* 0x004fe200000e0000 */
[----:B------:R-:W-:-:S14]  /*0ec0*/  BRA `(.L_x_8) ;  /* 0x0000000000047947 */ /* 0x000fdc0003800000 */
.L_x_9:
[----:B------:R-:W-:-:S05]  /*0ed0*/  ULDC UR4, c[0x0][0x580] ;  /* 0x0001600000047ab9 */ /* 0x000fca0000000800 */
.L_x_8:
[----:B------:R-:W-:Y:S02]  /*0ee0*/  ULDC.64 UR6, c[0x0][0x5a0] ;  /* 0x0001680000067ab9 */ /* 0x000fe40000000a00 */
        /* <DEDUP_REMOVED lines=11> */
.L_x_10:
        /* <DEDUP_REMOVED lines=8> */
.L_x_12:
[----:B------:R-:W-:-:S05]  /*1020*/  ULDC UR5, c[0x0][0x584] ;  /* 0x0001610000057ab9 */ /* 0x000fca0000000800 */
.L_x_11:
[----:B------:R-:W-:-:S13]  /*1030*/  LOP3.LUT P0, RZ, R3, 0xff, RZ, 0xc0, !PT ;  /* 0x000000ff03ff7812 */ /* 0x000fda000780c0ff */
[----:B------:R-:W-:Y:S05]  /*1040*/  @!P0 EXIT ;  /* 0x000000000000894d */ /* 0x000fea0003800000 */
[----:B0-----:R-:W2:Y:S01]  /*1050*/  LDL R0, [R1+0x780] ;  /* 0x0007800001007983 */ /* 0x001ea20000100800 */
[----:B------:R-:W-:Y:S01]  /*1060*/  ULDC UR7, c[0x0][0x28c] ;  /* 0x0000a30000077ab9 */ /* 0x000fe20000000800 */
[----:B------:R-:W-:Y:S01]  /*1070*/  ULDC.64 UR58, c[0x0][0x5c8] ;  /* 0x00017200003a7ab9 */ /* 0x000fe20000000a00 */
[----:B------:R-:W-:Y:S02]  /*1080*/  UIADD3 UR7, UR7, 0x3f, URZ ;  /* 0x0000003f07077890 */ /* 0x000fe4000fffe03f */
[----:B------:R-:W-:Y:S02]  /*1090*/  USHF.L.U64.HI UR53, UR58, 0x7, UR59 ;  /* 0x000000073a357899 */ /* 0x000fe4000801023b */
[----:B------:R-:W-:Y:S02]  /*10a0*/  USHF.R.S32.HI UR8, URZ, 0x1f, UR7 ;  /* 0x0000001f3f087899 */ /* 0x000fe40008011407 */
[----:B------:R-:W-:Y:S02]  /*10b0*/  USHF.L.U32 UR56, UR58, 0x7, URZ ;  /* 0x000000073a387899 */ /* 0x000fe4000800063f */
[----:B------:R-:W-:-:S02]  /*10c0*/  ULEA.HI UR8, UR8, UR7, URZ, 0x6 ;  /* 0x0000000708087291 */ /* 0x000fc4000f8f303f */
[----:B------:R-:W-:Y:S02]  /*10d0*/  USHF.L.U64.HI UR6, UR58, 0x3, UR59 ;  /* 0x000000033a067899 */ /* 0x000fe4000801023b */
[----:B------:R-:W-:Y:S02]  /*10e0*/  USHF.L.U32 UR52, UR58, 0x3, URZ ;  /* 0x000000033a347899 */ /* 0x000fe4000800063f */
[----:B------:R-:W-:Y:S02]  /*10f0*/  USHF.L.U64.HI UR57, UR58, 0x8, UR59 ;  /* 0x000000083a397899 */ /* 0x000fe4000801023b */
[----:B------:R-:W-:Y:S01]  /*1100*/  USHF.L.U32 UR58, UR58, 0x8, URZ ;  /* 0x000000083a3a7899 */ /* 0x000fe2000800063f */
[----:B--2---:R-:W-:-:S13]  /*1110*/  R2UR UR9, R0 ;  /* 0x00000000000972ca */ /* 0x004fda00000e0000 */
[----:B------:R-:W-:Y:S02]  /*1120*/  ULOP3.LUT UR7, UR9, 0x1, URZ, 0xfc, !UPT ;  /* 0x0000000109077892 */ /* 0x000fe4000f8efc3f */
[----:B------:R-:W-:-:S03]  /*1130*/  USHF.R.S32.HI UR9, URZ, 0x6, UR8 ;  /* 0x000000063f097899 */ /* 0x000fc60008011408 */
[----:B------:R-:W-:Y:S01]  /*1140*/  UMOV UR8, URZ ;  /* 0x0000003f00087c82 */ /* 0x000fe20008000000 */
[----:B------:R-:W-:Y:S01]  /*1150*/  IMAD.U32 R0, RZ, RZ, UR7 ;  /* 0x00000007ff007e24 */ /* 0x000fe2000f8e00ff */
[----:B------:R-:W-:Y:S01]  /*1160*/  UMOV UR7, URZ ;  /* 0x0000003f00077c82 */ /* 0x000fe20008000000 */
[----:B------:R-:W-:Y:S02]  /*1170*/  IMAD.U32 R4, RZ, RZ, UR9 ;  /* 0x00000009ff047e24 */ /* 0x000fe4000f8e00ff */
[----:B------:R-:W-:Y:S01]  /*1180*/  IMAD.U32 R3, RZ, RZ, UR7 ;  /* 0x00000007ff037e24 */ /* 0x000fe2000f8e00ff */
[----:B------:R0:W-:Y:S04]  /*1190*/  STL [R1+0x77c], R0 ;  /* 0x00077c0001007387 */ /* 0x0001e80000100800 */
[----:B------:R2:W-:Y:S01]  /*11a0*/  STL [R1+0x790], R4 ;  /* 0x0007900401007387 */ /* 0x0005e20000100800 */
[----:B0-----:R-:W-:-:S05]  /*11b0*/  IMAD.U32 R0, RZ, RZ, UR8 ;  /* 0x00000008ff007e24 */ /* 0x001fca000f8e00ff */
[----:B------:R2:W-:Y:S04]  /*11c0*/  STL [R1+0x78c], R0 ;  /* 0x00078c0001007387 */ /* 0x0005e80000100800 */
[----:B------:R2:W-:Y:S02]  /*11d0*/  STL [R1+0x76c], R3 ;  /* 0x00076c0301007387 */ /* 0x0005e40000100800 */
.L_x_125:
[----:B-12---:R-:W3:Y:S01]  /*11e0*/  LDL R6, [R1+0x78c] ;  /* 0x00078c0001067983 */ /* 0x006ee20000100800 */
[----:B0-2---:R-:W0:Y:S03]  /*11f0*/  LDC R4, c[0x0][0x28c] ;  /* 0x0000a300ff047b82 */ /* 0x005e260000000800 */
[----:B------:R-:W-:Y:S04]  /*1200*/  STL [R1+0x764], RZ ;  /* 0x000764ff01007387 */ /* 0x000fe80000100800 */
        /* <DEDUP_REMOVED lines=465> */
[----:B------:R-:W-:Y:S04]  /*2f20*/  STL [R1], RZ ;  /* 0x000000ff01007387 */ /* 0x000fe80000100800 */
[----:B------:R-:W-:Y:S04]  /*2f30*/  STL [R1+0x4], RZ ;  /* 0x000004ff01007387 */ /* 0x000fe80000100800 */
[----:B------:R-:W-:Y:S04]  /*2f40*/  STL [R1+0x8], RZ ;  /* 0x000008ff01007387 */ /* 0x000fe80000100800 */
[----:B------:R-:W-:Y:S04]  /*2f50*/  STL [R1+0xc], RZ ;  /* 0x00000cff01007387 */ /* 0x000fe80000100800 */
[----:B------:R-:W-:Y:S04]  /*2f60*/  STL [R1+0x10], RZ ;  /* 0x000010ff01007387 */ /* 0x000fe80000100800 */
[----:B------:R-:W-:Y:S04]  /*2f70*/  STL [R1+0x14], RZ ;  /* 0x000014ff01007387 */ /* 0x000fe80000100800 */
[----:B------:R-:W-:Y:S04]  /*2f80*/  STL [R1+0x18], RZ ;  /* 0x000018ff01007387 */ /* 0x000fe80000100800 */
[----:B------:R-:W-:Y:S04]  /*2f90*/  STL [R1+0x1c], RZ ;  /* 0x00001cff01007387 */ /* 0x000fe80000100800 */
[----:B------:R-:W2:Y:S01]  /*2fa0*/  LDL R7, [R1+0x76c] ;  /* 0x00076c0001077983 */ /* 0x000ea20000100800 */
[----:B------:R-:W1:Y:S01]  /*2fb0*/  S2R R3, SR_TID.X ;  /* 0x0000000000037919 */ /* 0x000e620000002100 */
[----:B------:R-:W4:Y:S01]  /*2fc0*/  S2UR UR12, SR_CgaCtaId ;  /* 0x00000000000c79c3 */ /* 0x000f220000008800 */
[----:B-1----:R-:W-:-:S04]  /*2fd0*/  LOP3.LUT R3, R3, 0x80, RZ, 0xc0, !PT ;  /* 0x0000008003037812 */ /* 0x002fc800078ec0ff */
[----:B------:R-:W-:-:S06]  /*2fe0*/  SHF.R.U32.HI R3, RZ, 0x7, R3 ;  /* 0x00000007ff037819 */ /* 0x000fcc0000011603 */
[----:B------:R-:W1:Y:S01]  /*2ff0*/  SHFL.IDX PT, R3, R3, RZ, 0x1f ;  /* 0x00001fff03037589 */ /* 0x000e6200000e0000 */
[----:B---3--:R-:W-:Y:S01]  /*3000*/  R2UR UR10, R6 ;  /* 0x00000000060a72ca */ /* 0x008fe200000e0000 */
[----:B------:R-:W-:Y:S01]  /*3010*/  UMOV UR11, 0x400 ;  /* 0x00000400000b7882 */ /* 0x000fe20000000000 */
[----:B-1----:R-:W-:-:S11]  /*3020*/  R2UR UR9, R3 ;  /* 0x00000000030972ca */ /* 0x002fd600000e0000 */
[----:B------:R-:W-:Y:S01]  /*3030*/  IMAD.U32 R5, RZ, RZ, UR10 ;  /* 0x0000000aff057e24 */ /* 0x000fe2000f8e00ff */
[----:B----4-:R-:W-:Y:S02]  /*3040*/  ULEA UR11, UR12, UR11, 0x18 ;  /* 0x0000000b0c0b7291 */ /* 0x010fe4000f8ec03f */
[----:B------:R-:W-:-:S04]  /*3050*/  ULEA.HI UR10, UR9, UR9, URZ, 0x1 ;  /* 0x00000009090a7291 */ /* 0x000fc8000f8f083f */
[----:B------:R-:W-:-:S04]  /*3060*/  ULOP3.LUT UR10, UR10, 0xffffe, URZ, 0xc0, !UPT ;  /* 0x000ffffe0a0a7892 */ /* 0x000fc8000f8ec03f */
[----:B------:R-:W-:-:S04]  /*3070*/  UIADD3 UR10, UR9, -UR10, URZ ;  /* 0x8000000a090a7290 */ /* 0x000fc8000fffe03f */
[----:B------:R-:W-:-:S04]  /*3080*/  ULEA UR10, UR10, UR11, 0xc ;  /* 0x0000000b0a0a7291 */ /* 0x000fc8000f8e603f */
[----:B------:R-:W-:Y:S01]  /*3090*/  UIADD3 UR10, UR10, 0x100, URZ ;  /* 0x000001000a0a7890 */ /* 0x000fe2000fffe03f */
[----:B0-----:R-:W-:-:S03]  /*30a0*/  ISETP.GE.AND P0, PT, R4, 0x1, PT ;  /* 0x000000010400780c */ /* 0x001fc60003f06270 */
[----:B------:R-:W-:-:S04]  /*30b0*/  USHF.R.U32.HI UR10, URZ, 0x4, UR10 ;  /* 0x000000043f0a7899 */ /* 0x000fc8000801160a */
[----:B------:R-:W-:Y:S01]  /*30c0*/  ULOP3.LUT UR9, UR10, 0x3fff, URZ, 0xc0, !UPT ;  /* 0x00003fff0a097892 */ /* 0x000fe2000f8ec03f */
[----:B------:R-:W-:Y:S01]  /*30d0*/  UMOV UR7, URZ ;  /* 0x0000003f00077c82 */ /* 0x000fe20008000000 */
[----:B------:R-:W-:-:S04]  /*30e0*/  UMOV UR8, URZ ;  /* 0x0000003f00087c82 */ /* 0x000fc80008000000 */
[----:B------:R-:W-:Y:S02]  /*30f0*/  IMAD.U32 R24, RZ, RZ, UR9 ;  /* 0x00000009ff187e24 */ /* 0x000fe4000f8e00ff */
[----:B------:R-:W-:Y:S02]  /*3100*/  IMAD.U32 R4, RZ, RZ, UR7 ;  /* 0x00000007ff047e24 */ /* 0x000fe4000f8e00ff */
[----:B------:R-:W-:Y:S01]  /*3110*/  IMAD.U32 R3, RZ, RZ, UR11 ;  /* 0x0000000bff037e24 */ /* 0x000fe2000f8e00ff */
[----:B------:R0:W-:Y:S01]  /*3120*/  STL [R1+0x768], R24 ;  /* 0x0007681801007387 */ /* 0x0001e20000100800 */
[----:B------:R-:W-:Y:S02]  /*3130*/  CS2R R236, SRZ ;  /* 0x0000000000ec7805 */ /* 0x000fe4000001ff00 */
[----:B------:R-:W-:Y:S02]  /*3140*/  CS2R R234, SRZ ;  /* 0x0000000000ea7805 */ /* 0x000fe4000001ff00 */
[----:B------:R-:W-:-:S02]  /*3150*/  CS2R R232, SRZ ;  /* 0x0000000000e87805 */ /* 0x000fc4000001ff00 */
[----:B------:R-:W-:Y:S02]  /*3160*/  CS2R R22, SRZ ;  /* 0x0000000000167805 */ /* 0x000fe4000001ff00 */
[----:B------:R-:W-:Y:S02]  /*3170*/  CS2R R20, SRZ ;  /* 0x0000000000147805 */ /* 0x000fe4000001ff00 */
[----:B------:R-:W-:Y:S02]  /*3180*/  CS2R R18, SRZ ;  /* 0x0000000000127805 */ /* 0x000fe4000001ff00 */
        /* <DEDUP_REMOVED lines=105> */
[----:B0-----:R-:W-:Y:S02]  /*3820*/  CS2R R24, SRZ ;  /* 0x0000000000187805 */ /* 0x001fe4000001ff00 */
[----:B------:R-:W-:Y:S02]  /*3830*/  CS2R R26, SRZ ;  /* 0x00000000001a7805 */ /* 0x000fe4000001ff00 */
[----:B------:R-:W-:Y:S02]  /*3840*/  CS2R R28, SRZ ;  /* 0x00000000001c7805 */ /* 0x000fe4000001ff00 */
[----:B------:R-:W-:Y:S02]  /*3850*/  CS2R R30, SRZ ;  /* 0x00000000001e7805 */ /* 0x000fe4000001ff00 */
[----:B--2---:R-:W-:Y:S01]  /*3860*/  R2UR UR60, R7 ;  /* 0x00000000073c72ca */ /* 0x004fe200000e0000 */
[----:B------:R-:W-:-:S14]  /*3870*/  @!P0 BRA `(.L_x_13) ;  /* 0x0000009000048947 */ /* 0x000fdc0003800000 */
[----:B------:R-:W2:Y:S02]  /*3880*/  LDL R31, [R1+0x77c] ;  /* 0x00077c00011f7983 */ /* 0x000ea40000100800 */
[----:B--2---:R-:W-:-:S13]  /*3890*/  R2UR UR7, R31 ;  /* 0x000000001f0772ca */ /* 0x004fda00000e0000 */
[----:B------:R-:W-:-:S06]  /*38a0*/  UISETP.NE.AND UP0, UPT, UR7, 0x3, UPT ;  /* 0x000000030700788c */ /* 0x000fcc000bf05270 */
[----:B------:R-:W-:-:S13]  /*38b0*/  PLOP3.LUT P1, PT, PT, PT, UP0, 0x80, 0x0 ;  /* 0x000000000000781c */ /* 0x000fda0003f2f008 */
[----:B------:R-:W-:Y:S05]  /*38c0*/  @!P1 BRA `(.L_x_14) ;  /* 0x0000000000049947 */ /* 0x000fea0003800000 */
[----:B------:R-:W-:Y:S01]  /*38d0*/  BPT.TRAP 0x1 ;  /* 0x000000040000795c */ /* 0x000fe20000300000 */
.L_x_14:
[----:B------:R-:W-:Y:S02]  /*38e0*/  R2UR UR9, R3 ;  /* 0x00000000030972ca */ /* 0x000fe400000e0000 */
[----:B------:R-:W-:Y:S02]  /*38f0*/  R2UR UR7, R7 ;  /* 0x00000000070772ca */ /* 0x000fe400000e0000 */
[----:B------:R-:W-:-:S11]  /*3900*/  R2UR UR8, R6 ;  /* 0x00000000060872ca */ /* 0x000fd600000e0000 */
[----:B------:R-:W-:Y:S02]  /*3910*/  ULEA UR7, UR7, UR9, 0x3 ;  /* 0x0000000907077291 */ /* 0x000fe4000f8e183f */
[----:B------:R-:W-:-:S05]  /*3920*/  IMAD.U32 R5, RZ, RZ, UR8 ;  /* 0x00000008ff057e24 */ /* 0x000fca000f8e00ff */
[----:B------:R-:W-:-:S04]  /*3930*/  SHF.L.U32 R5, R5, 0x1f, RZ ;  /* 0x0000001f05057819 */ /* 0x000fc800000006ff */
[----:B------:R0:W1:Y:S01]  /*3940*/  SYNCS.PHASECHK.TRANS64.TRYWAIT P0, [UR7], R5 ;  /* 0x00000005ff0075a7 */ /* 0x0000620008000147 */
[----:B------:R-:W-:Y:S05]  /*3950*/  @!P1 BRA `(.L_x_15) ;  /* 0x0000000000049947 */ /* 0x000fea0003800000 */
[----:B------:R-:W-:Y:S01]  /*3960*/  BPT.TRAP 0x1 ;  /* 0x000000040000795c */ /* 0x000fe20000300000 */
.L_x_15:
[----:B------:R2:W-:Y:S01]  /*3970*/  STL [R1+0x764], RZ ;  /* 0x000764ff01007387 */ /* 0x0005e20000100800 */
[----:B------:R-:W-:Y:S02]  /*3980*/  UMOV UR8, 0x2 ;  /* 0x0000000200087882 */ /* 0x000fe40000000000 */
[----:B------:R-:W-:Y:S01]  /*3990*/  IMAD.U32 R4, RZ, RZ, UR8 ;  /* 0x00000008ff047e24 */ /* 0x000fe2000f8e00ff */
[----:B-1----:R-:W-:Y:S06]  /*39a0*/  @P0 BRA `(.L_x_16) ;  /* 0x0000000000080947 */ /* 0x002fec0003800000 */
[----:B------:R-:W1:Y:S02]  /*39b0*/  SYNCS.PHASECHK.TRANS64.TRYWAIT P0, [UR7], R5 ;  /* 0x00000005ff0075a7 */ /* 0x000e640008000147 */
[----:B-1----:R-:W-:Y:S05]  /*39c0*/  @!P0 BRA `(.L_x_17) ;  /* 0x0000044c009c8947 */ /* 0x002fea0003800000 */
.L_x_16:
[----:B------:R-:W3:Y:S04]  /*39d0*/  LDL R7, [R1+0x768] ;  /* 0x0007680001077983 */ /* 0x000ee80000100800 */
[----:B------:R-:W-:Y:S04]  /*39e0*/  STL [R1+0x820], R4 ;  /* 0x0008200401007387 */ /* 0x000fe80000100800 */
[----:B------:R-:W-:Y:S04]  /*39f0*/  STL [R1+0x81c], R2 ;  /* 0x00081c0201007387 */ /* 0x000fe80000100800 */
[----:B------:R-:W-:Y:S04]  /*3a00*/  STL [R1+0x818], R0 ;  /* 0x0008180001007387 */ /* 0x000fe80000100800 */
[----:B-1----:R-:W4:Y:S01]  /*3a10*/  LDL R6, [R1+0x76c] ;  /* 0x00076c0001067983 */ /* 0x002f220000100800 */
[----:B------:R-:W-:Y:S01]  /*3a20*/  R2UR UR7, R3 ;  /* 0x00000000030772ca */ /* 0x000fe200000e0000 */
[----:B------:R-:W-:Y:S01]  /*3a30*/  UMOV UR11, 0x80000020 ;  /* 0x80000020000b7882 */ /* 0x000fe20000000000 */
[----:B------:R-:W-:Y:S01]  /*3a40*/  UMOV UR27, 0x80000020 ;  /* 0x80000020001b7882 */ /* 0x000fe20000000000 */
[----:B------:R-:W-:Y:S01]  /*3a50*/  STL [R1+0x824], R3 ;  /* 0x0008240301007387 */ /* 0x000fe20000100800 */
[----:B------:R-:W-:Y:S01]  /*3a60*/  UMOV UR19, 0x80000020 ;  /* 0x8000002000137882 */ /* 0x000fe20000000000 */
[----:B------:R-:W-:Y:S01]  /*3a70*/  UMOV UR51, 0x80000020 ;  /* 0x8000002000337882 */ /* 0x000fe20000000000 */
[----:B------:R-:W-:Y:S01]  /*3a80*/  UMOV UR47, 0x80000020 ;  /* 0x80000020002f7882 */ /* 0x000fe20000000000 */
[----:B------:R-:W-:Y:S01]  /*3a90*/  UMOV UR43, 0x80000020 ;  /* 0x80000020002b7882 */ /* 0x000fe20000000000 */
[----:B------:R-:W-:Y:S01]  /*3aa0*/  UMOV UR39, 0x80000020 ;  /* 0x8000002000277882 */ /* 0x000fe20000000000 */
[----:B------:R-:W-:Y:S01]  /*3ab0*/  UMOV UR35, 0x80000020 ;  /* 0x8000002000237882 */ /* 0x000fe20000000000 */
[----:B------:R-:W-:Y:S01]  /*3ac0*/  UMOV UR15, 0x80000020 ;  /* 0x80000020000f7882 */ /* 0x000fe20000000000 */
[----:B------:R-:W-:Y:S01]  /*3ad0*/  UMOV UR61, UR19 ;  /* 0x00000013003d7c82 */ /* 0x000fe20008000000 */
[----:B------:R-:W-:Y:S01]  /*3ae0*/  UMOV UR31, 0x80000020 ;  /* 0x80000020001f7882 */ /* 0x000fe20000000000 */
[----:B------:R-:W-:Y:S01]  /*3af0*/  UIADD3 UR7, UR7, 0x28100, URZ ;  /* 0x0002810007077890 */ /* 0x000fe2000fffe03f */
[----:B------:R-:W-:Y:S01]  /*3b00*/  UMOV UR23, UR31 ;  /* 0x0000001f00177c82 */ /* 0x000fe20008000000 */
[----:B------:R-:W-:-:S02]  /*3b10*/  UMOV UR21, 0x80000020 ;  /* 0x8000002000157882 */ /* 0x000fc40000000000 */
[----:B------:R-:W-:-:S04]  /*3b20*/  USHF.R.U32.HI UR7, URZ, 0x4, UR7 ;  /* 0x000000043f077899 */ /* 0x000fc80008011607 */
[----:B------:R-:W-:-:S04]  /*3b30*/  ULOP3.LUT UR7, UR7, 0x3fff, URZ, 0xc0, !UPT ;  /* 0x00003fff07077892 */ /* 0x000fc8000f8ec03f */
[----:B------:R-:W-:Y:S01]  /*3b40*/  ULOP3.LUT UR7, UR7, 0x10000, URZ, 0xfc, !UPT ;  /* 0x0001000007077892 */ /* 0x000fe2000f8efc3f */
[----:B---3--:R-:W-:-:S13]  /*3b50*/  R2UR UR9, R7 ;  /* 0x00000000070972ca */ /* 0x008fda00000e0000 */
[----:B------:R-:W-:Y:S01]  /*3b60*/  ULOP3.LUT UR59, UR9, 0x10000, URZ, 0xfc, !UPT ;  /* 0x00010000093b7892 */ /* 0x000fe2000f8efc3f */
[----:B----4-:R-:W-:Y:S01]  /*3b70*/  R2UR UR8, R6 ;  /* 0x00000000060872ca */ /* 0x010fe200000e0000 */
[----:B------:R0:W-:Y:S01]  /*3b80*/  STL [R1+0x828], R6 ;  /* 0x0008280601007387 */ /* 0x0001e20000100800 */
[----:B------:R-:W-:Y:S02]  /*3b90*/  UMOV UR9, 0x80000020 ;  /* 0x8000002000097882 */ /* 0x000fe40000000000 */
[----:B------:R-:W-:Y:S01]  /*3ba0*/  UMOV UR25, UR9 ;  /* 0x0000000900197c82 */ /* 0x000fe20008000000 */
[----:B------:R-:W-:Y:S01]  /*3bb0*/  UMOV UR17, UR9 ;  /* 0x0000000900117c82 */ /* 0x000fe20008000000 */
[----:B------:R-:W-:Y:S01]  /*3bc0*/  UMOV UR49, UR9 ;  /* 0x0000000900317c82 */ /* 0x000fe20008000000 */
[----:B------:R-:W-:Y:S01]  /*3bd0*/  UMOV UR45, UR9 ;  /* 0x00000009002d7c82 */ /* 0x000fe20008000000 */
[----:B------:R-:W-:Y:S01]  /*3be0*/  UMOV UR41, UR9 ;  /* 0x0000000900297c82 */ /* 0x000fe20008000000 */
[----:B------:R-:W-:Y:S01]  /*3bf0*/  UMOV UR37, UR9 ;  /* 0x0000000900257c82 */ /* 0x000fe20008000000 */
[----:B------:R-:W-:Y:S01]  /*3c00*/  UMOV UR33, UR9 ;  /* 0x0000000900217c82 */ /* 0x000fe20008000000 */
[----:B0-----:R-:W-:Y:S01]  /*3c10*/  WARPGROUP.ARRIVE ;  /* 0x00000000000079c5 */ /* 0x001fe20000000000 */
[----:B------:R-:W-:Y:S01]  /*3c20*/  UMOV UR13, UR9 ;  /* 0x00000009000d7c82 */ /* 0x000fe20008000000 */
[----:B------:R-:W-:Y:S01]  /*3c30*/  ULEA UR59, UR8, UR59, 0xb ;  /* 0x0000003b083b7291 */ /* 0x000fe2000f8e583f */
[----:B------:R-:W-:Y:S01]  /*3c40*/  STL [R1+0x760], RZ ;  /* 0x000760ff01007387 */ /* 0x000fe20000100800 */
[----:B------:R-:W-:Y:S01]  /*3c50*/  UIMAD UR7, UR8, 0x2c0, UR7 ;  /* 0x000002c0080778a4 */ /* 0x000fe2000f8e0207 */
[----:B------:R-:W-:Y:S01]  /*3c60*/  UMOV UR29, UR9 ;  /* 0x00000009001d7c82 */ /* 0x000fe20008000000 */
[----:B------:R-:W-:Y:S01]  /*3c70*/  UIADD3 UR20, UR59, 0x200, URZ ;  /* 0x000002003b147890 */ /* 0x000fe2000fffe03f */
[----:B------:R-:W-:Y:S02]  /*3c80*/  STL [R1+0x75c], RZ ;  /* 0x00075cff01007387 */ /* 0x000fe40000100800 */
[----:B------:R-:W-:Y:S01]  /*3c90*/  UMOV UR8, UR59 ;  /* 0x0000003b00087c82 */ /* 0x000fe20008000000 */
[----:B------:R-:W-:-:S02]  /*3ca0*/  UIADD3 UR26, UR7, 0x40, URZ ;  /* 0x00000040071a7890 */ /* 0x000fc4000fffe03f */
[----:B------:R-:W-:Y:S01]  /*3cb0*/  UMOV UR10, UR7 ;  /* 0x00000007000a7c82 */ /* 0x000fe20008000000 */
[----:B------:R-:W-:Y:S01]  /*3cc0*/  UMOV UR24, UR8 ;  /* 0x0000000800187c82 */ /* 0x000fe20008000000 */
[----:B------:R-:W-:Y:S01]  /*3cd0*/  QGMMA.64x16x32.F32.E4M3.E4M3 R4, gdesc[UR8], RZ, !UPT, gsb0 ;  /* 0x00200000080479f3 */ /* 0x000fe2000c0008ff */
[----:B------:R-:W-:Y:S01]  /*3ce0*/  UIADD3 UR12, UR7, 0x80, URZ ;  /* 0x00000080070c7890 */ /* 0x000fe2000fffe03f */
[----:B------:R-:W-:Y:S01]  /*3cf0*/  STL [R1+0x758], RZ ;  /* 0x000758ff01007387 */ /* 0x000fe20000100800 */
[----:B------:R-:W-:Y:S01]  /*3d00*/  UMOV UR16, UR8 ;  /* 0x0000000800107c82 */ /* 0x000fe20008000000 */
[----:B------:R-:W-:Y:S01]  /*3d10*/  UIADD3 UR50, UR7, 0xc0, URZ ;  /* 0x000000c007327890 */ /* 0x000fe2000fffe03f */
[----:B------:R-:W-:Y:S01]  /*3d20*/  UMOV UR48, UR8 ;  /* 0x0000000800307c82 */ /* 0x000fe20008000000 */
[----:B------:R-:W-:Y:S01]  /*3d30*/  UIADD3 UR46, UR7, 0x100, URZ ;  /* 0x00000100072e7890 */ /* 0x000fe2000fffe03f */
[----:B------:R-:W-:Y:S01]  /*3d40*/  STL [R1+0x754], RZ ;  /* 0x000754ff01007387 */ /* 0x000fe20000100800 */
[----:B------:R-:W-:Y:S01]  /*3d50*/  UMOV UR18, UR12 ;  /* 0x0000000c00127c82 */ /* 0x000fe20008000000 */
[----:B------:R-:W-:Y:S01]  /*3d60*/  UMOV UR44, UR8 ;  /* 0x00000008002c7c82 */ /* 0x000fe20008000000 */
        /* <DEDUP_REMOVED lines=8> */
[----:B------:R-:W-:Y:S01]  /*3df0*/  UIADD3 UR14, UR7, 0x200, URZ ;  /* 0x00000200070e7890 */ /* 0x000fe2000fffe03f */
[----:B------:R-:W-:Y:S01]  /*3e00*/  UMOV UR12, UR8 ;  /* 0x00000008000c7c82 */ /* 0x000fe20008000000 */
[----:B------:R-:W-:Y:S01]  /*3e10*/  UMOV UR60, UR18 ;  /* 0x00000012003c7c82 */ /* 0x000fe20008000000 */
[----:B------:R-:W-:Y:S01]  /*3e20*/  UIADD3 UR30, UR7, 0x280, URZ ;  /* 0x00000280071e7890 */ /* 0x000fe2000fffe03f */
[----:B------:R-:W-:Y:S01]  /*3e30*/  STL [R1+0x748], RZ ;  /* 0x000748ff01007387 */ /* 0x000fe20000100800 */
[----:B------:R-:W-:-:S03]  /*3e40*/  UMOV UR28, UR8 ;  /* 0x00000008001c7c82 */ /* 0x000fc60008000000 */
[----:B------:R-:W-:Y:S02]  /*3e50*/  STL [R1+0x744], RZ ;  /* 0x000744ff01007387 */ /* 0x000fe40000100800 */
[----:B------:R-:W-:Y:S02]  /*3e60*/  UMOV UR22, UR30 ;  /* 0x0000001e00167c82 */ /* 0x000fe40008000000 */
[----:B------:R-:W-:Y:S04]  /*3e70*/  STL [R1+0x740], RZ ;  /* 0x000740ff01007387 */ /* 0x000fe80000100800 */
[----:B------:R-:W-:Y:S04]  /*3e80*/  STL [R1+0x73c], RZ ;  /* 0x00073cff01007387 */ /* 0x000fe80000100800 */
[----:B------:R-:W-:Y:S04]  /*3e90*/  STL [R1+0x738], RZ ;  /* 0x000738ff01007387 */ /* 0x000fe80000100800 */
[----:B------:R-:W-:Y:S04]  /*3ea0*/  STL [R1+0x734], RZ ;  /* 0x000734ff01007387 */ /* 0x000fe80000100800 */
[----:B------:R-:W-:Y:S01]  /*3eb0*/  STL [R1+0x730], RZ ;  /* 0x000730ff01007387 */ /* 0x000fe20000100800 */
[----:B------:R-:W-:-:S02]  /*3ec0*/  WARPGROUP.DEPBAR.LE gsb0, 0x0 ;  /* 0x00008000000079c5 */ /* 0x000fc40000010000 */
[----:B------:R-:W-:Y:S01]  /*3ed0*/  IMAD.MOV.U32 R59, RZ, RZ, R6 ;  /* 0x000000ffff3b7224 */ /* 0x000fe200078e0006 */
[----:B------:R-:W-:Y:S01]  /*3ee0*/  STL [R1+0x72c], RZ ;  /* 0x00072cff01007387 */ /* 0x000fe20000100800 */
[----:B------:R-:W-:Y:S02]  /*3ef0*/  IMAD.MOV.U32 R57, RZ, RZ, R8 ;  /* 0x000000ffff397224 */ /* 0x000fe400078e0008 */
[----:B------:R-:W-:Y:S01]  /*3f00*/  IMAD.MOV.U32 R56, RZ, RZ, R9 ;  /* 0x000000ffff387224 */ /* 0x000fe200078e0009 */
[----:B------:R-:W-:Y:S01]  /*3f10*/  STL [R1+0x728], RZ ;  /* 0x000728ff01007387 */ /* 0x000fe20000100800 */
[----:B------:R-:W-:Y:S02]  /*3f20*/  IMAD.MOV.U32 R235, RZ, RZ, R10 ;  /* 0x000000ffffeb7224 */ /* 0x000fe400078e000a */
[----:B------:R-:W-:Y:S01]  /*3f30*/  IMAD.MOV.U32 R6, RZ, RZ, R11 ;  /* 0x000000ffff067224 */ /* 0x000fe200078e000b */
[----:B------:R-:W-:Y:S01]  /*3f40*/  STL [R1+0x724], RZ ;  /* 0x000724ff01007387 */ /* 0x000fe20000100800 */
[----:B------:R-:W-:Y:S01]  /*3f50*/  WARPGROUP.ARRIVE ;  /* 0x00000000000079c5 */ /* 0x000fe20000000000 */
[----:B------:R-:W-:-:S02]  /*3f60*/  IMAD.MOV.U32 R234, RZ, RZ, R4 ;  /* 0x000000ffffea7224 */ /* 0x000fc400078e0004 */
[----:B------:R-:W-:Y:S01]  /*3f70*/  STL [R1+0x720], RZ ;  /* 0x000720ff01007387 */ /* 0x000fe20000100800 */
[----:B------:R-:W-:Y:S02]  /*3f80*/  IMAD.MOV.U32 R58, RZ, RZ, R7 ;  /* 0x000000ffff3a7224 */ /* 0x000fe400078e0007 */
[----:B------:R-:W-:Y:S01]  /*3f90*/  QGMMA.64x16x32.F32.E4M3.E4M3 R8, gdesc[UR24], RZ, !UPT, gsb0 ;  /* 0x00200000180879f3 */ /* 0x000fe2000c0008ff */
[----:B------:R-:W-:Y:S01]  /*3fa0*/  STL [R1+0x71c], RZ ;  /* 0x00071cff01007387 */ /* 0x000fe20000100800 */
[----:B------:R-:W-:Y:S01]  /*3fb0*/  UMOV UR24, UR20 ;  /* 0x0000001400187c82 */ /* 0x000fe20008000000 */
[----:B------:R-:W-:Y:S01]  /*3fc0*/  UMOV UR25, UR21 ;  /* 0x0000001500197c82 */ /* 0x000fe20008000000 */
[----:B------:R-:W-:Y:S01]  /*3fd0*/  IMAD.MOV.U32 R60, RZ, RZ, R5 ;  /* 0x000000ffff3c7224 */ /* 0x000fe200078e0005 */
        /* <DEDUP_REMOVED lines=21> */
[----:B------:R-:W-:-:S02]  /*4130*/  IMAD.MOV.U32 R18, RZ, RZ, R13 ;  /* 0x000000ffff127224 */ /* 0x000fc400078e000d */
[----:B------:R-:W-:Y:S01]  /*4140*/  IMAD.MOV.U32 R17, RZ, RZ, R14 ;  /* 0x000000ffff117224 */ /* 0x000fe200078e000e */
[----:B------:R-:W-:Y:S01]  /*4150*/  STL [R1+0x6dc], RZ ;  /* 0x0006dcff01007387 */ /* 0x000fe20000100800 */
[----:B------:R-:W-:Y:S02]  /*4160*/  IMAD.MOV.U32 R16, RZ, RZ, R15 ;  /* 0x000000ffff107224 */ /* 0x000fe400078e000f */
[----:B------:R-:W-:Y:S01]  /*4170*/  WARPGROUP.ARRIVE ;  /* 0x00000000000079c5 */ /* 0x000fe20000000000 */
[----:B------:R-:W-:Y:S04]  /*4180*/  STL [R1+0x6d8], RZ ;  /* 0x0006d8ff01007387 */ /* 0x000fe80000100800 */
[----:B------:R-:W-:Y:S01]  /*4190*/  STL [R1+0x6d4], RZ ;  /* 0x0006d4ff01007387 */ /* 0x000fe20000100800 */
[----:B------:R-:W-:Y:S01]  /*41a0*/  QGMMA.64x16x32.F32.E4M3.E4M3 R8, gdesc[UR16], RZ, !UPT, gsb0 ;  /* 0x00200000100879f3 */ /* 0x000fe2000c0008ff */
[----:B------:R-:W-:Y:S01]  /*41b0*/  UIADD3 UR18, UR7, 0x240, URZ ;  /* 0x0000024007127890 */ /* 0x000fe2000fffe03f */
[----:B------:R-:W-:Y:S01]  /*41c0*/  UMOV UR16, UR8 ;  /* 0x0000000800107c82 */ /* 0x000fe20008000000 */
[----:B------:R-:W-:Y:S01]  /*41d0*/  UMOV UR17, UR9 ;  /* 0x0000000900117c82 */ /* 0x000fe20008000000 */
[----:B------:R-:W-:Y:S01]  /*41e0*/  UMOV UR19, 0x80000020 ;  /* 0x8000002000137882 */ /* 0x000fe20000000000 */
[----:B------:R-:W-:Y:S01]  /*41f0*/  STL [R1+0x6d0], RZ ;  /* 0x0006d0ff01007387 */ /* 0x000fe20000100800 */
[----:B------:R-:W-:-:S03]  /*4200*/  UIADD3 UR8, UR59, 0x400, URZ ;  /* 0x000004003b087890 */ /* 0x000fc6000fffe03f */
        /* <DEDUP_REMOVED lines=12> */
[----:B------:R-:W-:Y:S01]  /*42d0*/  WARPGROUP.ARRIVE ;  /* 0x00000000000079c5 */ /* 0x000fe20000000000 */
[----:B------:R-:W-:Y:S01]  /*42e0*/  STL [R1+0x6a0], RZ ;  /* 0x0006a0ff01007387 */ /* 0x000fe20000100800 */
[----:B------:R-:W-:Y:S02]  /*42f0*/  IMAD.MOV.U32 R233, RZ, RZ, R10 ;  /* 0x000000ffffe97224 */ /* 0x000fe400078e000a */
[----:B------:R-:W-:Y:S01]  /*4300*/  IMAD.MOV.U32 R232, RZ, RZ, R11 ;  /* 0x000000ffffe87224 */ /* 0x000fe200078e000b */
[----:B------:R-:W-:Y:S01]  /*4310*/  STL [R1+0x69c], RZ ;  /* 0x00069cff01007387 */ /* 0x000fe20000100800 */
[----:B------:R-:W-:Y:S01]  /*4320*/  QGMMA.64x16x32.F32.E4M3.E4M3 R24, gdesc[UR48], RZ, !UPT, gsb0 ;  /* 0x00200000301879f3 */ /* 0x000fe2000c0008ff */
[----:B------:R-:W-:Y:S02]  /*4330*/  IMAD.MOV.U32 R223, RZ, RZ, R12 ;  /* 0x000000ffffdf7224 */ /* 0x000fe400078e000c */
[----:B------:R-:W-:Y:S01]  /*4340*/  STL [R1+0x698], RZ ;  /* 0x000698ff01007387 */ /* 0x000fe20000100800 */
[----:B------:R-:W-:-:S02]  /*4350*/  IMAD.MOV.U32 R222, RZ, RZ, R13 ;  /* 0x000000ffffde7224 */ /* 0x000fc400078e000d */
[----:B------:R-:W-:Y:S01]  /*4360*/  IMAD.MOV.U32 R221, RZ, RZ, R8 ;  /* 0x000000ffffdd7224 */ /* 0x000fe200078e0008 */
[----:B------:R-:W-:Y:S01]  /*4370*/  STL [R1+0x694], RZ ;  /* 0x000694ff01007387 */ /* 0x000fe20000100800 */
[----:B------:R-:W-:-:S03]  /*4380*/  IMAD.MOV.U32 R220, RZ, RZ, R9 ;  /* 0x000000ffffdc7224 */ /* 0x000fc600078e0009 */
        /* <DEDUP_REMOVED lines=27> */
[----:B------:R-:W-:Y:S03]  /*4540*/  QGMMA.64x16x32.F32.E4M3.E4M3 R24, gdesc[UR44], RZ, !UPT, gsb0 ;  /* 0x002000002c1879f3 */ /* 0x000fe6000c0008ff */
        /* <DEDUP_REMOVED lines=25> */
[----:B------:R-:W-:Y:S02]  /*46e0*/  IMAD.MOV.U32 R8, RZ, RZ, R30 ;  /* 0x000000ffff087224 */ /* 0x000fe400078e001e */
        /* <DEDUP_REMOVED lines=52> */
[----:B------:R-:W-:Y:S01]  /*4a30*/  QGMMA.64x16x32.F32.E4M3.E4M3 R112, gdesc[UR12], RZ, !UPT, gsb0 ;  /* 0x002000000c7079f3 */ /* 0x000fe2000c0008ff */
[----:B------:R-:W-:Y:S01]  /*4a40*/  UMOV UR12, UR20 ;  /* 0x00000014000c7c82 */ /* 0x000fe20008000000 */
[----:B------:R-:W-:Y:S01]  /*4a50*/  UMOV UR13, UR21 ;  /* 0x00000015000d7c82 */ /* 0x000fe20008000000 */
        /* <DEDUP_REMOVED lines=38> */
[----:B------:R-:W-:Y:S02]  /*4cc0*/  UIADD3 UR28, UR59, 0x600, URZ ;  /* 0x000006003b1c7890 */ /* 0x000fe4000fffe03f */
[----:B------:R-:W-:Y:S01]  /*4cd0*/  STL [R1+0x4e4], RZ ;  /* 0x0004e4ff01007387 */ /* 0x000fe20000100800 */
[----:B------:R-:W-:-:S02]  /*4ce0*/  UMOV UR29, 0x80000020 ;  /* 0x80000020001d7882 */ /* 0x000fc40000000000 */
[----:B------:R-:W-:Y:S01]  /*4cf0*/  UMOV UR33, UR29 ;  /* 0x0000001d00217c82 */ /* 0x000fe20008000000 */
[----:B------:R-:W-:Y:S01]  /*4d00*/  STL [R1+0x4e0], RZ ;  /* 0x0004e0ff01007387 */ /* 0x000fe20000100800 */
[----:B------:R-:W-:Y:S01]  /*4d10*/  UMOV UR32, UR28 ;  /* 0x0000001c00207c82 */ /* 0x000fe20008000000 */
[----:B------:R-:W-:Y:S01]  /*4d20*/  UMOV UR36, UR28 ;  /* 0x0000001c00247c82 */ /* 0x000fe20008000000 */
        /* <DEDUP_REMOVED lines=10> */
[----:B------:R-:W-:-:S03]  /*4dd0*/  UMOV UR9, UR29 ;  /* 0x0000001d00097c82 */ /* 0x000fc60008000000 */
        /* <DEDUP_REMOVED lines=117> */
[----:B------:R0:W-:Y:S04]  /*5530*/  STL [R1+0x138], R14 ;  /* 0x0001380e01007387 */ /* 0x0001e80000100800 */
[----:B------:R1:W-:Y:S04]  /*5540*/  STL.64 [R1+0x8e0], R214 ;  /* 0x0008e0d601007387 */ /* 0x0003e80000100a00 */
[----:B------:R3:W-:Y:S01]  /*5550*/  STL.64 [R1+0x8d8], R212 ;  /* 0x0008d8d401007387 */ /* 0x0007e20000100a00 */
[----:B0-----:R-:W-:-:S03]  /*5560*/  IMAD.MOV.U32 R14, RZ, RZ, R24 ;  /* 0x000000ffff0e7224 */ /* 0x001fc600078e0018 */
[----:B------:R0:W-:Y:S04]  /*5570*/  STL.64 [R1+0x8d0], R210 ;  /* 0x0008d0d201007387 */ /* 0x0001e80000100a00 */
[----:B------:R4:W-:Y:S01]  /*5580*/  STL.64 [R1+0x8c8], R208 ;  /* 0x0008c8d001007387 */ /* 0x0009e20000100a00 */
[----:B-1----:R-:W-:Y:S02]  /*5590*/  IMAD.MOV.U32 R214, RZ, RZ, R57 ;  /* 0x000000ffffd67224 */ /* 0x002fe400078e0039 */
[----:B------:R-:W-:Y:S01]  /*55a0*/  IMAD.MOV.U32 R215, RZ, RZ, R56 ;  /* 0x000000ffffd77224 */ /* 0x000fe200078e0038 */
[----:B------:R1:W-:Y:S01]  /*55b0*/  STL.64 [R1+0x900], R182 ;  /* 0x000900b601007387 */ /* 0x0003e20000100a00 */
[----:B---3--:R-:W-:Y:S02]  /*55c0*/  IMAD.MOV.U32 R212, RZ, RZ, R59 ;  /* 0x000000ffffd47224 */ /* 0x008fe400078e003b */
[----:B------:R-:W-:Y:S01]  /*55d0*/  IMAD.MOV.U32 R213, RZ, RZ, R58 ;  /* 0x000000ffffd57224 */ /* 0x000fe200078e003a */
[----:B------:R-:W-:Y:S01]  /*55e0*/  STL.64 [R1+0x8f8], R180 ;  /* 0x0008f8b401007387 */ /* 0x000fe20000100a00 */
[----:B------:R-:W-:-:S02]  /*55f0*/  WARPGROUP.DEPBAR.LE gsb0, 0x0 ;  /* 0x00008000000079c5 */ /* 0x000fc40000010000 */
[----:B------:R-:W-:Y:S01]  /*5600*/  WARPGROUP.ARRIVE ;  /* 0x00000000000079c5 */ /* 0x000fe20000000000 */
[----:B------:R3:W-:Y:S01]  /*5610*/  STL.64 [R1+0x8f0], R178 ;  /* 0x0008f0b201007387 */ /* 0x0007e20000100a00 */
[----:B0-----:R-:W-:Y:S02]  /*5620*/  IMAD.MOV.U32 R211, RZ, RZ, R60 ;  /* 0x000000ffffd37224 */ /* 0x001fe400078e003c */
[----:B----4-:R-:W-:Y:S01]  /*5630*/  IMAD.MOV.U32 R209, RZ, RZ, R234 ;  /* 0x000000ffffd17224 */ /* 0x010fe200078e00ea */
[----:B------:R0:W-:Y:S01]  /*5640*/  STL.64 [R1+0x8e8], R176 ;  /* 0x0008e8b001007387 */ /* 0x0001e20000100a00 */
[----:B------:R-:W-:Y:S01]  /*5650*/  QGMMA.64x16x32.F32.E4M3.E4M3 R24, gdesc[UR20], RZ, !UPT, gsb0 ;  /* 0x00200000141879f3 */ /* 0x000fe2000c0008ff */
[----:B------:R-:W-:Y:S01]  /*5660*/  UMOV UR22, UR50 ;  /* 0x0000003200167c82 */ /* 0x000fe20008000000 */
[----:B------:R-:W-:Y:S01]  /*5670*/  UMOV UR23, UR51 ;  /* 0x0000003300177c82 */ /* 0x000fe20008000000 */
[----:B------:R-:W-:Y:S01]  /*5680*/  STL [R1+0x364], RZ ;  /* 0x000364ff01007387 */ /* 0x000fe20000100800 */
[----:B-1----:R-:W-:-:S02]  /*5690*/  IMAD.MOV.U32 R182, RZ, RZ, R223 ;  /* 0x000000ffffb67224 */ /* 0x002fc400078e00df */
[----:B------:R-:W-:Y:S01]  /*56a0*/  IMAD.MOV.U32 R183, RZ, RZ, R222 ;  /* 0x000000ffffb77224 */ /* 0x000fe200078e00de */
[----:B------:R-:W-:Y:S01]  /*56b0*/  STL [R1+0x360], RZ ;  /* 0x000360ff01007387 */ /* 0x000fe20000100800 */
[----:B---3--:R-:W-:Y:S02]  /*56c0*/  IMAD.MOV.U32 R178, RZ, RZ, R221 ;  /* 0x000000ffffb27224 */ /* 0x008fe400078e00dd */
        /* <DEDUP_REMOVED lines=14> */
[----:B0-----:R-:W-:-:S02]  /*57b0*/  IMAD.MOV.U32 R176, RZ, RZ, R3 ;  /* 0x000000ffffb07224 */ /* 0x001fc400078e0003 */
[----:B------:R-:W-:Y:S02]  /*57c0*/  IMAD.MOV.U32 R177, RZ, RZ, R2 ;  /* 0x000000ffffb17224 */ /* 0x000fe400078e0002 */
[----:B------:R-:W-:Y:S01]  /*57d0*/  IMAD.MOV.U32 R208, RZ, RZ, R0 ;  /* 0x000000ffffd07224 */ /* 0x000fe200078e0000 */
[----:B------:R-:W-:Y:S02]  /*57e0*/  WARPGROUP.DEPBAR.LE gsb0, 0x0 ;  /* 0x00008000000079c5 */ /* 0x000fe40000010000 */
[----:B------:R-:W-:Y:S04]  /*57f0*/  STL.64 [R1], R24 ;  /* 0x0000001801007387 */ /* 0x000fe80000100a00 */
[----:B------:R-:W-:Y:S04]  /*5800*/  STL.64 [R1+0x8], R26 ;  /* 0x0000081a01007387 */ /* 0x000fe80000100a00 */
[----:B------:R-:W-:Y:S04]  /*5810*/  STL.64 [R1+0x10], R28 ;  /* 0x0000101c01007387 */ /* 0x000fe80000100a00 */
[----:B------:R0:W-:Y:S04]  /*5820*/  STL.64 [R1+0x18], R30 ;  /* 0x0000181e01007387 */ /* 0x0001e80000100a00 */
[----:B------:R-:W-:Y:S01]  /*5830*/  STL [R1+0x348], RZ ;  /* 0x000348ff01007387 */ /* 0x000fe20000100800 */
[----:B0-----:R-:W-:-:S06]  /*5840*/  WARPGROUP.ARRIVE ;  /* 0x00000000000079c5 */ /* 0x001fcc0000000000 */
[----:B------:R-:W-:Y:S01]  /*5850*/  QGMMA.64x16x32.F32.E4M3.E4M3 R24, gdesc[UR20], RZ, !UPT, gsb0 ;  /* 0x00200000141879f3 */ /* 0x000fe2000c0008ff */
[----:B------:R-:W-:Y:S01]  /*5860*/  UMOV UR22, UR60 ;  /* 0x0000003c00167c82 */ /* 0x000fe20008000000 */
[----:B------:R-:W-:Y:S01]  /*5870*/  UMOV UR23, UR61 ;  /* 0x0000003d00177c82 */ /* 0x000fe20008000000 */
[----:B------:R-:W-:Y:S02]  /*5880*/  WARPGROUP.DEPBAR.LE gsb0, 0x0 ;  /* 0x00008000000079c5 */ /* 0x000fe40000010000 */
[----:B------:R-:W-:Y:S04]  /*5890*/  STL.64 [R1+0x80], R24 ;  /* 0x0000801801007387 */ /* 0x000fe80000100a00 */
[----:B------:R-:W-:Y:S04]  /*58a0*/  STL.64 [R1+0x88], R26 ;  /* 0x0000881a01007387 */ /* 0x000fe80000100a00 */
[----:B------:R-:W-:Y:S04]  /*58b0*/  STL.64 [R1+0x90], R28 ;  /* 0x0000901c01007387 */ /* 0x000fe80000100a00 */
[----:B------:R0:W-:Y:S02]  /*58c0*/  STL.64 [R1+0x98], R30 ;  /* 0x0000981e01007387 */ /* 0x0001e40000100a00 */
        /* <DEDUP_REMOVED lines=15> */
[----:B------:R-:W-:Y:S01]  /*59c0*/  STL [R1+0x184], R25 ;  /* 0x0001841901007387 */ /* 0x000fe20000100800 */
[----:B------:R-:W-:-:S03]  /*59d0*/  IMAD.MOV.U32 R5, RZ, RZ, R24 ;  /* 0x000000ffff057224 */ /* 0x000fc600078e0018 */
[----:B------:R-:W-:Y:S04]  /*59e0*/  STL.64 [R1+0x188], R26 ;  /* 0x0001881a01007387 */ /* 0x000fe80000100a00 */
[----:B------:R-:W-:Y:S04]  /*59f0*/  STL.64 [R1+0x190], R28 ;  /* 0x0001901c01007387 */ /* 0x000fe80000100a00 */
[----:B------:R0:W-:Y:S04]  /*5a00*/  STL.64 [R1+0x198], R30 ;  /* 0x0001981e01007387 */ /* 0x0001e80000100a00 */
[----:B------:R-:W-:Y:S04]  /*5a10*/  STL [R1+0x340], RZ ;  /* 0x000340ff01007387 */ /* 0x000fe80000100800 */
[----:B------:R-:W-:Y:S01]  /*5a20*/  STL [R1+0x33c], RZ ;  /* 0x00033cff01007387 */ /* 0x000fe20000100800 */
[----:B0-----:R-:W-:-:S06]  /*5a30*/  WARPGROUP.ARRIVE ;  /* 0x00000000000079c5 */ /* 0x001fcc0000000000 */
[----:B------:R-:W-:Y:S01]  /*5a40*/  QGMMA.64x16x32.F32.E4M3.E4M3 R24, gdesc[UR20], RZ, !UPT, gsb0 ;  /* 0x00200000141879f3 */ /* 0x000fe2000c0008ff */
[----:B------:R-:W-:Y:S01]  /*5a50*/  UMOV UR22, UR10 ;  /* 0x0000000a00167c82 */ /* 0x000fe20008000000 */
[----:B------:R-:W-:Y:S01]  /*5a60*/  UMOV UR23, UR11 ;  /* 0x0000000b00177c82 */ /* 0x000fe20008000000 */
[----:B------:R-:W-:Y:S01]  /*5a70*/  UMOV UR20, UR8 ;  /* 0x0000000800147c82 */ /* 0x000fe20008000000 */
[----:B------:R-:W-:Y:S01]  /*5a80*/  UMOV UR21, 0x80000020 ;  /* 0x8000002000157882 */ /* 0x000fe20000000000 */
[----:B------:R-:W-:Y:S01]  /*5a90*/  UMOV UR12, UR20 ;  /* 0x00000014000c7c82 */ /* 0x000fe20008000000 */
[----:B------:R-:W-:Y:S01]  /*5aa0*/  UMOV UR13, UR21 ;  /* 0x00000015000d7c82 */ /* 0x000fe20008000000 */
[----:B------:R-:W-:Y:S01]  /*5ab0*/  UMOV UR16, UR20 ;  /* 0x0000001400107c82 */ /* 0x000fe20008000000 */
[----:B------:R-:W-:Y:S01]  /*5ac0*/  UMOV UR17, UR21 ;  /* 0x0000001500117c82 */ /* 0x000fe20008000000 */
[----:B------:R-:W-:Y:S01]  /*5ad0*/  UMOV UR8, UR28 ;  /* 0x0000001c00087c82 */ /* 0x000fe20008000000 */
[----:B------:R-:W-:-:S02]  /*5ae0*/  WARPGROUP.DEPBAR.LE gsb0, 0x0 ;  /* 0x00008000000079c5 */ /* 0x000fc40000010000 */
        /* <DEDUP_REMOVED lines=39> */
[----:B------:R-:W-:Y:S01]  /*5d60*/  WARPGROUP.ARRIVE ;  /* 0x00000000000079c5 */ /* 0x000fe20000000000 */
[----:B------:R-:W-:Y:S04]  /*5d70*/  STL.64 [R1+0x60], R24 ;  /* 0x0000601801007387 */ /* 0x000fe80000100a00 */
[----:B------:R-:W-:Y:S01]  /*5d80*/  STL.64 [R1+0x68], R26 ;  /* 0x0000681a01007387 */ /* 0x000fe20000100a00 */
[----:B------:R-:W-:Y:S01]  /*5d90*/  QGMMA.64x16x32.F32.E4M3.E4M3 R224, gdesc[UR20], RZ, !UPT, gsb0 ;  /* 0x0020000014e079f3 */ /* 0x000fe2000c0008ff */
[----:B------:R-:W-:Y:S01]  /*5da0*/  UMOV UR22, UR42 ;  /* 0x0000002a00167c82 */ /* 0x000fe20008000000 */
[----:B------:R-:W-:Y:S01]  /*5db0*/  UMOV UR23, UR43 ;  /* 0x0000002b00177c82 */ /* 0x000fe20008000000 */
[----:B------:R-:W-:Y:S04]  /*5dc0*/  STL.64 [R1+0x70], R28 ;  /* 0x0000701c01007387 */ /* 0x000fe80000100a00 */
[----:B------:R-:W-:Y:S04]  /*5dd0*/  STL.64 [R1+0x78], R30 ;  /* 0x0000781e01007387 */ /* 0x000fe80000100a00 */
[----:B------:R-:W-:Y:S01]  /*5de0*/  STL [R1+0x32c], RZ ;  /* 0x00032cff01007387 */ /* 0x000fe20000100800 */
[----:B------:R-:W-:-:S02]  /*5df0*/  WARPGROUP.DEPBAR.LE gsb0, 0x0 ;  /* 0x00008000000079c5 */ /* 0x000fc40000010000 */
[----:B------:R-:W-:Y:S01]  /*5e00*/  WARPGROUP.ARRIVE ;  /* 0x00000000000079c5 */ /* 0x000fe20000000000 */
[----:B------:R0:W-:Y:S04]  /*5e10*/  STL.64 [R1+0x860], R230 ;  /* 0x000860e601007387 */ /* 0x0001e80000100a00 */
[----:B------:R1:W-:Y:S01]  /*5e20*/  STL.64 [R1+0x858], R228 ;  /* 0x000858e401007387 */ /* 0x0003e20000100a00 */
[----:B------:R-:W-:Y:S01]  /*5e30*/  QGMMA.64x16x32.F32.E4M3.E4M3 R192, gdesc[UR20], RZ, !UPT, gsb0 ;  /* 0x0020000014c079f3 */ /* 0x000fe2000c0008ff */
[----:B------:R-:W-:Y:S01]  /*5e40*/  UMOV UR22, UR38 ;  /* 0x0000002600167c82 */ /* 0x000fe20008000000 */
[----:B------:R-:W-:Y:S01]  /*5e50*/  UMOV UR23, UR39 ;  /* 0x0000002700177c82 */ /* 0x000fe20008000000 */
[----:B------:R3:W-:Y:S01]  /*5e60*/  STL.64 [R1+0x850], R226 ;  /* 0x000850e201007387 */ /* 0x0007e20000100a00 */
[----:B0-----:R-:W-:-:S03]  /*5e70*/  IMAD.MOV.U32 R230, RZ, RZ, R216 ;  /* 0x000000ffffe67224 */ /* 0x001fc600078e00d8 */
[----:B------:R0:W-:Y:S01]  /*5e80*/  STL.64 [R1+0x848], R224 ;  /* 0x000848e001007387 */ /* 0x0001e20000100a00 */
[----:B------:R-:W-:Y:S02]  /*5e90*/  IMAD.MOV.U32 R231, RZ, RZ, R4 ;  /* 0x000000ffffe77224 */ /* 0x000fe400078e0004 */
[----:B-1----:R-:W-:Y:S01]  /*5ea0*/  IMAD.MOV.U32 R228, RZ, RZ, R218 ;  /* 0x000000ffffe47224 */ /* 0x002fe200078e00da */
[----:B------:R-:W-:Y:S01]  /*5eb0*/  STL [R1+0x328], RZ ;  /* 0x000328ff01007387 */ /* 0x000fe20000100800 */
[----:B------:R-:W-:Y:S02]  /*5ec0*/  IMAD.MOV.U32 R229, RZ, RZ, R217 ;  /* 0x000000ffffe57224 */ /* 0x000fe400078e00d9 */
[----:B---3--:R-:W-:Y:S02]  /*5ed0*/  IMAD.MOV.U32 R227, RZ, RZ, R219 ;  /* 0x000000ffffe37224 */ /* 0x008fe400078e00db */
[----:B------:R-:W-:Y:S02]  /*5ee0*/  IMAD.MOV.U32 R226, RZ, RZ, R208 ;  /* 0x000000ffffe27224 */ /* 0x000fe400078e00d0 */
[----:B------:R-:W-:-:S02]  /*5ef0*/  IMAD.MOV.U32 R208, RZ, RZ, R16 ;  /* 0x000000ffffd07224 */ /* 0x000fc400078e0010 */
[----:B0-----:R-:W-:Y:S02]  /*5f00*/  IMAD.MOV.U32 R224, RZ, RZ, R176 ;  /* 0x000000ffffe07224 */ /* 0x001fe400078e00b0 */
[----:B------:R-:W-:Y:S02]  /*5f10*/  IMAD.MOV.U32 R225, RZ, RZ, R177 ;  /* 0x000000ffffe17224 */ /* 0x000fe400078e00b1 */
[----:B------:R-:W-:Y:S02]  /*5f20*/  IMAD.MOV.U32 R176, RZ, RZ, R18 ;  /* 0x000000ffffb07224 */ /* 0x000fe400078e0012 */
[----:B------:R-:W-:Y:S01]  /*5f30*/  IMAD.MOV.U32 R177, RZ, RZ, R17 ;  /* 0x000000ffffb17224 */ /* 0x000fe200078e0011 */
[----:B------:R-:W-:Y:S02]  /*5f40*/  WARPGROUP.DEPBAR.LE gsb0, 0x0 ;  /* 0x00008000000079c5 */ /* 0x000fe40000010000 */
[----:B------:R-:W-:Y:S01]  /*5f50*/  WARPGROUP.ARRIVE ;  /* 0x00000000000079c5 */ /* 0x000fe20000000000 */
[----:B------:R0:W-:Y:S04]  /*5f60*/  STL.64 [R1+0x880], R198 ;  /* 0x000880c601007387 */ /* 0x0001e80000100a00 */
[----:B------:R1:W-:Y:S01]  /*5f70*/  STL.64 [R1+0x878], R196 ;  /* 0x000878c401007387 */ /* 0x0003e20000100a00 */
[----:B------:R-:W-:Y:S01]  /*5f80*/  QGMMA.64x16x32.F32.E4M3.E4M3 R160, gdesc[UR20], RZ, !UPT, gsb0 ;  /* 0x0020000014a079f3 */ /* 0x000fe2000c0008ff */
[----:B------:R-:W-:Y:S01]  /*5f90*/  UMOV UR22, UR34 ;  /* 0x0000002200167c82 */ /* 0x000fe20008000000 */
[----:B------:R-:W-:Y:S01]  /*5fa0*/  UMOV UR23, UR35 ;  /* 0x0000002300177c82 */ /* 0x000fe20008000000 */
[----:B------:R3:W-:Y:S04]  /*5fb0*/  STL.64 [R1+0x870], R194 ;  /* 0x000870c201007387 */ /* 0x0007e80000100a00 */
[----:B------:R-:W-:Y:S01]  /*5fc0*/  STL.64 [R1+0x868], R192 ;  /* 0x000868c001007387 */ /* 0x000fe20000100a00 */
[----:B0-----:R-:W-:-:S02]  /*5fd0*/  IMAD.MOV.U32 R198, RZ, RZ, R230 ;  /* 0x000000ffffc67224 */ /* 0x001fc400078e00e6 */
[----:B------:R-:W-:Y:S01]  /*5fe0*/  IMAD.MOV.U32 R199, RZ, RZ, R231 ;  /* 0x000000ffffc77224 */ /* 0x000fe200078e00e7 */
[----:B------:R-:W-:Y:S01]  /*5ff0*/  STL [R1+0x324], RZ ;  /* 0x000324ff01007387 */ /* 0x000fe20000100800 */
[----:B-1----:R-:W-:Y:S02]  /*6000*/  IMAD.MOV.U32 R196, RZ, RZ, R228 ;  /* 0x000000ffffc47224 */ /* 0x002fe400078e00e4 */
[----:B------:R-:W-:Y:S02]  /*6010*/  IMAD.MOV.U32 R197, RZ, RZ, R229 ;  /* 0x000000ffffc57224 */ /* 0x000fe400078e00e5 */
[----:B---3--:R-:W-:Y:S02]  /*6020*/  IMAD.MOV.U32 R195, RZ, RZ, R227 ;  /* 0x000000ffffc37224 */ /* 0x008fe400078e00e3 */
[----:B------:R-:W-:Y:S02]  /*6030*/  IMAD.MOV.U32 R227, RZ, RZ, R23 ;  /* 0x000000ffffe37224 */ /* 0x000fe400078e0017 */
[----:B------:R-:W-:-:S02]  /*6040*/  IMAD.MOV.U32 R228, RZ, RZ, R22 ;  /* 0x000000ffffe47224 */ /* 0x000fc400078e0016 */
[----:B------:R-:W-:Y:S02]  /*6050*/  IMAD.MOV.U32 R229, RZ, RZ, R21 ;  /* 0x000000ffffe57224 */ /* 0x000fe400078e0015 */
[----:B------:R-:W-:Y:S02]  /*6060*/  IMAD.MOV.U32 R230, RZ, RZ, R20 ;  /* 0x000000ffffe67224 */ /* 0x000fe400078e0014 */
[----:B------:R-:W-:Y:S02]  /*6070*/  IMAD.MOV.U32 R231, RZ, RZ, R19 ;  /* 0x000000ffffe77224 */ /* 0x000fe400078e0013 */
[----:B------:R-:W-:Y:S02]  /*6080*/  IMAD.MOV.U32 R194, RZ, RZ, R195 ;  /* 0x000000ffffc27224 */ /* 0x000fe400078e00c3 */
        /* <DEDUP_REMOVED lines=10> */
[----:B------:R-:W-:Y:S01]  /*6130*/  IMAD.MOV.U32 R229, RZ, RZ, R230 ;  /* 0x000000ffffe57224 */ /* 0x000fe200078e00e6 */
[----:B------:R-:W-:Y:S02]  /*6140*/  WARPGROUP.DEPBAR.LE gsb0, 0x0 ;  /* 0x00008000000079c5 */ /* 0x000fe40000010000 */
[----:B------:R-:W-:Y:S01]  /*6150*/  WARPGROUP.ARRIVE ;  /* 0x00000000000079c5 */ /* 0x000fe20000000000 */
[----:B------:R-:W-:Y:S01]  /*6160*/  STL.64 [R1+0x8a0], R166 ;  /* 0x0008a0a601007387 */ /* 0x000fe20000100a00 */
[----:B------:R-:W-:Y:S02]  /*6170*/  IMAD.MOV.U32 R230, RZ, RZ, R231 ;  /* 0x000000ffffe67224 */ /* 0x000fe400078e00e7 */
[----:B------:R-:W-:Y:S01]  /*6180*/  IMAD.MOV.U32 R231, RZ, RZ, R176 ;  /* 0x000000ffffe77224 */ /* 0x000fe200078e00b0 */
[----:B------:R-:W-:Y:S01]  /*6190*/  STL.64 [R1+0x898], R164 ;  /* 0x000898a401007387 */ /* 0x000fe20000100a00 */
[----:B------:R-:W-:Y:S01]  /*61a0*/  QGMMA.64x16x32.F32.E4M3.E4M3 R128, gdesc[UR20], RZ, !UPT, gsb0 ;  /* 0x00200000148079f3 */ /* 0x000fe2000c0008ff */
[----:B------:R-:W-:Y:S01]  /*61b0*/  UMOV UR22, UR30 ;  /* 0x0000001e00167c82 */ /* 0x000fe20008000000 */
[----:B------:R-:W-:Y:S01]  /*61c0*/  UMOV UR23, UR31 ;  /* 0x0000001f00177c82 */ /* 0x000fe20008000000 */
[----:B------:R-:W-:Y:S01]  /*61d0*/  STL.64 [R1+0x890], R162 ;  /* 0x000890a201007387 */ /* 0x000fe20000100a00 */
[----:B------:R-:W-:-:S02]  /*61e0*/  IMAD.MOV.U32 R176, RZ, RZ, R177 ;  /* 0x000000ffffb07224 */ /* 0x000fc400078e00b1 */
[----:B------:R-:W-:Y:S01]  /*61f0*/  IMAD.MOV.U32 R177, RZ, RZ, R208 ;  /* 0x000000ffffb17224 */ /* 0x000fe200078e00d0 */
[----:B------:R0:W-:Y:S01]  /*6200*/  STL.64 [R1+0x888], R160 ;  /* 0x000888a001007387 */ /* 0x0001e20000100a00 */
[----:B------:R-:W-:Y:S02]  /*6210*/  IMAD.MOV.U32 R208, RZ, RZ, R209 ;  /* 0x000000ffffd07224 */ /* 0x000fe400078e00d1 */
[----:B------:R-:W-:Y:S01]  /*6220*/  IMAD.MOV.U32 R209, RZ, RZ, R210 ;  /* 0x000000ffffd17224 */ /* 0x000fe200078e00d2 */
[----:B------:R-:W-:Y:S01]  /*6230*/  STL [R1+0x320], RZ ;  /* 0x000320ff01007387 */ /* 0x000fe20000100800 */
[----:B------:R-:W-:Y:S02]  /*6240*/  IMAD.MOV.U32 R210, RZ, RZ, R211 ;  /* 0x000000ffffd27224 */ /* 0x000fe400078e00d3 */
[----:B------:R-:W-:Y:S02]  /*6250*/  IMAD.MOV.U32 R211, RZ, RZ, R212 ;  /* 0x000000ffffd37224 */ /* 0x000fe400078e00d4 */
[----:B------:R-:W-:-:S02]  /*6260*/  IMAD.MOV.U32 R212, RZ, RZ, R213 ;  /* 0x000000ffffd47224 */ /* 0x000fc400078e00d5 */
[----:B------:R-:W-:Y:S02]  /*6270*/  IMAD.MOV.U32 R213, RZ, RZ, R214 ;  /* 0x000000ffffd57224 */ /* 0x000fe400078e00d6 */
[----:B------:R-:W-:Y:S02]  /*6280*/  IMAD.MOV.U32 R214, RZ, RZ, R215 ;  /* 0x000000ffffd67224 */ /* 0x000fe400078e00d7 */
[----:B------:R-:W-:Y:S02]  /*6290*/  IMAD.MOV.U32 R215, RZ, RZ, R6 ;  /* 0x000000ffffd77224 */ /* 0x000fe400078e0006 */
[----:B0-----:R-:W-:Y:S02]  /*62a0*/  IMAD.MOV.U32 R160, RZ, RZ, R178 ;  /* 0x000000ffffa07224 */ /* 0x001fe400078e00b2 */
        /* <DEDUP_REMOVED lines=12> */
[----:B------:R-:W-:Y:S01]  /*6370*/  IMAD.MOV.U32 R198, RZ, RZ, R224 ;  /* 0x000000ffffc67224 */ /* 0x000fe200078e00e0 */
        /* <DEDUP_REMOVED lines=8> */
[----:B------:R0:W-:Y:S04]  /*6400*/  STL.64 [R1+0x8a8], R128 ;  /* 0x0008a88001007387 */ /* 0x0001e80000100a00 */
[----:B------:R-:W-:Y:S04]  /*6410*/  STL [R1+0x31c], RZ ;  /* 0x00031cff01007387 */ /* 0x000fe80000100800 */
[----:B------:R-:W-:Y:S04]  /*6420*/  STL [R1+0x318], RZ ;  /* 0x000318ff01007387 */ /* 0x000fe80000100800 */
[----:B------:R-:W-:Y:S04]  /*6430*/  STL [R1+0x314], RZ ;  /* 0x000314ff01007387 */ /* 0x000fe80000100800 */
[----:B------:R-:W-:Y:S04]  /*6440*/  STL [R1+0x310], RZ ;  /* 0x000310ff01007387 */ /* 0x000fe80000100800 */
[----:B------:R-:W-:Y:S01]  /*6450*/  STL [R1+0x30c], RZ ;  /* 0x00030cff01007387 */ /* 0x000fe20000100800 */
[----:B------:R-:W-:-:S02]  /*6460*/  WARPGROUP.DEPBAR.LE gsb0, 0x0 ;  /* 0x00008000000079c5 */ /* 0x000fc40000010000 */
[----:B------:R-:W-:-:S06]  /*6470*/  WARPGROUP.ARRIVE ;  /* 0x00000000000079c5 */ /* 0x000fcc0000000000 */
[----:B------:R-:W-:Y:S01]  /*6480*/  QGMMA.64x16x32.F32.E4M3.E4M3 R64, gdesc[UR16], RZ, !UPT, gsb0 ;  /* 0x00200000104079f3 */ /* 0x000fe2000c0008ff */
[----:B------:R-:W-:Y:S01]  /*6490*/  UMOV UR16, UR28 ;  /* 0x0000001c00107c82 */ /* 0x000fe20008000000 */
[----:B------:R-:W-:Y:S01]  /*64a0*/  UMOV UR17, UR29 ;  /* 0x0000001d00117c82 */ /* 0x000fe20008000000 */
[----:B------:R-:W-:Y:S02]  /*64b0*/  WARPGROUP.DEPBAR.LE gsb0, 0x0 ;  /* 0x00008000000079c5 */ /* 0x000fe40000010000 */
[----:B------:R-:W-:-:S06]  /*64c0*/  WARPGROUP.ARRIVE ;  /* 0x00000000000079c5 */ /* 0x000fcc0000000000 */
[----:B------:R-:W-:Y:S03]  /*64d0*/  QGMMA.64x16x32.F32.E4M3.E4M3 R32, gdesc[UR20], RZ, !UPT, gsb0 ;  /* 0x00200000142079f3 */ /* 0x000fe6000c0008ff */
[----:B------:R-:W-:Y:S02]  /*64e0*/  WARPGROUP.DEPBAR.LE gsb0, 0x0 ;  /* 0x00008000000079c5 */ /* 0x000fe40000010000 */
[----:B------:R-:W-:-:S06]  /*64f0*/  WARPGROUP.ARRIVE ;  /* 0x00000000000079c5 */ /* 0x000fcc0000000000 */
[----:B------:R-:W-:Y:S03]  /*6500*/  QGMMA.64x16x32.F32.E4M3.E4M3 R24, gdesc[UR28], RZ, !UPT, gsb0 ;  /* 0x002000001c1879f3 */ /* 0x000fe6000c0008ff */
[----:B------:R-:W-:Y:S02]  /*6510*/  WARPGROUP.DEPBAR.LE gsb0, 0x0 ;  /* 0x00008000000079c5 */ /* 0x000fe40000010000 */
[----:B------:R-:W-:-:S06]  /*6520*/  WARPGROUP.ARRIVE ;  /* 0x00000000000079c5 */ /* 0x000fcc0000000000 */
[----:B------:R-:W-:Y:S01]  /*6530*/  QGMMA.64x16x32.F32.E4M3.E4M3 R56, gdesc[UR16], RZ, !UPT, gsb0 ;  /* 0x00200000103879f3 */ /* 0x000fe2000c0008ff */
[----:B------:R-:W-:Y:S02]  /*6540*/  UIADD3 UR16, UR59, 0x2, URZ ;  /* 0x000000023b107890 */ /* 0x000fe4000fffe03f */
[----:B------:R-:W-:Y:S02]  /*6550*/  WARPGROUP.DEPBAR.LE gsb0, 0x0 ;  /* 0x00008000000079c5 */ /* 0x000fe40000010000 */
[----:B------:R-:W-:-:S06]  /*6560*/  WARPGROUP.ARRIVE ;  /* 0x00000000000079c5 */ /* 0x000fcc0000000000 */
[----:B------:R-:W-:Y:S01]  /*6570*/  QGMMA.64x16x32.F32.E4M3.E4M3 R88, gdesc[UR12], RZ, !UPT, gsb0 ;  /* 0x002000000c5879f3 */ /* 0x000fe2000c0008ff */
[----:B------:R-:W-:Y:S01]  /*6580*/  UMOV UR12, UR28 ;  /* 0x0000001c000c7c82 */ /* 0x000fe20008000000 */
[----:B------:R-:W-:Y:S01]  /*6590*/  UMOV UR13, UR29 ;  /* 0x0000001d000d7c82 */ /* 0x000fe20008000000 */
[----:B------:R-:W-:Y:S01]  /*65a0*/  UMOV UR14, UR60 ;  /* 0x0000003c000e7c82 */ /* 0x000fe20008000000 */
[----:B------:R-:W-:Y:S01]  /*65b0*/  UMOV UR15, UR61 ;  /* 0x0000003d000f7c82 */ /* 0x000fe20008000000 */
[----:B------:R-:W-:Y:S02]  /*65c0*/  WARPGROUP.DEPBAR.LE gsb0, 0x0 ;  /* 0x00008000000079c5 */ /* 0x000fe40000010000 */
[----:B------:R-:W-:Y:S01]  /*65d0*/  WARPGROUP.ARRIVE ;  /* 0x00000000000079c5 */ /* 0x000fe20000000000 */
[----:B------:R-:W-:Y:S04]  /*65e0*/  STL [R1+0x844], R89 ;  /* 0x0008445901007387 */ /* 0x000fe80000100800 */
[----:B------:R-:W-:Y:S01]  /*65f0*/  STL [R1+0x840], R90 ;  /* 0x0008405a01007387 */ /* 0x000fe20000100800 */
[----:B------:R-:W-:Y:S03]  /*6600*/  QGMMA.64x16x32.F32.E4M3.E4M3 R120, gdesc[UR32], RZ, !UPT, gsb0 ;  /* 0x00200000207879f3 */ /* 0x000fe6000c0008ff */
[----:B------:R-:W-:Y:S04]  /*6610*/  STL [R1+0x83c], R91 ;  /* 0x00083c5b01007387 */ /* 0x000fe80000100800 */
[----:B------:R-:W-:Y:S04]  /*6620*/  STL [R1+0x838], R92 ;  /* 0x0008385c01007387 */ /* 0x000fe80000100800 */
[----:B------:R-:W-:Y:S04]  /*6630*/  STL [R1+0x834], R93 ;  /* 0x0008345d01007387 */ /* 0x000fe80000100800 */
[----:B------:R-:W-:Y:S04]  /*6640*/  STL [R1+0x830], R94 ;  /* 0x0008305e01007387 */ /* 0x000fe80000100800 */
[----:B------:R1:W-:Y:S04]  /*6650*/  STL [R1+0x82c], R95 ;  /* 0x00082c5f01007387 */ /* 0x0003e80000100800 */
[----:B------:R-:W-:Y:S04]  /*6660*/  STL [R1+0x308], RZ ;  /* 0x000308ff01007387 */ /* 0x000fe80000100800 */
[----:B------:R-:W-:Y:S04]  /*6670*/  STL [R1+0x304], RZ ;  /* 0x000304ff01007387 */ /* 0x000fe80000100800 */
[----:B------:R-:W-:Y:S04]  /*6680*/  STL [R1+0x300], RZ ;  /* 0x000300ff01007387 */ /* 0x000fe80000100800 */
[----:B------:R-:W-:Y:S04]  /*6690*/  STL [R1+0x2fc], RZ ;  /* 0x0002fcff01007387 */ /* 0x000fe80000100800 */
[----:B------:R-:W-:Y:S04]  /*66a0*/  STL [R1+0x2f8], RZ ;  /* 0x0002f8ff01007387 */ /* 0x000fe80000100800 */
[----:B------:R-:W3:Y:S01]  /*66b0*/  LDL.LU R166, [R1+0x138] ;  /* 0x0001380001a67983 */ /* 0x000ee20000300800 */
[----:B------:R-:W-:-:S02]  /*66c0*/  WARPGROUP.DEPBAR.LE gsb0, 0x0 ;  /* 0x00008000000079c5 */ /* 0x000fc40000010000 */
[----:B------:R-:W-:-:S06]  /*66d0*/  WARPGROUP.ARRIVE ;  /* 0x00000000000079c5 */ /* 0x000fcc0000000000 */
[----:B------:R-:W-:Y:S03]  /*66e0*/  QGMMA.64x16x32.F32.E4M3.E4M3 R152, gdesc[UR36], RZ, !UPT, gsb0 ;  /* 0x00200000249879f3 */ /* 0x000fe6000c0008ff */
[----:B------:R-:W-:Y:S02]  /*66f0*/  WARPGROUP.DEPBAR.LE gsb0, 0x0 ;  /* 0x00008000000079c5 */ /* 0x000fe40000010000 */
[----:B------:R-:W-:-:S06]  /*6700*/  WARPGROUP.ARRIVE ;  /* 0x00000000000079c5 */ /* 0x000fcc0000000000 */
[----:B------:R-:W-:Y:S03]  /*6710*/  QGMMA.64x16x32.F32.E4M3.E4M3 R184, gdesc[UR40], RZ, !UPT, gsb0 ;  /* 0x0020000028b879f3 */ /* 0x000fe6000c0008ff */
[----:B------:R-:W-:Y:S02]  /*6720*/  WARPGROUP.DEPBAR.LE gsb0, 0x0 ;  /* 0x00008000000079c5 */ /* 0x000fe40000010000 */
[----:B------:R-:W-:-:S06]  /*6730*/  WARPGROUP.ARRIVE ;  /* 0x00000000000079c5 */ /* 0x000fcc0000000000 */
[----:B------:R-:W-:Y:S03]  /*6740*/  QGMMA.64x16x32.F32.E4M3.E4M3 R216, gdesc[UR44], RZ, !UPT, gsb0 ;  /* 0x002000002cd879f3 */ /* 0x000fe6000c0008ff */
[----:B------:R-:W-:Y:S02]  /*6750*/  WARPGROUP.DEPBAR.LE gsb0, 0x0 ;  /* 0x00008000000079c5 */ /* 0x000fe40000010000 */
[----:B0-----:R-:W-:-:S06]  /*6760*/  WARPGROUP.ARRIVE ;  /* 0x00000000000079c5 */ /* 0x001fcc0000000000 */
[----:B------:R-:W-:Y:S03]  /*6770*/  QGMMA.64x16x32.F32.E4M3.E4M3 R128, gdesc[UR48], RZ, !UPT, gsb0 ;  /* 0x00200000308079f3 */ /* 0x000fe6000c0008ff */
[----:B------:R-:W-:Y:S02]  /*6780*/  WARPGROUP.DEPBAR.LE gsb0, 0x0 ;  /* 0x00008000000079c5 */ /* 0x000fe40000010000 */
        /* <DEDUP_REMOVED lines=8> */
[----:B------:R-:W-:-:S06]  /*6810*/  WARPGROUP.ARRIVE ;  /* 0x00000000000079c5 */ /* 0x000fcc0000000000 */
        /* <DEDUP_REMOVED lines=13> */
[----:B-1----:R-:W-:Y:S02]  /*68f0*/  IMAD.MOV.U32 R95, RZ, RZ, R134 ;  /* 0x000000ffff5f7224 */ /* 0x002fe400078e0086 */
[----:B------:R-:W-:Y:S02]  /*6900*/  IMAD.MOV.U32 R6, RZ, RZ, R135 ;  /* 0x000000ffff067224 */ /* 0x000fe400078e0087 */
[----:B------:R-:W-:Y:S02]  /*6910*/  IMAD.MOV.U32 R134, RZ, RZ, R176 ;  /* 0x000000ffff867224 */ /* 0x000fe400078e00b0 */
[----:B------:R-:W-:-:S02]  /*6920*/  IMAD.MOV.U32 R135, RZ, RZ, R177 ;  /* 0x000000ffff877224 */ /* 0x000fc400078e00b1 */
[----:B------:R-:W-:Y:S01]  /*6930*/  WARPGROUP.ARRIVE ;  /* 0x00000000000079c5 */ /* 0x000fe20000000000 */
[----:B------:R-:W-:Y:S01]  /*6940*/  UIADD3 UR12, UR7, 0x2, URZ ;  /* 0x00000002070c7890 */ /* 0x000fe2000fffe03f */
[----:B------:R-:W-:Y:S02]  /*6950*/  IMAD.MOV.U32 R92, RZ, RZ, R131 ;  /* 0x000000ffff5c7224 */ /* 0x000fe400078e0083 */
[----:B------:R-:W-:Y:S02]  /*6960*/  IMAD.MOV.U32 R93, RZ, RZ, R132 ;  /* 0x000000ffff5d7224 */ /* 0x000fe400078e0084 */
[----:B------:R-:W-:Y:S01]  /*6970*/  QGMMA.64x16x32.F32.E4M3.E4M3 R176, gdesc[UR8], RZ, !UPT, gsb0 ;  /* 0x0020000008b079f3 */ /* 0x000fe2000c0008ff */
[----:B------:R-:W-:Y:S01]  /*6980*/  UMOV UR8, UR16 ;  /* 0x0000001000087c82 */ /* 0x000fe20008000000 */
[----:B------:R-:W-:Y:S01]  /*6990*/  UMOV UR9, 0x80000020 ;  /* 0x8000002000097882 */ /* 0x000fe20000000000 */
[----:B------:R-:W-:Y:S01]  /*69a0*/  UMOV UR10, UR12 ;  /* 0x0000000c000a7c82 */ /* 0x000fe20008000000 */
[----:B------:R-:W-:Y:S01]  /*69b0*/  UMOV UR11, 0x80000020 ;  /* 0x80000020000b7882 */ /* 0x000fe20000000000 */
[----:B------:R-:W-:-:S02]  /*69c0*/  IMAD.MOV.U32 R90, RZ, RZ, R129 ;  /* 0x000000ffff5a7224 */ /* 0x000fc400078e0081 */
[----:B------:R-:W-:Y:S02]  /*69d0*/  IMAD.MOV.U32 R91, RZ, RZ, R130 ;  /* 0x000000ffff5b7224 */ /* 0x000fe400078e0082 */
        /* <DEDUP_REMOVED lines=9> */
[----:B------:R-:W-:Y:S01]  /*6a70*/  IMAD.MOV.U32 R94, RZ, RZ, R133 ;  /* 0x000000ffff5e7224 */ /* 0x000fe200078e0085 */
[----:B------:R-:W-:Y:S02]  /*6a80*/  WARPGROUP.DEPBAR.LE gsb0, 0x0 ;  /* 0x00008000000079c5 */ /* 0x000fe40000010000 */
[----:B------:R-:W-:Y:S01]  /*6a90*/  WARPGROUP.ARRIVE ;  /* 0x00000000000079c5 */ /* 0x000fe20000000000 */
[----:B------:R-:W-:-:S02]  /*6aa0*/  IMAD.MOV.U32 R229, RZ, RZ, R9 ;  /* 0x000000ffffe57224 */ /* 0x000fc400078e0009 */
[----:B------:R-:W-:Y:S02]  /*6ab0*/  IMAD.MOV.U32 R230, RZ, RZ, R8 ;  /* 0x000000ffffe67224 */ /* 0x000fe400078e0008 */
[----:B------:R-:W-:Y:S01]  /*6ac0*/  IMAD.MOV.U32 R128, RZ, RZ, R226 ;  /* 0x000000ffff807224 */ /* 0x000fe200078e00e2 */
[----:B------:R-:W-:Y:S01]  /*6ad0*/  QGMMA.64x16x32.F32.E4M3.E4M3 R208, gdesc[UR8], R208, gsb0 ;  /* 0x0020000008d079f3 */ /* 0x000fe200080008d0 */
[----:B------:R-:W-:Y:S02]  /*6ae0*/  IMAD.MOV.U32 R227, RZ, RZ, R11 ;  /* 0x000000ffffe37224 */ /* 0x000fe400078e000b */
[----:B------:R-:W-:Y:S02]  /*6af0*/  IMAD.MOV.U32 R228, RZ, RZ, R10 ;  /* 0x000000ffffe47224 */ /* 0x000fe400078e000a */
[----:B------:R-:W-:Y:S02]  /*6b00*/  IMAD.MOV.U32 R9, RZ, RZ, R182 ;  /* 0x000000ffff097224 */ /* 0x000fe400078e00b6 */
[----:B------:R-:W-:-:S02]  /*6b10*/  IMAD.MOV.U32 R8, RZ, RZ, R183 ;  /* 0x000000ffff087224 */ /* 0x000fc400078e00b7 */
[----:B------:R-:W-:Y:S01]  /*6b20*/  IMAD.MOV.U32 R226, RZ, RZ, R12 ;  /* 0x000000ffffe27224 */ /* 0x000fe200078e000c */
[----:B------:R-:W4:Y:S01]  /*6b30*/  LDL.LU.64 R182, [R1+0x900] ;  /* 0x0009000001b67983 */ /* 0x000f220000300a00 */
[----:B------:R-:W-:Y:S02]  /*6b40*/  IMAD.MOV.U32 R11, RZ, RZ, R180 ;  /* 0x000000ffff0b7224 */ /* 0x000fe400078e00b4 */
[----:B------:R-:W-:Y:S02]  /*6b50*/  IMAD.MOV.U32 R10, RZ, RZ, R181 ;  /* 0x000000ffff0a7224 */ /* 0x000fe400078e00b5 */
[----:B------:R-:W-:Y:S01]  /*6b60*/  IMAD.MOV.U32 R13, RZ, RZ, R178 ;  /* 0x000000ffff0d7224 */ /* 0x000fe200078e00b2 */
[----:B------:R-:W4:Y:S01]  /*6b70*/  LDL.LU.64 R180, [R1+0x8f8] ;  /* 0x0008f80001b47983 */ /* 0x000f220000300a00 */
[----:B------:R-:W-:Y:S02]  /*6b80*/  IMAD.MOV.U32 R12, RZ, RZ, R179 ;  /* 0x000000ffff0c7224 */ /* 0x000fe400078e00b3 */
[----:B------:R-:W-:Y:S01]  /*6b90*/  IMAD.MOV.U32 R15, RZ, RZ, R176 ;  /* 0x000000ffff0f7224 */ /* 0x000fe200078e00b0 */
[----:B------:R-:W4:Y:S01]  /*6ba0*/  LDL.LU.64 R178, [R1+0x8f0] ;  /* 0x0008f00001b27983 */ /* 0x000f220000300a00 */
[----:B------:R-:W-:-:S02]  /*6bb0*/  IMAD.MOV.U32 R14, RZ, RZ, R177 ;  /* 0x000000ffff0e7224 */ /* 0x000fc400078e00b1 */
[----:B------:R-:W-:Y:S01]  /*6bc0*/  IMAD.MOV.U32 R133, RZ, RZ, R231 ;  /* 0x000000ffff857224 */ /* 0x000fe200078e00e7 */
[----:B------:R-:W4:Y:S01]  /*6bd0*/  LDL.LU.64 R176, [R1+0x8e8] ;  /* 0x0008e80001b07983 */ /* 0x000f220000300a00 */
[----:B------:R-:W-:-:S03]  /*6be0*/  WARPGROUP.DEPBAR.LE gsb0, 0x0 ;  /* 0x00008000000079c5 */ /* 0x000fc60000010000 */
[----:B------:R-:W-:Y:S04]  /*6bf0*/  STL.64 [R1+0x220], R208 ;  /* 0x000220d001007387 */ /* 0x000fe80000100a00 */
[----:B------:R-:W-:Y:S04]  /*6c00*/  STL.64 [R1+0x228], R210 ;  /* 0x000228d201007387 */ /* 0x000fe80000100a00 */
[----:B------:R-:W-:Y:S04]  /*6c10*/  STL.64 [R1+0x230], R212 ;  /* 0x000230d401007387 */ /* 0x000fe80000100a00 */
[----:B------:R0:W-:Y:S04]  /*6c20*/  STL.64 [R1+0x238], R214 ;  /* 0x000238d601007387 */ /* 0x0001e80000100a00 */
[----:B0-----:R-:W2:Y:S04]  /*6c30*/  LDL.LU.64 R214, [R1+0x8e0] ;  /* 0x0008e00001d67983 */ /* 0x001ea80000300a00 */
[----:B------:R-:W2:Y:S04]  /*6c40*/  LDL.LU.64 R212, [R1+0x8d8] ;  /* 0x0008d80001d47983 */ /* 0x000ea80000300a00 */
[----:B------:R-:W2:Y:S04]  /*6c50*/  LDL.LU.64 R210, [R1+0x8d0] ;  /* 0x0008d00001d27983 */ /* 0x000ea80000300a00 */
[----:B------:R-:W2:Y:S01]  /*6c60*/  LDL.LU.64 R208, [R1+0x8c8] ;  /* 0x0008c80001d07983 */ /* 0x000ea20000300a00 */
[----:B------:R-:W-:Y:S01]  /*6c70*/  UIADD3 UR13, UR7, 0x42, URZ ;  /* 0x00000042070d7890 */ /* 0x000fe2000fffe03f */
[----:B------:R-:W-:Y:S01]  /*6c80*/  WARPGROUP.ARRIVE ;  /* 0x00000000000079c5 */ /* 0x000fe20000000000 */
[----:B------:R-:W-:Y:S01]  /*6c90*/  UMOV UR20, UR8 ;  /* 0x0000000800147c82 */ /* 0x000fe20008000000 */
[----:B------:R-:W-:Y:S01]  /*6ca0*/  UMOV UR21, UR9 ;  /* 0x0000000900157c82 */ /* 0x000fe20008000000 */
[----:B------:R-:W-:-:S03]  /*6cb0*/  UMOV UR23, 0x80000020 ;  /* 0x8000002000177882 */ /* 0x000fc60000000000 */
[----:B------:R-:W-:Y:S02]  /*6cc0*/  UMOV UR22, UR13 ;  /* 0x0000000d00167c82 */ /* 0x000fe40008000000 */
[----:B------:R-:W-:Y:S01]  /*6cd0*/  QGMMA.64x16x32.F32.E4M3.E4M3 R128, gdesc[UR20], R128, gsb0 ;  /* 0x00200000148079f3 */ /* 0x000fe20008000880 */
[----:B------:R-:W-:Y:S01]  /*6ce0*/  UIADD3 UR30, UR7, 0x82, URZ ;  /* 0x00000082071e7890 */ /* 0x000fe2000fffe03f */
[----:B------:R-:W-:Y:S01]  /*6cf0*/  UMOV UR28, UR8 ;  /* 0x00000008001c7c82 */ /* 0x000fe20008000000 */
[----:B------:R-:W-:Y:S01]  /*6d00*/  UMOV UR29, UR9 ;  /* 0x00000009001d7c82 */ /* 0x000fe20008000000 */
[----:B------:R-:W-:Y:S01]  /*6d10*/  UMOV UR31, 0x80000020 ;  /* 0x80000020001f7882 */ /* 0x000fe20000000000 */
[----:B------:R-:W-:Y:S02]  /*6d20*/  WARPGROUP.DEPBAR.LE gsb0, 0x0 ;  /* 0x00008000000079c5 */ /* 0x000fe40000010000 */
[----:B---3--:R-:W-:-:S06]  /*6d30*/  WARPGROUP.ARRIVE ;  /* 0x00000000000079c5 */ /* 0x008fcc0000000000 */
[----:B------:R-:W-:Y:S01]  /*6d40*/  QGMMA.64x16x32.F32.E4M3.E4M3 R160, gdesc[UR28], R160, gsb0 ;  /* 0x002000001ca079f3 */ /* 0x000fe200080008a0 */
[----:B------:R-:W-:Y:S01]  /*6d50*/  UIADD3 UR50, UR7, 0xc2, URZ ;  /* 0x000000c207327890 */ /* 0x000fe2000fffe03f */
[----:B------:R-:W-:Y:S01]  /*6d60*/  UMOV UR48, UR8 ;  /* 0x0000000800307c82 */ /* 0x000fe20008000000 */
[----:B------:R-:W-:Y:S01]  /*6d70*/  UMOV UR49, UR9 ;  /* 0x0000000900317c82 */ /* 0x000fe20008000000 */
[----:B------:R-:W-:Y:S01]  /*6d80*/  UMOV UR51, 0x80000020 ;  /* 0x8000002000337882 */ /* 0x000fe20000000000 */
[----:B------:R-:W-:Y:S02]  /*6d90*/  WARPGROUP.DEPBAR.LE gsb0, 0x0 ;  /* 0x00008000000079c5 */ /* 0x000fe40000010000 */
[----:B------:R-:W-:-:S06]  /*6da0*/  WARPGROUP.ARRIVE ;  /* 0x00000000000079c5 */ /* 0x000fcc0000000000 */
[----:B------:R-:W-:Y:S01]  /*6db0*/  QGMMA.64x16x32.F32.E4M3.E4M3 R192, gdesc[UR48], R192, gsb0 ;  /* 0x0020000030c079f3 */ /* 0x000fe200080008c0 */
[----:B------:R-:W-:Y:S01]  /*6dc0*/  IMAD.MOV.U32 R231, RZ, RZ, R7 ;  /* 0x000000ffffe77224 */ /* 0x000fe200078e0007 */
[----:B------:R-:W-:Y:S01]  /*6dd0*/  UIADD3 UR46, UR7, 0x102, URZ ;  /* 0x00000102072e7890 */ /* 0x000fe2000fffe03f */
[----:B------:R-:W-:Y:S01]  /*6de0*/  UMOV UR44, UR8 ;  /* 0x00000008002c7c82 */ /* 0x000fe20008000000 */
[----:B------:R-:W-:Y:S01]  /*6df0*/  UMOV UR45, UR9 ;  /* 0x00000009002d7c82 */ /* 0x000fe20008000000 */
[----:B------:R-:W-:Y:S01]  /*6e00*/  UMOV UR47, 0x80000020 ;  /* 0x80000020002f7882 */ /* 0x000fe20000000000 */
[----:B------:R-:W-:Y:S02]  /*6e10*/  WARPGROUP.DEPBAR.LE gsb0, 0x0 ;  /* 0x00008000000079c5 */ /* 0x000fe40000010000 */
[----:B------:R-:W-:-:S06]  /*6e20*/  WARPGROUP.ARRIVE ;  /* 0x00000000000079c5 */ /* 0x000fcc0000000000 */
[----:B------:R-:W-:Y:S01]  /*6e30*/  QGMMA.64x16x32.F32.E4M3.E4M3 R224, gdesc[UR44], R224, gsb0 ;  /* 0x002000002ce079f3 */ /* 0x000fe200080008e0 */
[----:B------:R-:W-:Y:S01]  /*6e40*/  UIADD3 UR42, UR7, 0x142, URZ ;  /* 0x00000142072a7890 */ /* 0x000fe2000fffe03f */
[----:B------:R-:W-:Y:S01]  /*6e50*/  UMOV UR40, UR8 ;  /* 0x0000000800287c82 */ /* 0x000fe20008000000 */
[----:B------:R-:W-:Y:S01]  /*6e60*/  UMOV UR41, UR9 ;  /* 0x0000000900297c82 */ /* 0x000fe20008000000 */
[----:B------:R-:W-:Y:S01]  /*6e70*/  UMOV UR43, 0x80000020 ;  /* 0x80000020002b7882 */ /* 0x000fe20000000000 */
[----:B------:R-:W-:Y:S02]  /*6e80*/  WARPGROUP.DEPBAR.LE gsb0, 0x0 ;  /* 0x00008000000079c5 */ /* 0x000fe40000010000 */
[----:B------:R-:W-:Y:S01]  /*6e90*/  UIADD3 UR38, UR7, 0x182, URZ ;  /* 0x0000018207267890 */ /* 0x000fe2000fffe03f */
[----:B--2---:R-:W-:-:S06]  /*6ea0*/  WARPGROUP.ARRIVE ;  /* 0x00000000000079c5 */ /* 0x004fcc0000000000 */
[----:B------:R-:W-:Y:S01]  /*6eb0*/  QGMMA.64x16x32.F32.E4M3.E4M3 R208, gdesc[UR40], R208, gsb0 ;  /* 0x0020000028d079f3 */ /* 0x000fe200080008d0 */
[----:B------:R-:W-:Y:S01]  /*6ec0*/  UMOV UR36, UR8 ;  /* 0x0000000800247c82 */ /* 0x000fe20008000000 */
[----:B------:R-:W-:Y:S01]  /*6ed0*/  UMOV UR37, UR9 ;  /* 0x0000000900257c82 */ /* 0x000fe20008000000 */
[----:B------:R-:W-:Y:S01]  /*6ee0*/  UMOV UR39, 0x80000020 ;  /* 0x8000002000277882 */ /* 0x000fe20000000000 */
[----:B------:R-:W-:Y:S02]  /*6ef0*/  WARPGROUP.DEPBAR.LE gsb0, 0x0 ;  /* 0x00008000000079c5 */ /* 0x000fe40000010000 */
[----:B----4-:R-:W-:-:S06]  /*6f00*/  WARPGROUP.ARRIVE ;  /* 0x00000000000079c5 */ /* 0x010fcc0000000000 */
        /* <DEDUP_REMOVED lines=22> */
[----:B------:R-:W-:Y:S01]  /*7070*/  UMOV UR60, UR22 ;  /* 0x00000016003c7c82 */ /* 0x000fe20008000000 */
[----:B------:R-:W-:Y:S01]  /*7080*/  UIADD3 UR22, UR7, 0x282, URZ ;  /* 0x0000028207167890 */ /* 0x000fe2000fffe03f */
[----:B------:R-:W-:Y:S01]  /*7090*/  UMOV UR61, UR23 ;  /* 0x00000017003d7c82 */ /* 0x000fe20008000000 */
[----:B------:R-:W-:Y:S01]  /*70a0*/  UMOV UR20, UR8 ;  /* 0x0000000800147c82 */ /* 0x000fe20008000000 */
[----:B------:R-:W-:Y:S01]  /*70b0*/  UMOV UR21, UR9 ;  /* 0x0000000900157c82 */ /* 0x000fe20008000000 */
[----:B------:R-:W-:Y:S01]  /*70c0*/  UMOV UR23, 0x80000020 ;  /* 0x8000002000177882 */ /* 0x000fe20000000000 */
[----:B------:R-:W-:Y:S02]  /*70d0*/  WARPGROUP.DEPBAR.LE gsb0, 0x0 ;  /* 0x00008000000079c5 */ /* 0x000fe40000010000 */
[----:B------:R-:W-:-:S06]  /*70e0*/  WARPGROUP.ARRIVE ;  /* 0x00000000000079c5 */ /* 0x000fcc0000000000 */
[----:B------:R-:W-:Y:S01]  /*70f0*/  QGMMA.64x16x32.F32.E4M3.E4M3 R48, gdesc[UR20], R48, gsb0 ;  /* 0x00200000143079f3 */ /* 0x000fe20008000830 */
[----:B------:R-:W-:Y:S01]  /*7100*/  UIADD3 UR7, UR59, 0x202, URZ ;  /* 0x000002023b077890 */ /* 0x000fe2000fffe03f */
[----:B------:R-:W-:-:S06]  /*7110*/  UMOV UR21, 0x80000020 ;  /* 0x8000002000157882 */ /* 0x000fcc0000000000 */
[----:B------:R-:W-:Y:S01]  /*7120*/  UMOV UR20, UR7 ;  /* 0x0000000700147c82 */ /* 0x000fe20008000000 */
[----:B------:R-:W-:Y:S04]  /*7130*/  STL.64 [R1+0x1a0], R128 ;  /* 0x0001a08001007387 */ /* 0x000fe80000100a00 */
[----:B------:R-:W-:Y:S01]  /*7140*/  STL.64 [R1+0x1a8], R130 ;  /* 0x0001a88201007387 */ /* 0x000fe20000100a00 */
[----:B------:R-:W-:Y:S02]  /*7150*/  WARPGROUP.DEPBAR.LE gsb0, 0x0 ;  /* 0x00008000000079c5 */ /* 0x000fe40000010000 */
[----:B------:R-:W-:-:S06]  /*7160*/  WARPGROUP.ARRIVE ;  /* 0x00000000000079c5 */ /* 0x000fcc0000000000 */
[----:B------:R-:W-:Y:S01]  /*7170*/  QGMMA.64x16x32.F32.E4M3.E4M3 R40, gdesc[UR20], R40, gsb0 ;  /* 0x00200000142879f3 */ /* 0x000fe20008000828 */
[----:B------:R-:W-:Y:S04]  /*7180*/  STL.64 [R1+0x1b0], R132 ;  /* 0x0001b08401007387 */ /* 0x000fe80000100a00 */
[----:B------:R-:W-:Y:S04]  /*7190*/  STL.64 [R1+0x1b8], R134 ;  /* 0x0001b88601007387 */ /* 0x000fe80000100a00 */
[----:B------:R-:W-:Y:S04]  /*71a0*/  STL.64 [R1+0x120], R160 ;  /* 0x000120a001007387 */ /* 0x000fe80000100a00 */
[----:B------:R-:W-:Y:S04]  /*71b0*/  STL.64 [R1+0x128], R162 ;  /* 0x000128a201007387 */ /* 0x000fe80000100a00 */
[----:B------:R-:W-:Y:S04]  /*71c0*/  STL.64 [R1+0x130], R164 ;  /* 0x000130a401007387 */ /* 0x000fe80000100a00 */
[----:B------:R-:W-:Y:S04]  /*71d0*/  STL.64 [R1+0x138], R166 ;  /* 0x000138a601007387 */ /* 0x000fe80000100a00 */
[----:B------:R0:W-:Y:S04]  /*71e0*/  STL.64 [R1+0xa0], R192 ;  /* 0x0000a0c001007387 */ /* 0x0001e80000100a00 */
[----:B------:R1:W-:Y:S04]  /*71f0*/  STL.64 [R1+0xa8], R194 ;  /* 0x0000a8c201007387 */ /* 0x0003e80000100a00 */
[----:B------:R2:W-:Y:S04]  /*7200*/  STL.64 [R1+0xb0], R196 ;  /* 0x0000b0c401007387 */ /* 0x0005e80000100a00 */
[----:B------:R3:W-:Y:S04]  /*7210*/  STL.64 [R1+0xb8], R198 ;  /* 0x0000b8c601007387 */ /* 0x0007e80000100a00 */
[----:B0-----:R-:W4:Y:S04]  /*7220*/  LDL.LU.64 R192, [R1] ;  /* 0x0000000001c07983 */ /* 0x001f280000300a00 */
[----:B-1----:R-:W4:Y:S04]  /*7230*/  LDL.LU.64 R194, [R1+0x8] ;  /* 0x0000080001c27983 */ /* 0x002f280000300a00 */
[----:B--2---:R-:W4:Y:S04]  /*7240*/  LDL.LU.64 R196, [R1+0x10] ;  /* 0x0000100001c47983 */ /* 0x004f280000300a00 */
[----:B------:R-:W-:Y:S04]  /*7250*/  STL.64 [R1+0x20], R224 ;  /* 0x000020e001007387 */ /* 0x000fe80000100a00 */
[----:B------:R-:W-:Y:S04]  /*7260*/  STL.64 [R1+0x28], R226 ;  /* 0x000028e201007387 */ /* 0x000fe80000100a00 */
[----:B------:R-:W-:Y:S04]  /*7270*/  STL.64 [R1+0x30], R228 ;  /* 0x000030e401007387 */ /* 0x000fe80000100a00 */
[----:B------:R-:W-:Y:S04]  /*7280*/  STL.64 [R1+0x38], R230 ;  /* 0x000038e601007387 */ /* 0x000fe80000100a00 */
[----:B---3--:R-:W4:Y:S01]  /*7290*/  LDL.LU.64 R198, [R1+0x18] ;  /* 0x0000180001c67983 */ /* 0x008f220000300a00 */
[----:B------:R-:W-:-:S02]  /*72a0*/  WARPGROUP.DEPBAR.LE gsb0, 0x0 ;  /* 0x00008000000079c5 */ /* 0x000fc40000010000 */
[----:B------:R-:W-:Y:S01]  /*72b0*/  WARPGROUP.ARRIVE ;  /* 0x00000000000079c5 */ /* 0x000fe20000000000 */
[----:B------:R-:W-:Y:S01]  /*72c0*/  UMOV UR16, UR20 ;  /* 0x0000001400107c82 */ /* 0x000fe20008000000 */
[----:B------:R-:W-:-:S04]  /*72d0*/  UMOV UR17, UR21 ;  /* 0x0000001500117c82 */ /* 0x000fc80008000000 */
[----:B------:R-:W-:Y:S01]  /*72e0*/  QGMMA.64x16x32.F32.E4M3.E4M3 R72, gdesc[UR16], R72, gsb0 ;  /* 0x00200000104879f3 */ /* 0x000fe20008000848 */
[----:B------:R-:W-:Y:S01]  /*72f0*/  UMOV UR12, UR20 ;  /* 0x00000014000c7c82 */ /* 0x000fe20008000000 */
[----:B------:R-:W-:Y:S01]  /*7300*/  UMOV UR13, UR21 ;  /* 0x00000015000d7c82 */ /* 0x000fe20008000000 */
[----:B------:R-:W-:Y:S02]  /*7310*/  WARPGROUP.DEPBAR.LE gsb0, 0x0 ;  /* 0x00008000000079c5 */ /* 0x000fe40000010000 */
[----:B------:R-:W-:-:S06]  /*7320*/  WARPGROUP.ARRIVE ;  /* 0x00000000000079c5 */ /* 0x000fcc0000000000 */
[----:B------:R-:W-:Y:S01]  /*7330*/  QGMMA.64x16x32.F32.E4M3.E4M3 R104, gdesc[UR12], R104, gsb0 ;  /* 0x002000000c6879f3 */ /* 0x000fe20008000868 */
[----:B------:R-:W-:Y:S01]  /*7340*/  UMOV UR24, UR20 ;  /* 0x0000001400187c82 */ /* 0x000fe20008000000 */
[----:B------:R-:W-:Y:S01]  /*7350*/  UMOV UR25, UR21 ;  /* 0x0000001500197c82 */ /* 0x000fe20008000000 */
        /* <DEDUP_REMOVED lines=23> */
[----:B------:R-:W-:Y:S04]  /*74d0*/  STL.64 [R1+0x7b0], R214 ;  /* 0x0007b0d601007387 */ /* 0x000fe80000100a00 */
[----:B------:R-:W-:Y:S04]  /*74e0*/  STL.64 [R1+0x7a8], R212 ;  /* 0x0007a8d401007387 */ /* 0x000fe80000100a00 */
[----:B------:R-:W-:Y:S01]  /*74f0*/  STL.64 [R1+0x7a0], R210 ;  /* 0x0007a0d201007387 */ /* 0x000fe20000100a00 */
[----:B------:R-:W-:-:S02]  /*7500*/  WARPGROUP.DEPBAR.LE gsb0, 0x0 ;  /* 0x00008000000079c5 */ /* 0x000fc40000010000 */
[----:B----4-:R-:W-:-:S06]  /*7510*/  WARPGROUP.ARRIVE ;  /* 0x00000000000079c5 */ /* 0x010fcc0000000000 */
[----:B------:R-:W-:Y:S01]  /*7520*/  QGMMA.64x16x32.F32.E4M3.E4M3 R192, gdesc[UR24], R192, gsb0 ;  /* 0x0020000018c079f3 */ /* 0x000fe200080008c0 */
[----:B------:R-:W-:Y:S04]  /*7530*/  STL.64 [R1+0x798], R208 ;  /* 0x000798d001007387 */ /* 0x000fe80000100a00 */
[----:B------:R-:W-:Y:S04]  /*7540*/  STL.64 [R1+0x7d0], R182 ;  /* 0x0007d0b601007387 */ /* 0x000fe80000100a00 */
[----:B------:R-:W-:Y:S04]  /*7550*/  STL.64 [R1+0x7c8], R180 ;  /* 0x0007c8b401007387 */ /* 0x000fe80000100a00 */
[----:B------:R-:W-:Y:S04]  /*7560*/  STL.64 [R1+0x7c0], R178 ;  /* 0x0007c0b201007387 */ /* 0x000fe80000100a00 */
[----:B------:R0:W-:Y:S04]  /*7570*/  STL.64 [R1+0x7b8], R176 ;  /* 0x0007b8b001007387 */ /* 0x0001e80000100a00 */
[----:B------:R-:W-:Y:S04]  /*7580*/  STL.64 [R1+0x7f0], R150 ;  /* 0x0007f09601007387 */ /* 0x000fe80000100a00 */
[----:B------:R-:W-:Y:S04]  /*7590*/  STL.64 [R1+0x7e8], R148 ;  /* 0x0007e89401007387 */ /* 0x000fe80000100a00 */
[----:B------:R-:W-:Y:S04]  /*75a0*/  STL.64 [R1+0x7e0], R146 ;  /* 0x0007e09201007387 */ /* 0x000fe80000100a00 */
[----:B------:R-:W-:Y:S04]  /*75b0*/  STL.64 [R1+0x7d8], R144 ;  /* 0x0007d89001007387 */ /* 0x000fe80000100a00 */
[----:B------:R-:W-:Y:S04]  /*75c0*/  STL.64 [R1+0x810], R118 ;  /* 0x0008107601007387 */ /* 0x000fe80000100a00 */
[----:B------:R-:W-:Y:S04]  /*75d0*/  STL.64 [R1+0x808], R116 ;  /* 0x0008087401007387 */ /* 0x000fe80000100a00 */
[----:B------:R-:W-:Y:S04]  /*75e0*/  STL.64 [R1+0x800], R114 ;  /* 0x0008007201007387 */ /* 0x000fe80000100a00 */
[----:B------:R1:W-:Y:S04]  /*75f0*/  STL.64 [R1+0x7f8], R112 ;  /* 0x0007f87001007387 */ /* 0x0003e80000100a00 */
[----:B------:R-:W-:Y:S04]  /*7600*/  STL [R1+0x2f0], RZ ;  /* 0x0002f0ff01007387 */ /* 0x000fe80000100800 */
[----:B------:R-:W-:Y:S04]  /*7610*/  STL [R1+0x2ec], RZ ;  /* 0x0002ecff01007387 */ /* 0x000fe80000100800 */
[----:B------:R-:W-:Y:S04]  /*7620*/  STL [R1+0x2e8], RZ ;  /* 0x0002e8ff01007387 */ /* 0x000fe80000100800 */
[----:B------:R-:W-:Y:S01]  /*7630*/  STL [R1+0x2e4], RZ ;  /* 0x0002e4ff01007387 */ /* 0x000fe20000100800 */
[----:B------:R-:W-:-:S03]  /*7640*/  WARPGROUP.DEPBAR.LE gsb0, 0x0 ;  /* 0x00008000000079c5 */ /* 0x000fc60000010000 */
[----:B------:R-:W-:Y:S04]  /*7650*/  STL [R1+0x2e0], RZ ;  /* 0x0002e0ff01007387 */ /* 0x000fe80000100800 */
[----:B------:R-:W-:Y:S04]  /*7660*/  STL [R1+0x2dc], RZ ;  /* 0x0002dcff01007387 */ /* 0x000fe80000100800 */
[----:B------:R-:W-:Y:S04]  /*7670*/  STL [R1+0x2d8], RZ ;  /* 0x0002d8ff01007387 */ /* 0x000fe80000100800 */
[----:B------:R2:W-:Y:S04]  /*7680*/  STL.64 [R1], R192 ;  /* 0x000000c001007387 */ /* 0x0005e80000100a00 */
[----:B------:R3:W-:Y:S04]  /*7690*/  STL.64 [R1+0x8], R194 ;  /* 0x000008c201007387 */ /* 0x0007e80000100a00 */
[----:B------:R4:W-:Y:S04]  /*76a0*/  STL.64 [R1+0x10], R196 ;  /* 0x000010c401007387 */ /* 0x0009e80000100a00 */
[----:B------:R4:W-:Y:S04]  /*76b0*/  STL.64 [R1+0x18], R198 ;  /* 0x000018c601007387 */ /* 0x0009e80000100a00 */
[----:B0-----:R-:W4:Y:S04]  /*76c0*/  LDL.LU R176, [R1+0xe0] ;  /* 0x0000e00001b07983 */ /* 0x001f280000300800 */
[----:B------:R-:W4:Y:S04]  /*76d0*/  LDL.LU R177, [R1+0xe4] ;  /* 0x0000e40001b17983 */ /* 0x000f280000300800 */
[----:B------:R-:W4:Y:S04]  /*76e0*/  LDL.LU R178, [R1+0xe8] ;  /* 0x0000e80001b27983 */ /* 0x000f280000300800 */
[----:B------:R-:W4:Y:S04]  /*76f0*/  LDL.LU R179, [R1+0xec] ;  /* 0x0000ec0001b37983 */ /* 0x000f280000300800 */
[----:B------:R-:W4:Y:S04]  /*7700*/  LDL.LU R180, [R1+0xf0] ;  /* 0x0000f00001b47983 */ /* 0x000f280000300800 */
[----:B------:R-:W4:Y:S04]  /*7710*/  LDL.LU R181, [R1+0xf4] ;  /* 0x0000f40001b57983 */ /* 0x000f280000300800 */
[----:B------:R-:W4:Y:S04]  /*7720*/  LDL.LU R182, [R1+0xf8] ;  /* 0x0000f80001b67983 */ /* 0x000f280000300800 */
[----:B------:R-:W4:Y:S04]  /*7730*/  LDL.LU R183, [R1+0xfc] ;  /* 0x0000fc0001b77983 */ /* 0x000f280000300800 */
[----:B-1----:R-:W4:Y:S04]  /*7740*/  LDL.LU R112, [R1+0x1e0] ;  /* 0x0001e00001707983 */ /* 0x002f280000300800 */
[----:B------:R-:W4:Y:S04]  /*7750*/  LDL.LU R113, [R1+0x1e4] ;  /* 0x0001e40001717983 */ /* 0x000f280000300800 */
[----:B------:R-:W4:Y:S04]  /*7760*/  LDL.LU R114, [R1+0x1e8] ;  /* 0x0001e80001727983 */ /* 0x000f280000300800 */
[----:B------:R-:W4:Y:S04]  /*7770*/  LDL.LU R115, [R1+0x1ec] ;  /* 0x0001ec0001737983 */ /* 0x000f280000300800 */
[----:B------:R-:W4:Y:S04]  /*7780*/  LDL.LU R116, [R1+0x1f0] ;  /* 0x0001f00001747983 */ /* 0x000f280000300800 */
[----:B------:R-:W4:Y:S04]  /*7790*/  LDL.LU R117, [R1+0x1f4] ;  /* 0x0001f40001757983 */ /* 0x000f280000300800 */
[----:B------:R-:W4:Y:S04]  /*77a0*/  LDL.LU R118, [R1+0x1f8] ;  /* 0x0001f80001767983 */ /* 0x000f280000300800 */
[----:B------:R-:W4:Y:S04]  /*77b0*/  LDL.LU R119, [R1+0x1fc] ;  /* 0x0001fc0001777983 */ /* 0x000f280000300800 */
[----:B--2---:R-:W2:Y:S01]  /*77c0*/  LDL.LU R193, [R1+0x184] ;  /* 0x0001840001c17983 */ /* 0x004ea20000300800 */
[----:B------:R-:W-:-:S03]  /*77d0*/  IMAD.MOV.U32 R231, RZ, RZ, R5 ;  /* 0x000000ffffe77224 */ /* 0x000fc600078e0005 */
[----:B---3--:R-:W2:Y:S01]  /*77e0*/  LDL.LU R194, [R1+0x188] ;  /* 0x0001880001c27983 */ /* 0x008ea20000300800 */
[----:B------:R-:W-:-:S03]  /*77f0*/  IMAD.MOV.U32 R7, RZ, RZ, R198 ;  /* 0x000000ffff077224 */ /* 0x000fc600078e00c6 */
[----:B------:R-:W2:Y:S01]  /*7800*/  LDL.LU R195, [R1+0x18c] ;  /* 0x00018c0001c37983 */ /* 0x000ea20000300800 */
[----:B------:R-:W-:-:S03]  /*7810*/  IMAD.MOV.U32 R5, RZ, RZ, R199 ;  /* 0x000000ffff057224 */ /* 0x000fc600078e00c7 */
[----:B----4-:R-:W2:Y:S04]  /*7820*/  LDL.LU R196, [R1+0x190] ;  /* 0x0001900001c47983 */ /* 0x010ea80000300800 */
[----:B------:R-:W2:Y:S04]  /*7830*/  LDL.LU R197, [R1+0x194] ;  /* 0x0001940001c57983 */ /* 0x000ea80000300800 */
[----:B------:R-:W2:Y:S04]  /*7840*/  LDL.LU R198, [R1+0x198] ;  /* 0x0001980001c67983 */ /* 0x000ea80000300800 */
[----:B------:R-:W2:Y:S04]  /*7850*/  LDL.LU R199, [R1+0x19c] ;  /* 0x00019c0001c77983 */ /* 0x000ea80000300800 */
[----:B------:R-:W3:Y:S04]  /*7860*/  LDL.LU R128, [R1+0x80] ;  /* 0x0000800001807983 */ /* 0x000ee80000300800 */
[----:B------:R-:W3:Y:S04]  /*7870*/  LDL.LU R129, [R1+0x84] ;  /* 0x0000840001817983 */ /* 0x000ee80000300800 */
[----:B------:R-:W3:Y:S04]  /*7880*/  LDL.LU R130, [R1+0x88] ;  /* 0x0000880001827983 */ /* 0x000ee80000300800 */
[----:B------:R-:W3:Y:S04]  /*7890*/  LDL.LU R131, [R1+0x8c] ;  /* 0x00008c0001837983 */ /* 0x000ee80000300800 */
[----:B------:R-:W3:Y:S04]  /*78a0*/  LDL.LU R132, [R1+0x90] ;  /* 0x0000900001847983 */ /* 0x000ee80000300800 */
[----:B------:R-:W3:Y:S04]  /*78b0*/  LDL.LU R133, [R1+0x94] ;  /* 0x0000940001857983 */ /* 0x000ee80000300800 */
[----:B------:R-:W3:Y:S04]  /*78c0*/  LDL.LU R134, [R1+0x98] ;  /* 0x0000980001867983 */ /* 0x000ee80000300800 */
[----:B------:R-:W3:Y:S04]  /*78d0*/  LDL.LU R135, [R1+0x9c] ;  /* 0x00009c0001877983 */ /* 0x000ee80000300800 */
[----:B------:R-:W4:Y:S04]  /*78e0*/  LDL.LU R160, [R1+0x100] ;  /* 0x0001000001a07983 */ /* 0x000f280000300800 */
[----:B------:R-:W4:Y:S04]  /*78f0*/  LDL.LU R161, [R1+0x104] ;  /* 0x0001040001a17983 */ /* 0x000f280000300800 */
[----:B------:R-:W4:Y:S04]  /*7900*/  LDL.LU R162, [R1+0x108] ;  /* 0x0001080001a27983 */ /* 0x000f280000300800 */
[----:B------:R-:W4:Y:S04]  /*7910*/  LDL.LU R163, [R1+0x10c] ;  /* 0x00010c0001a37983 */ /* 0x000f280000300800 */
[----:B------:R-:W4:Y:S04]  /*7920*/  LDL.LU R164, [R1+0x110] ;  /* 0x0001100001a47983 */ /* 0x000f280000300800 */
[----:B------:R-:W4:Y:S04]  /*7930*/  LDL.LU R165, [R1+0x114] ;  /* 0x0001140001a57983 */ /* 0x000f280000300800 */
[----:B------:R-:W4:Y:S04]  /*7940*/  LDL.LU R166, [R1+0x118] ;  /* 0x0001180001a67983 */ /* 0x000f280000300800 */
[----:B------:R-:W4:Y:S04]  /*7950*/  LDL.LU R167, [R1+0x11c] ;  /* 0x00011c0001a77983 */ /* 0x000f280000300800 */
[----:B------:R-:W2:Y:S04]  /*7960*/  LDL.LU R224, [R1+0x200] ;  /* 0x0002000001e07983 */ /* 0x000ea80000300800 */
[----:B------:R-:W2:Y:S04]  /*7970*/  LDL.LU R225, [R1+0x204] ;  /* 0x0002040001e17983 */ /* 0x000ea80000300800 */
[----:B------:R-:W2:Y:S01]  /*7980*/  LDL.LU R226, [R1+0x208] ;  /* 0x0002080001e27983 */ /* 0x000ea20000300800 */
[----:B------:R-:W-:-:S03]  /*7990*/  IMAD.MOV.U32 R192, RZ, RZ, R231 ;  /* 0x000000ffffc07224 */ /* 0x000fc600078e00e7 */
[----:B------:R-:W2:Y:S04]  /*79a0*/  LDL.LU R227, [R1+0x20c] ;  /* 0x00020c0001e37983 */ /* 0x000ea80000300800 */
[----:B------:R-:W2:Y:S04]  /*79b0*/  LDL.LU R228, [R1+0x210] ;  /* 0x0002100001e47983 */ /* 0x000ea80000300800 */
[----:B------:R-:W2:Y:S04]  /*79c0*/  LDL.LU R229, [R1+0x214] ;  /* 0x0002140001e57983 */ /* 0x000ea80000300800 */
[----:B------:R-:W2:Y:S04]  /*79d0*/  LDL.LU R230, [R1+0x218] ;  /* 0x0002180001e67983 */ /* 0x000ea80000300800 */
[----:B------:R-:W2:Y:S01]  /*79e0*/  LDL.LU R231, [R1+0x21c] ;  /* 0x00021c0001e77983 */ /* 0x000ea20000300800 */
[----:B------:R-:W-:Y:S01]  /*79f0*/  UMOV UR24, UR20 ;  /* 0x0000001400187c82 */ /* 0x000fe20008000000 */
[----:B------:R-:W-:Y:S01]  /*7a00*/  UMOV UR25, UR21 ;  /* 0x0000001500197c82 */ /* 0x000fe20008000000 */
[----:B------:R-:W-:Y:S01]  /*7a10*/  UMOV UR26, UR50 ;  /* 0x00000032001a7c82 */ /* 0x000fe20008000000 */
[----:B------:R-:W-:Y:S01]  /*7a20*/  UMOV UR27, UR51 ;  /* 0x00000033001b7c82 */ /* 0x000fe20008000000 */
[----:B------:R-:W2:Y:S04]  /*7a30*/  LDL.LU R144, [R1+0x160] ;  /* 0x0001600001907983 */ /* 0x000ea80000300800 */
[----:B------:R-:W2:Y:S01]  /*7a40*/  LDL.LU R145, [R1+0x164] ;  /* 0x0001640001917983 */ /* 0x000ea20000300800 */
[----:B------:R-:W-:-:S03]  /*7a50*/  UMOV UR28, UR20 ;  /* 0x00000014001c7c82 */ /* 0x000fc60008000000 */
[----:B------:R-:W2:Y:S01]  /*7a60*/  LDL.LU R146, [R1+0x168] ;  /* 0x0001680001927983 */ /* 0x000ea20000300800 */
[----:B------:R-:W-:-:S03]  /*7a70*/  UMOV UR29, UR21 ;  /* 0x00000015001d7c82 */ /* 0x000fc60008000000 */
[----:B------:R-:W2:Y:S04]  /*7a80*/  LDL.LU R147, [R1+0x16c] ;  /* 0x00016c0001937983 */ /* 0x000ea80000300800 */
[----:B------:R-:W2:Y:S04]  /*7a90*/  LDL.LU R148, [R1+0x170] ;  /* 0x0001700001947983 */ /* 0x000ea80000300800 */
[----:B------:R-:W2:Y:S04]  /*7aa0*/  LDL.LU R149, [R1+0x174] ;  /* 0x0001740001957983 */ /* 0x000ea80000300800 */
[----:B------:R-:W2:Y:S04]  /*7ab0*/  LDL.LU R150, [R1+0x178] ;  /* 0x0001780001967983 */ /* 0x000ea80000300800 */
[----:B------:R-:W2:Y:S04]  /*7ac0*/  LDL.LU R151, [R1+0x17c] ;  /* 0x00017c0001977983 */ /* 0x000ea80000300800 */
        /* <DEDUP_REMOVED lines=9> */
[----:B------:R-:W2:Y:S01]  /*7b60*/  LDL.LU R215, [R1+0x7c] ;  /* 0x00007c0001d77983 */ /* 0x000ea20000300800 */
[----:B---3--:R-:W-:-:S06]  /*7b70*/  WARPGROUP.ARRIVE ;  /* 0x00000000000079c5 */ /* 0x008fcc0000000000 */
[----:B------:R-:W-:Y:S03]  /*7b80*/  QGMMA.64x16x32.F32.E4M3.E4M3 R128, gdesc[UR24], R128, gsb0 ;  /* 0x00200000188079f3 */ /* 0x000fe60008000880 */
[----:B------:R-:W-:Y:S02]  /*7b90*/  WARPGROUP.DEPBAR.LE gsb0, 0x0 ;  /* 0x00008000000079c5 */ /* 0x000fe40000010000 */
[----:B----4-:R-:W-:-:S06]  /*7ba0*/  WARPGROUP.ARRIVE ;  /* 0x00000000000079c5 */ /* 0x010fcc0000000000 */
[----:B------:R-:W-:Y:S01]  /*7bb0*/  QGMMA.64x16x32.F32.E4M3.E4M3 R160, gdesc[UR28], R160, gsb0 ;  /* 0x002000001ca079f3 */ /* 0x000fe200080008a0 */
[----:B------:R-:W-:Y:S01]  /*7bc0*/  UMOV UR24, UR20 ;  /* 0x0000001400187c82 */ /* 0x000fe20008000000 */
[----:B------:R-:W-:Y:S01]  /*7bd0*/  UMOV UR25, UR21 ;  /* 0x0000001500197c82 */ /* 0x000fe20008000000 */
[----:B------:R-:W-:Y:S01]  /*7be0*/  UMOV UR26, UR60 ;  /* 0x0000003c001a7c82 */ /* 0x000fe20008000000 */
[----:B------:R-:W-:Y:S01]  /*7bf0*/  UMOV UR27, UR61 ;  /* 0x0000003d001b7c82 */ /* 0x000fe20008000000 */
[----:B------:R-:W-:Y:S02]  /*7c00*/  WARPGROUP.DEPBAR.LE gsb0, 0x0 ;  /* 0x00008000000079c5 */ /* 0x000fe40000010000 */
[----:B--2---:R-:W-:-:S06]  /*7c10*/  WARPGROUP.ARRIVE ;  /* 0x00000000000079c5 */ /* 0x004fcc0000000000 */
[----:B------:R-:W-:Y:S01]  /*7c20*/  QGMMA.64x16x32.F32.E4M3.E4M3 R192, gdesc[UR24], R192, gsb0 ;  /* 0x0020000018c079f3 */ /* 0x000fe200080008c0 */
[----:B------:R-:W-:Y:S04]  /*7c30*/  STL [R1+0x2d4], RZ ;  /* 0x0002d4ff01007387 */ /* 0x000fe80000100800 */
[----:B------:R-:W-:Y:S04]  /*7c40*/  STL.64 [R1+0x80], R128 ;  /* 0x0000808001007387 */ /* 0x000fe80000100a00 */
[----:B------:R-:W-:Y:S04]  /*7c50*/  STL.64 [R1+0x88], R130 ;  /* 0x0000888201007387 */ /* 0x000fe80000100a00 */
[----:B------:R-:W-:Y:S01]  /*7c60*/  STL.64 [R1+0x90], R132 ;  /* 0x0000908401007387 */ /* 0x000fe20000100a00 */
[----:B------:R-:W-:-:S02]  /*7c70*/  WARPGROUP.DEPBAR.LE gsb0, 0x0 ;  /* 0x00008000000079c5 */ /* 0x000fc40000010000 */
[----:B------:R-:W-:-:S06]  /*7c80*/  WARPGROUP.ARRIVE ;  /* 0x00000000000079c5 */ /* 0x000fcc0000000000 */
[----:B------:R-:W-:Y:S01]  /*7c90*/  QGMMA.64x16x32.F32.E4M3.E4M3 R224, gdesc[UR8], R224, gsb0 ;  /* 0x0020000008e079f3 */ /* 0x000fe200080008e0 */
[----:B------:R0:W-:Y:S04]  /*7ca0*/  STL.64 [R1+0x98], R134 ;  /* 0x0000988601007387 */ /* 0x0001e80000100a00 */
[----:B0-----:R-:W2:Y:S04]  /*7cb0*/  LDL.LU.64 R134, [R1+0x8c0] ;  /* 0x0008c00001867983 */ /* 0x001ea80000300a00 */
[----:B------:R-:W2:Y:S04]  /*7cc0*/  LDL.LU.64 R132, [R1+0x8b8] ;  /* 0x0008b80001847983 */ /* 0x000ea80000300a00 */
[----:B------:R-:W2:Y:S04]  /*7cd0*/  LDL.LU.64 R130, [R1+0x8b0] ;  /* 0x0008b00001827983 */ /* 0x000ea80000300a00 */
[----:B------:R-:W2:Y:S04]  /*7ce0*/  LDL.LU.64 R128, [R1+0x8a8] ;  /* 0x0008a80001807983 */ /* 0x000ea80000300a00 */
[----:B------:R-:W-:Y:S04]  /*7cf0*/  STL.64 [R1+0x100], R160 ;  /* 0x000100a001007387 */ /* 0x000fe80000100a00 */
[----:B------:R-:W-:Y:S04]  /*7d00*/  STL.64 [R1+0x108], R162 ;  /* 0x000108a201007387 */ /* 0x000fe80000100a00 */
[----:B------:R-:W-:Y:S04]  /*7d10*/  STL.64 [R1+0x110], R164 ;  /* 0x000110a401007387 */ /* 0x000fe80000100a00 */
[----:B------:R0:W-:Y:S04]  /*7d20*/  STL.64 [R1+0x118], R166 ;  /* 0x000118a601007387 */ /* 0x0001e80000100a00 */
[----:B0-----:R-:W3:Y:S04]  /*7d30*/  LDL.LU.64 R166, [R1+0x8a0] ;  /* 0x0008a00001a67983 */ /* 0x001ee80000300a00 */
[----:B------:R-:W3:Y:S04]  /*7d40*/  LDL.LU.64 R164, [R1+0x898] ;  /* 0x0008980001a47983 */ /* 0x000ee80000300a00 */
[----:B------:R-:W3:Y:S04]  /*7d50*/  LDL.LU.64 R162, [R1+0x890] ;  /* 0x0008900001a27983 */ /* 0x000ee80000300a00 */
[----:B------:R-:W3:Y:S04]  /*7d60*/  LDL.LU.64 R160, [R1+0x888] ;  /* 0x0008880001a07983 */ /* 0x000ee80000300a00 */
[----:B------:R-:W-:Y:S04]  /*7d70*/  STL [R1+0x2d0], RZ ;  /* 0x0002d0ff01007387 */ /* 0x000fe80000100800 */
[----:B------:R-:W-:Y:S04]  /*7d80*/  STL.64 [R1+0x180], R192 ;  /* 0x000180c001007387 */ /* 0x000fe80000100a00 */
[----:B------:R-:W-:Y:S04]  /*7d90*/  STL.64 [R1+0x188], R194 ;  /* 0x000188c201007387 */ /* 0x000fe80000100a00 */
[----:B------:R-:W-:Y:S04]  /*7da0*/  STL.64 [R1+0x190], R196 ;  /* 0x000190c401007387 */ /* 0x000fe80000100a00 */
[----:B------:R0:W-:Y:S01]  /*7db0*/  STL.64 [R1+0x198], R198 ;  /* 0x000198c601007387 */ /* 0x0001e20000100a00 */
[----:B------:R-:W-:-:S03]  /*7dc0*/  WARPGROUP.DEPBAR.LE gsb0, 0x0 ;  /* 0x00008000000079c5 */ /* 0x000fc60000010000 */
[----:B0-----:R-:W4:Y:S04]  /*7dd0*/  LDL.LU.64 R198, [R1+0x880] ;  /* 0x0008800001c67983 */ /* 0x001f280000300a00 */
[----:B------:R-:W4:Y:S04]  /*7de0*/  LDL.LU.64 R196, [R1+0x878] ;  /* 0x0008780001c47983 */ /* 0x000f280000300a00 */
[----:B------:R-:W4:Y:S04]  /*7df0*/  LDL.LU.64 R194, [R1+0x870] ;  /* 0x0008700001c27983 */ /* 0x000f280000300a00 */
[----:B------:R-:W4:Y:S04]  /*7e00*/  LDL.LU.64 R192, [R1+0x868] ;  /* 0x0008680001c07983 */ /* 0x000f280000300a00 */
[----:B------:R-:W-:Y:S04]  /*7e10*/  STL [R1+0x2cc], RZ ;  /* 0x0002ccff01007387 */ /* 0x000fe80000100800 */
        /* <DEDUP_REMOVED lines=10> */
[----:B------:R-:W-:-:S05]  /*7ec0*/  UMOV UR9, 0x80000020 ;  /* 0x8000002000097882 */ /* 0x000fca0000000000 */
[----:B------:R-:W-:Y:S01]  /*7ed0*/  UMOV UR8, UR7 ;  /* 0x0000000700087c82 */ /* 0x000fe20008000000 */
[----:B------:R-:W-:Y:S01]  /*7ee0*/  UMOV UR25, UR9 ;  /* 0x0000000900197c82 */ /* 0x000fe20008000000 */
[----:B------:R-:W-:Y:S01]  /*7ef0*/  QGMMA.64x16x32.F32.E4M3.E4M3 R112, gdesc[UR8], R112, gsb0 ;  /* 0x00200000087079f3 */ /* 0x000fe20008000870 */
[----:B------:R-:W-:Y:S01]  /*7f00*/  UMOV UR24, UR8 ;  /* 0x0000000800187c82 */ /* 0x000fe20008000000 */
[----:B------:R-:W-:Y:S01]  /*7f10*/  UMOV UR26, UR60 ;  /* 0x0000003c001a7c82 */ /* 0x000fe20008000000 */
[----:B------:R-:W-:Y:S01]  /*7f20*/  UMOV UR27, UR61 ;  /* 0x0000003d001b7c82 */ /* 0x000fe20008000000 */
[----:B------:R-:W-:Y:S01]  /*7f30*/  STL [R1+0x2c8], RZ ;  /* 0x0002c8ff01007387 */ /* 0x000fe20000100800 */
[----:B------:R-:W-:Y:S01]  /*7f40*/  UMOV UR13, UR9 ;  /* 0x00000009000d7c82 */ /* 0x000fe20008000000 */
[----:B------:R-:W-:Y:S01]  /*7f50*/  UMOV UR17, UR9 ;  /* 0x0000000900117c82 */ /* 0x000fe20008000000 */
[----:B------:R-:W-:Y:S01]  /*7f60*/  UMOV UR21, UR9 ;  /* 0x0000000900157c82 */ /* 0x000fe20008000000 */
[----:B------:R-:W-:Y:S01]  /*7f70*/  UIADD3 UR59, UR59, 0x602, URZ ;  /* 0x000006023b3b7890 */ /* 0x000fe2000fffe03f */
[----:B------:R-:W-:Y:S01]  /*7f80*/  ULDC UR7, c[0x0][0x50c] ;  /* 0x0001430000077ab9 */ /* 0x000fe20000000800 */
[----:B------:R-:W-:-:S02]  /*7f90*/  WARPGROUP.DEPBAR.LE gsb0, 0x0 ;  /* 0x00008000000079c5 */ /* 0x000fc40000010000 */
        /* <DEDUP_REMOVED lines=23> */
[----:B------:R-:W-:Y:S01]  /*8110*/  UMOV UR24, UR8 ;  /* 0x0000000800187c82 */ /* 0x000fe20008000000 */
[----:B------:R-:W-:Y:S01]  /*8120*/  UMOV UR25, UR9 ;  /* 0x0000000900197c82 */ /* 0x000fe20008000000 */
[----:B------:R-:W-:Y:S01]  /*8130*/  UMOV UR26, UR42 ;  /* 0x0000002a001a7c82 */ /* 0x000fe20008000000 */
[----:B------:R-:W-:Y:S01]  /*8140*/  UMOV UR27, UR43 ;  /* 0x0000002b001b7c82 */ /* 0x000fe20008000000 */
        /* <DEDUP_REMOVED lines=8> */
[----:B---3--:R-:W-:-:S06]  /*81d0*/  WARPGROUP.ARRIVE ;  /* 0x00000000000079c5 */ /* 0x008fcc0000000000 */
[----:B------:R-:W-:Y:S01]  /*81e0*/  QGMMA.64x16x32.F32.E4M3.E4M3 R160, gdesc[UR24], R160, gsb0 ;  /* 0x0020000018a079f3 */ /* 0x000fe200080008a0 */
[----:B------:R-:W-:Y:S01]  /*81f0*/  UMOV UR24, UR8 ;  /* 0x0000000800187c82 */ /* 0x000fe20008000000 */
[----:B------:R-:W-:Y:S01]  /*8200*/  UMOV UR25, UR9 ;  /* 0x0000000900197c82 */ /* 0x000fe20008000000 */
[----:B------:R-:W-:Y:S01]  /*8210*/  UMOV UR26, UR34 ;  /* 0x00000022001a7c82 */ /* 0x000fe20008000000 */
[----:B------:R-:W-:Y:S01]  /*8220*/  UMOV UR27, UR35 ;  /* 0x00000023001b7c82 */ /* 0x000fe20008000000 */
[----:B------:R-:W-:Y:S04]  /*8230*/  STL.64 [R1+0x1e0], R112 ;  /* 0x0001e07001007387 */ /* 0x000fe80000100a00 */
[----:B------:R-:W-:Y:S04]  /*8240*/  STL.64 [R1+0x1e8], R114 ;  /* 0x0001e87201007387 */ /* 0x000fe80000100a00 */
[----:B------:R-:W-:Y:S04]  /*8250*/  STL.64 [R1+0x1f0], R116 ;  /* 0x0001f07401007387 */ /* 0x000fe80000100a00 */
[----:B------:R-:W-:Y:S04]  /*8260*/  STL.64 [R1+0x1f8], R118 ;  /* 0x0001f87601007387 */ /* 0x000fe80000100a00 */
[----:B------:R-:W-:Y:S04]  /*8270*/  STL [R1+0x2c4], RZ ;  /* 0x0002c4ff01007387 */ /* 0x000fe80000100800 */
[----:B------:R-:W-:Y:S01]  /*8280*/  STL.64 [R1+0x160], R144 ;  /* 0x0001609001007387 */ /* 0x000fe20000100a00 */
[----:B------:R-:W-:-:S02]  /*8290*/  WARPGROUP.DEPBAR.LE gsb0, 0x0 ;  /* 0x00008000000079c5 */ /* 0x000fc40000010000 */
[----:B------:R-:W-:-:S06]  /*82a0*/  WARPGROUP.ARRIVE ;  /* 0x00000000000079c5 */ /* 0x000fcc0000000000 */
[----:B------:R-:W-:Y:S01]  /*82b0*/  QGMMA.64x16x32.F32.E4M3.E4M3 R128, gdesc[UR24], R128, gsb0 ;  /* 0x00200000188079f3 */ /* 0x000fe20008000880 */
[----:B------:R-:W-:Y:S04]  /*82c0*/  STL.64 [R1+0x168], R146 ;  /* 0x0001689201007387 */ /* 0x000fe80000100a00 */
[----:B------:R-:W-:Y:S04]  /*82d0*/  STL.64 [R1+0x170], R148 ;  /* 0x0001709401007387 */ /* 0x000fe80000100a00 */
[----:B------:R-:W-:Y:S04]  /*82e0*/  STL.64 [R1+0x178], R150 ;  /* 0x0001789601007387 */ /* 0x000fe80000100a00 */
[----:B------:R-:W-:Y:S04]  /*82f0*/  STL [R1+0x2c0], RZ ;  /* 0x0002c0ff01007387 */ /* 0x000fe80000100800 */
[----:B------:R0:W-:Y:S04]  /*8300*/  STL.64 [R1+0xe0], R176 ;  /* 0x0000e0b001007387 */ /* 0x0001e80000100a00 */
[----:B------:R1:W-:Y:S04]  /*8310*/  STL.64 [R1+0xe8], R178 ;  /* 0x0000e8b201007387 */ /* 0x0003e80000100a00 */
[----:B------:R2:W-:Y:S04]  /*8320*/  STL.64 [R1+0xf0], R180 ;  /* 0x0000f0b401007387 */ /* 0x0005e80000100a00 */
[----:B------:R3:W-:Y:S04]  /*8330*/  STL.64 [R1+0xf8], R182 ;  /* 0x0000f8b601007387 */ /* 0x0007e80000100a00 */
[----:B------:R-:W-:Y:S04]  /*8340*/  STL [R1+0x2bc], RZ ;  /* 0x0002bcff01007387 */ /* 0x000fe80000100800 */
[----:B------:R4:W-:Y:S04]  /*8350*/  STL.64 [R1+0x60], R208 ;  /* 0x000060d001007387 */ /* 0x0009e80000100a00 */
[----:B------:R4:W-:Y:S04]  /*8360*/  STL.64 [R1+0x68], R210 ;  /* 0x000068d201007387 */ /* 0x0009e80000100a00 */
[----:B------:R4:W-:Y:S04]  /*8370*/  STL.64 [R1+0x70], R212 ;  /* 0x000070d401007387 */ /* 0x0009e80000100a00 */
[----:B------:R4:W-:Y:S04]  /*8380*/  STL.64 [R1+0x78], R214 ;  /* 0x000078d601007387 */ /* 0x0009e80000100a00 */
[----:B------:R-:W-:Y:S04]  /*8390*/  STL [R1+0x2b8], RZ ;  /* 0x0002b8ff01007387 */ /* 0x000fe80000100800 */
[----:B------:R-:W-:Y:S04]  /*83a0*/  STL [R1+0x2b4], RZ ;  /* 0x0002b4ff01007387 */ /* 0x000fe80000100800 */
[----:B------:R-:W-:Y:S04]  /*83b0*/  STL [R1+0x2b0], RZ ;  /* 0x0002b0ff01007387 */ /* 0x000fe80000100800 */
[----:B------:R-:W-:Y:S04]  /*83c0*/  STL [R1+0x2ac], RZ ;  /* 0x0002acff01007387 */ /* 0x000fe80000100800 */
[----:B------:R-:W-:Y:S01]  /*83d0*/  STL [R1+0x2a8], RZ ;  /* 0x0002a8ff01007387 */ /* 0x000fe20000100800 */
[----:B0-----:R-:W-:-:S03]  /*83e0*/  IMAD.MOV.U32 R176, RZ, RZ, R89 ;  /* 0x000000ffffb07224 */ /* 0x001fc600078e0059 */
[----:B------:R-:W-:Y:S01]  /*83f0*/  STL [R1+0x2a4], RZ ;  /* 0x0002a4ff01007387 */ /* 0x000fe20000100800 */
[----:B------:R-:W-:-:S03]  /*8400*/  IMAD.MOV.U32 R177, RZ, RZ, R90 ;  /* 0x000000ffffb17224 */ /* 0x000fc600078e005a */
[----:B------:R-:W-:Y:S01]  /*8410*/  STL [R1+0x2a0], RZ ;  /* 0x0002a0ff01007387 */ /* 0x000fe20000100800 */
[----:B-1----:R-:W-:-:S03]  /*8420*/  IMAD.MOV.U32 R178, RZ, RZ, R91 ;  /* 0x000000ffffb27224 */ /* 0x002fc600078e005b */
[----:B------:R-:W-:Y:S01]  /*8430*/  STL [R1+0x29c], RZ ;  /* 0x00029cff01007387 */ /* 0x000fe20000100800 */
[----:B------:R-:W-:-:S03]  /*8440*/  IMAD.MOV.U32 R179, RZ, RZ, R92 ;  /* 0x000000ffffb37224 */ /* 0x000fc600078e005c */
[----:B------:R-:W-:Y:S01]  /*8450*/  STL [R1+0x298], RZ ;  /* 0x000298ff01007387 */ /* 0x000fe20000100800 */
[----:B--2---:R-:W-:-:S03]  /*8460*/  IMAD.MOV.U32 R180, RZ, RZ, R93 ;  /* 0x000000ffffb47224 */ /* 0x004fc600078e005d */
[----:B------:R-:W2:Y:S01]  /*8470*/  LDL.LU R89, [R1+0x844] ;  /* 0x0008440001597983 */ /* 0x000ea20000300800 */
[----:B------:R-:W-:-:S03]  /*8480*/  IMAD.MOV.U32 R181, RZ, RZ, R94 ;  /* 0x000000ffffb57224 */ /* 0x000fc600078e005e */
[----:B------:R-:W2:Y:S01]  /*8490*/  LDL.LU R90, [R1+0x840] ;  /* 0x00084000015a7983 */ /* 0x000ea20000300800 */
[----:B---3--:R-:W-:-:S03]  /*84a0*/  IMAD.MOV.U32 R182, RZ, RZ, R95 ;  /* 0x000000ffffb67224 */ /* 0x008fc600078e005f */
[----:B------:R-:W2:Y:S04]  /*84b0*/  LDL.LU R91, [R1+0x83c] ;  /* 0x00083c00015b7983 */ /* 0x000ea80000300800 */
[----:B------:R-:W2:Y:S04]  /*84c0*/  LDL.LU R92, [R1+0x838] ;  /* 0x00083800015c7983 */ /* 0x000ea80000300800 */
[----:B------:R-:W2:Y:S04]  /*84d0*/  LDL.LU R93, [R1+0x834] ;  /* 0x00083400015d7983 */ /* 0x000ea80000300800 */
[----:B------:R-:W2:Y:S04]  /*84e0*/  LDL.LU R94, [R1+0x830] ;  /* 0x00083000015e7983 */ /* 0x000ea80000300800 */
[----:B------:R-:W2:Y:S01]  /*84f0*/  LDL.LU R95, [R1+0x82c] ;  /* 0x00082c00015f7983 */ /* 0x000ea20000300800 */
[----:B------:R-:W-:-:S02]  /*8500*/  WARPGROUP.DEPBAR.LE gsb0, 0x0 ;  /* 0x00008000000079c5 */ /* 0x000fc40000010000 */
[----:B------:R-:W-:Y:S01]  /*8510*/  WARPGROUP.ARRIVE ;  /* 0x00000000000079c5 */ /* 0x000fe20000000000 */
[----:B------:R-:W-:-:S05]  /*8520*/  UMOV UR12, UR8 ;  /* 0x00000008000c7c82 */ /* 0x000fca0008000000 */
[----:B------:R-:W-:Y:S01]  /*8530*/  QGMMA.64x16x32.F32.E4M3.E4M3 R96, gdesc[UR12], R96, gsb0 ;  /* 0x002000000c6079f3 */ /* 0x000fe20008000860 */
[----:B------:R-:W-:Y:S02]  /*8540*/  UMOV UR16, UR8 ;  /* 0x0000000800107c82 */ /* 0x000fe40008000000 */
[----:B------:R-:W-:Y:S02]  /*8550*/  WARPGROUP.DEPBAR.LE gsb0, 0x0 ;  /* 0x00008000000079c5 */ /* 0x000fe40000010000 */
[----:B------:R-:W-:-:S06]  /*8560*/  WARPGROUP.ARRIVE ;  /* 0x00000000000079c5 */ /* 0x000fcc0000000000 */
[----:B------:R-:W-:Y:S01]  /*8570*/  QGMMA.64x16x32.F32.E4M3.E4M3 R64, gdesc[UR16], R64, gsb0 ;  /* 0x00200000104079f3 */ /* 0x000fe20008000840 */
[----:B------:R-:W-:Y:S02]  /*8580*/  UMOV UR20, UR8 ;  /* 0x0000000800147c82 */ /* 0x000fe40008000000 */
[----:B------:R-:W-:Y:S02]  /*8590*/  WARPGROUP.DEPBAR.LE gsb0, 0x0 ;  /* 0x00008000000079c5 */ /* 0x000fe40000010000 */
[----:B------:R-:W-:-:S06]  /*85a0*/  WARPGROUP.ARRIVE ;  /* 0x00000000000079c5 */ /* 0x000fcc0000000000 */
[----:B------:R-:W-:Y:S01]  /*85b0*/  QGMMA.64x16x32.F32.E4M3.E4M3 R32, gdesc[UR20], R32, gsb0 ;  /* 0x00200000142079f3 */ /* 0x000fe20008000820 */
[----:B------:R-:W-:Y:S01]  /*85c0*/  UMOV UR20, UR59 ;  /* 0x0000003b00147c82 */ /* 0x000fe20008000000 */
[----:B------:R-:W-:Y:S01]  /*85d0*/  UMOV UR21, 0x80000020 ;  /* 0x8000002000157882 */ /* 0x000fe20000000000 */
[----:B------:R-:W-:Y:S02]  /*85e0*/  WARPGROUP.DEPBAR.LE gsb0, 0x0 ;  /* 0x00008000000079c5 */ /* 0x000fe40000010000 */
[----:B------:R-:W-:-:S06]  /*85f0*/  WARPGROUP.ARRIVE ;  /* 0x00000000000079c5 */ /* 0x000fcc0000000000 */
        /* <DEDUP_REMOVED lines=8> */
[----:B------:R-:W-:Y:S02]  /*8680*/  WARPGROUP.DEPBAR.LE gsb0, 0x0 ;  /* 0x00008000000079c5 */ /* 0x000fe40000010000 */
[----:B--2---:R-:W-:-:S06]  /*8690*/  WARPGROUP.ARRIVE ;  /* 0x00000000000079c5 */ /* 0x004fcc0000000000 */
        /* <DEDUP_REMOVED lines=21> */
[----:B------:R-:W-:Y:S02]  /*87f0*/  IMAD.MOV.U32 R112, RZ, RZ, R3 ;  /* 0x000000ffff707224 */ /* 0x000fe400078e0003 */
[----:B------:R-:W-:Y:S02]  /*8800*/  IMAD.MOV.U32 R113, RZ, RZ, R4 ;  /* 0x000000ffff717224 */ /* 0x000fe400078e0004 */
[----:B------:R-:W-:Y:S02]  /*8810*/  IMAD.MOV.U32 R114, RZ, RZ, R2 ;  /* 0x000000ffff727224 */ /* 0x000fe400078e0002 */
[----:B------:R-:W-:Y:S02]  /*8820*/  IMAD.MOV.U32 R115, RZ, RZ, R0 ;  /* 0x000000ffff737224 */ /* 0x000fe400078e0000 */
[----:B------:R-:W-:Y:S02]  /*8830*/  IMAD.MOV.U32 R116, RZ, RZ, R235 ;  /* 0x000000ffff747224 */ /* 0x000fe400078e00eb */
[----:B------:R-:W-:-:S02]  /*8840*/  IMAD.MOV.U32 R117, RZ, RZ, R234 ;  /* 0x000000ffff757224 */ /* 0x000fc400078e00ea */
[----:B------:R-:W-:Y:S02]  /*8850*/  IMAD.MOV.U32 R118, RZ, RZ, R233 ;  /* 0x000000ffff767224 */ /* 0x000fe400078e00e9 */
[----:B------:R-:W-:Y:S01]  /*8860*/  IMAD.MOV.U32 R119, RZ, RZ, R232 ;  /* 0x000000ffff777224 */ /* 0x000fe200078e00e8 */
[----:B------:R-:W-:Y:S01]  /*8870*/  UMOV UR48, UR20 ;  /* 0x0000001400307c82 */ /* 0x000fe20008000000 */
[----:B------:R-:W-:Y:S01]  /*8880*/  UMOV UR49, UR21 ;  /* 0x0000001500317c82 */ /* 0x000fe20008000000 */
[----:B------:R-:W-:-:S03]  /*8890*/  WARPGROUP.DEPBAR.LE gsb0, 0x0 ;  /* 0x00008000000079c5 */ /* 0x000fc60000010000 */
        /* <DEDUP_REMOVED lines=15> */
[----:B------:R-:W-:Y:S01]  /*8990*/  IMAD.MOV.U32 R183, RZ, RZ, R6 ;  /* 0x000000ffffb77224 */ /* 0x000fe200078e0006 */
[----:B------:R-:W-:Y:S01]  /*89a0*/  UMOV UR12, UR20 ;  /* 0x00000014000c7c82 */ /* 0x000fe20008000000 */
[----:B------:R-:W-:Y:S01]  /*89b0*/  UMOV UR13, UR21 ;  /* 0x00000015000d7c82 */ /* 0x000fe20008000000 */
[----:B------:R-:W-:Y:S01]  /*89c0*/  UMOV UR14, UR60 ;  /* 0x0000003c000e7c82 */ /* 0x000fe20008000000 */
[----:B------:R-:W-:Y:S01]  /*89d0*/  UMOV UR15, UR61 ;  /* 0x0000003d000f7c82 */ /* 0x000fe20008000000 */
[----:B----4-:R-:W-:Y:S02]  /*89e0*/  IMAD.MOV.U32 R208, RZ, RZ, R15 ;  /* 0x000000ffffd07224 */ /* 0x010fe400078e000f */
[----:B------:R-:W-:Y:S02]  /*89f0*/  IMAD.MOV.U32 R209, RZ, RZ, R14 ;  /* 0x000000ffffd17224 */ /* 0x000fe400078e000e */
[----:B------:R-:W-:-:S02]  /*8a00*/  IMAD.MOV.U32 R210, RZ, RZ, R13 ;  /* 0x000000ffffd27224 */ /* 0x000fc400078e000d */
[----:B------:R-:W-:Y:S02]  /*8a10*/  IMAD.MOV.U32 R211, RZ, RZ, R12 ;  /* 0x000000ffffd37224 */ /* 0x000fe400078e000c */
[----:B------:R-:W-:Y:S02]  /*8a20*/  IMAD.MOV.U32 R212, RZ, RZ, R11 ;  /* 0x000000ffffd47224 */ /* 0x000fe400078e000b */
[----:B------:R-:W-:Y:S02]  /*8a30*/  IMAD.MOV.U32 R213, RZ, RZ, R10 ;  /* 0x000000ffffd57224 */ /* 0x000fe400078e000a */
[----:B------:R-:W-:Y:S02]  /*8a40*/  IMAD.MOV.U32 R214, RZ, RZ, R9 ;  /* 0x000000ffffd67224 */ /* 0x000fe400078e0009 */
[----:B------:R-:W-:Y:S01]  /*8a50*/  IMAD.MOV.U32 R215, RZ, RZ, R8 ;  /* 0x000000ffffd77224 */ /* 0x000fe200078e0008 */
[----:B------:R-:W-:Y:S01]  /*8a60*/  UMOV UR8, UR20 ;  /* 0x0000001400087c82 */ /* 0x000fe20008000000 */
[----:B------:R-:W-:Y:S01]  /*8a70*/  UMOV UR9, UR21 ;  /* 0x0000001500097c82 */ /* 0x000fe20008000000 */
[----:B------:R0:W5:Y:S04]  /*8a80*/  LDL.LU R6, [R1+0x828] ;  /* 0x0008280001067983 */ /* 0x0001680000300800 */
[----:B------:R0:W5:Y:S04]  /*8a90*/  LDL.LU R3, [R1+0x824] ;  /* 0x0008240001037983 */ /* 0x0001680000300800 */
[----:B------:R0:W5:Y:S04]  /*8aa0*/  LDL.LU R4, [R1+0x820] ;  /* 0x0008200001047983 */ /* 0x0001680000300800 */
[----:B------:R0:W5:Y:S04]  /*8ab0*/  LDL.LU R2, [R1+0x81c] ;  /* 0x00081c0001027983 */ /* 0x0001680000300800 */
[----:B------:R0:W5:Y:S01]  /*8ac0*/  LDL.LU R0, [R1+0x818] ;  /* 0x0008180001007983 */ /* 0x0001620000300800 */
[----:B------:R-:W-:-:S02]  /*8ad0*/  WARPGROUP.DEPBAR.LE gsb0, 0x0 ;  /* 0x00008000000079c5 */ /* 0x000fc40000010000 */
[----:B------:R-:W-:-:S06]  /*8ae0*/  WARPGROUP.ARRIVE ;  /* 0x00000000000079c5 */ /* 0x000fcc0000000000 */
[----:B------:R-:W-:Y:S01]  /*8af0*/  QGMMA.64x16x32.F32.E4M3.E4M3 R176, gdesc[UR12], R176, gsb0 ;  /* 0x002000000cb079f3 */ /* 0x000fe200080008b0 */
[----:B------:R-:W-:Y:S04]  /*8b00*/  STL [R1+0x294], RZ ;  /* 0x000294ff01007387 */ /* 0x000fe80000100800 */
        /* <DEDUP_REMOVED lines=8> */
[----:B-1----:R0:W5:Y:S04]  /*8b90*/  LDL.LU.64 R118, [R1+0x810] ;  /* 0x0008100001767983 */ /* 0x0021680000300a00 */
[----:B------:R0:W5:Y:S04]  /*8ba0*/  LDL.LU.64 R116, [R1+0x808] ;  /* 0x0008080001747983 */ /* 0x0001680000300a00 */
[----:B------:R0:W5:Y:S04]  /*8bb0*/  LDL.LU.64 R114, [R1+0x800] ;  /* 0x0008000001727983 */ /* 0x0001680000300a00 */
[----:B------:R0:W5:Y:S04]  /*8bc0*/  LDL.LU.64 R112, [R1+0x7f8] ;  /* 0x0007f80001707983 */ /* 0x0001680000300a00 */
[----:B------:R-:W-:Y:S04]  /*8bd0*/  STL [R1+0x28c], RZ ;  /* 0x00028cff01007387 */ /* 0x000fe80000100800 */
[----:B------:R-:W-:Y:S04]  /*8be0*/  STL.64 [R1+0xc0], R144 ;  /* 0x0000c09001007387 */ /* 0x000fe80000100a00 */
[----:B------:R-:W-:Y:S04]  /*8bf0*/  STL.64 [R1+0xc8], R146 ;  /* 0x0000c89201007387 */ /* 0x000fe80000100a00 */
[----:B------:R-:W-:Y:S04]  /*8c00*/  STL.64 [R1+0xd0], R148 ;  /* 0x0000d09401007387 */ /* 0x000fe80000100a00 */
        /* <DEDUP_REMOVED lines=9> */
[----:B------:R1:W-:Y:S01]  /*8ca0*/  STL.64 [R1+0x158], R182 ;  /* 0x000158b601007387 */ /* 0x0003e20000100a00 */
[----:B------:R-:W-:-:S03]  /*8cb0*/  WARPGROUP.DEPBAR.LE gsb0, 0x0 ;  /* 0x00008000000079c5 */ /* 0x000fc60000010000 */
[----:B-1----:R0:W5:Y:S04]  /*8cc0*/  LDL.LU.64 R182, [R1+0x7d0] ;  /* 0x0007d00001b67983 */ /* 0x0021680000300a00 */
[----:B------:R0:W5:Y:S04]  /*8cd0*/  LDL.LU.64 R180, [R1+0x7c8] ;  /* 0x0007c80001b47983 */ /* 0x0001680000300a00 */
[----:B------:R0:W5:Y:S04]  /*8ce0*/  LDL.LU.64 R178, [R1+0x7c0] ;  /* 0x0007c00001b27983 */ /* 0x0001680000300a00 */
[----:B------:R0:W5:Y:S04]  /*8cf0*/  LDL.LU.64 R176, [R1+0x7b8] ;  /* 0x0007b80001b07983 */ /* 0x0001680000300a00 */
        /* <DEDUP_REMOVED lines=8> */
[----:B------:R0:W-:Y:S04]  /*8d80*/  STL [R1+0x284], RZ ;  /* 0x000284ff01007387 */ /* 0x0001e80000100800 */
[----:B------:R0:W-:Y:S04]  /*8d90*/  STL [R1+0x280], RZ ;  /* 0x000280ff01007387 */ /* 0x0001e80000100800 */
[----:B------:R0:W-:Y:S04]  /*8da0*/  STL [R1+0x27c], RZ ;  /* 0x00027cff01007387 */ /* 0x0001e80000100800 */
[----:B------:R0:W-:Y:S04]  /*8db0*/  STL [R1+0x278], RZ ;  /* 0x000278ff01007387 */ /* 0x0001e80000100800 */
[----:B------:R0:W-:Y:S04]  /*8dc0*/  STL [R1+0x274], RZ ;  /* 0x000274ff01007387 */ /* 0x0001e80000100800 */
[----:B------:R0:W-:Y:S04]  /*8dd0*/  STL [R1+0x270], RZ ;  /* 0x000270ff01007387 */ /* 0x0001e80000100800 */
[----:B------:R0:W-:Y:S04]  /*8de0*/  STL [R1+0x26c], RZ ;  /* 0x00026cff01007387 */ /* 0x0001e80000100800 */
[----:B------:R0:W-:Y:S04]  /*8df0*/  STL [R1+0x268], RZ ;  /* 0x000268ff01007387 */ /* 0x0001e80000100800 */
[----:B------:R0:W-:Y:S01]  /*8e00*/  STL [R1+0x264], RZ ;  /* 0x000264ff01007387 */ /* 0x0001e20000100800 */
[----:B------:R-:W-:-:S03]  /*8e10*/  UISETP.NE.AND UP0, UPT, UR7, 0x2, UPT ;  /* 0x000000020700788c */ /* 0x000fc6000bf05270 */
[----:B------:R0:W-:Y:S04]  /*8e20*/  STL [R1+0x260], RZ ;  /* 0x000260ff01007387 */ /* 0x0001e80000100800 */
[----:B------:R0:W-:Y:S04]  /*8e30*/  STL [R1+0x25c], RZ ;  /* 0x00025cff01007387 */ /* 0x0001e80000100800 */
[----:B------:R0:W-:Y:S04]  /*8e40*/  STL [R1+0x258], RZ ;  /* 0x000258ff01007387 */ /* 0x0001e80000100800 */
[----:B------:R0:W-:Y:S01]  /*8e50*/  STL [R1+0x254], RZ ;  /* 0x000254ff01007387 */ /* 0x0001e20000100800 */
[----:B------:R-:W-:-:S03]  /*8e60*/  USEL UR7, URZ, 0x1, UP0 ;  /* 0x000000013f077887 */ /* 0x000fc60008000000 */
[----:B------:R0:W-:Y:S04]  /*8e70*/  STL [R1+0x250], RZ ;  /* 0x000250ff01007387 */ /* 0x0001e80000100800 */
[----:B------:R0:W-:Y:S04]  /*8e80*/  STL [R1+0x24c], RZ ;  /* 0x00024cff01007387 */ /* 0x0001e80000100800 */
[----:B------:R0:W-:Y:S04]  /*8e90*/  STL [R1+0x248], RZ ;  /* 0x000248ff01007387 */ /* 0x0001e80000100800 */
[----:B------:R0:W-:Y:S04]  /*8ea0*/  STL [R1+0x244], RZ ;  /* 0x000244ff01007387 */ /* 0x0001e80000100800 */
[----:B------:R0:W-:Y:S01]  /*8eb0*/  STL [R1+0x240], RZ ;  /* 0x000240ff01007387 */ /* 0x0001e20000100800 */
[----:B------:R-:W-:-:S02]  /*8ec0*/  ISETP.NE.AND P0, PT, RZ, UR7, PT ;  /* 0x00000007ff007c0c */ /* 0x000fc4000bf05270 */
        /* <DEDUP_REMOVED lines=10> */
[----:B------:R-:W-:Y:S01]  /*8f70*/  CS2R R8, SRZ ;  /* 0x0000000000087805 */ /* 0x000fe2000001ff00 */
[----:B0-----:R-:W-:Y:S06]  /*8f80*/  @!P0 BRA `(.L_x_18) ;  /* 0x0000003800188947 */ /* 0x001fec0003800000 */
[----:B------:R0:W-:Y:S04]  /*8f90*/  STL [R1+0x80c], R54 ;  /* 0x00080c3601007387 */ /* 0x0001e80000100800 */
[----:B0-----:R-:W2:Y:S04]  /*8fa0*/  LDL R54, [R1+0x1a0] ;  /* 0x0001a00001367983 */ /* 0x001ea80000100800 */
[----:B------:R0:W-:Y:S04]  /*8fb0*/  STL [R1+0x808], R55 ;  /* 0x0008083701007387 */ /* 0x0001e80000100800 */
[----:B0-----:R-:W3:Y:S04]  /*8fc0*/  LDL R55, [R1+0x1a8] ;  /* 0x0001a80001377983 */ /* 0x001ee80000100800 */
[----:B------:R0:W-:Y:S04]  /*8fd0*/  STL [R1+0x804], R40 ;  /* 0x0008042801007387 */ /* 0x0001e80000100800 */
[----:B0-----:R-:W4:Y:S04]  /*8fe0*/  LDL R40, [R1+0x1a4] ;  /* 0x0001a40001287983 */ /* 0x001f280000100800 */
[----:B------:R0:W-:Y:S04]  /*8ff0*/  STL [R1+0x800], R41 ;  /* 0x0008002901007387 */ /* 0x0001e80000100800 */
[----:B0-----:R-:W3:Y:S04]  /*9000*/  LDL R41, [R1+0x1dc] ;  /* 0x0001dc0001297983 */ /* 0x001ee80000100800 */
        /* <DEDUP_REMOVED lines=13> */
[----:B------:R-:W3:Y:S04]  /*90e0*/  LDL R233, [R1+0x1e4] ;  /* 0x0001e40001e97983 */ /* 0x000ee80000100800 */
[----:B------:R-:W3:Y:S04]  /*90f0*/  LDL R234, [R1+0x1e8] ;  /* 0x0001e80001ea7983 */ /* 0x000ee80000100800 */
[----:B0-----:R-:W3:Y:S04]  /*9100*/  LDL R32, [R1+0x1c0] ;  /* 0x0001c00001207983 */ /* 0x001ee80000100800 */
[----:B------:R-:W3:Y:S04]  /*9110*/  LDL R235, [R1+0x1ec] ;  /* 0x0001ec0001eb7983 */ /* 0x000ee80000100800 */
        /* <DEDUP_REMOVED lines=8> */
[----:B-----5:R-:W3:Y:S04]  /*91a0*/  LDL R4, [R1+0x164] ;  /* 0x0001640001047983 */ /* 0x020ee80000100800 */
[----:B0-----:R-:W3:Y:S04]  /*91b0*/  LDL R36, [R1+0x1f0] ;  /* 0x0001f00001247983 */ /* 0x001ee80000100800 */
[----:B------:R-:W3:Y:S04]  /*91c0*/  LDL R8, [R1+0x220] ;  /* 0x0002200001087983 */ /* 0x000ee80000100800 */
        /* <DEDUP_REMOVED lines=15> */
[----:B------:R4:W-:Y:S04]  /*92c0*/  STL [R1+0x7d0], R37 ;  /* 0x0007d02501007387 */ /* 0x0009e80000100800 */
        /* <DEDUP_REMOVED lines=13> */
[----:B------:R1:W-:Y:S01]  /*93a0*/  STL [R1+0x798], R0 ;  /* 0x0007980001007387 */ /* 0x0003e20000100800 */
[----:B----4-:R-:W-:-:S03]  /*93b0*/  IMAD.MOV.U32 R37, RZ, RZ, R40 ;  /* 0x000000ffff257224 */ /* 0x010fc600078e0028 */
[----:B------:R-:W4:Y:S01]  /*93c0*/  LDL R40, [R1+0x198] ;  /* 0x0001980001287983 */ /* 0x000f220000100800 */
[----:B--2---:R-:W-:-:S03]  /*93d0*/  IMAD.MOV.U32 R38, RZ, RZ, R54 ;  /* 0x000000ffff267224 */ /* 0x004fc600078e0036 */
[----:B------:R-:W2:Y:S01]  /*93e0*/  LDL R54, [R1+0x160] ;  /* 0x0001600001367983 */ /* 0x000ea20000100800 */
[----:B---3--:R-:W-:-:S03]  /*93f0*/  IMAD.MOV.U32 R39, RZ, RZ, R41 ;  /* 0x000000ffff277224 */ /* 0x008fc600078e0029 */
[----:B------:R-:W3:Y:S01]  /*9400*/  LDL R41, [R1+0x194] ;  /* 0x0001940001297983 */ /* 0x000ee20000100800 */
[----:B0-----:R-:W-:-:S03]  /*9410*/  IMAD.MOV.U32 R24, RZ, RZ, R42 ;  /* 0x000000ffff187224 */ /* 0x001fc600078e002a */
[----:B------:R-:W4:Y:S01]  /*9420*/  LDL R42, [R1+0x190] ;  /* 0x00019000012a7983 */ /* 0x000f220000100800 */
[----:B-1----:R-:W-:-:S03]  /*9430*/  IMAD.MOV.U32 R25, RZ, RZ, R43 ;  /* 0x000000ffff197224 */ /* 0x002fc600078e002b */
[----:B------:R-:W2:Y:S01]  /*9440*/  LDL R43, [R1+0x18c] ;  /* 0x00018c00012b7983 */ /* 0x000ea20000100800 */
[----:B------:R-:W-:-:S03]  /*9450*/  IMAD.MOV.U32 R26, RZ, RZ, R44 ;  /* 0x000000ffff1a7224 */ /* 0x000fc600078e002c */
[----:B------:R-:W3:Y:S01]  /*9460*/  LDL R44, [R1+0x188] ;  /* 0x00018800012c7983 */ /* 0x000ee20000100800 */
[----:B------:R-:W-:-:S03]  /*9470*/  IMAD.MOV.U32 R27, RZ, RZ, R45 ;  /* 0x000000ffff1b7224 */ /* 0x000fc600078e002d */
[----:B------:R-:W4:Y:S01]  /*9480*/  LDL R45, [R1+0x184] ;  /* 0x00018400012d7983 */ /* 0x000f220000100800 */
[----:B------:R-:W-:-:S03]  /*9490*/  IMAD.MOV.U32 R28, RZ, RZ, R46 ;  /* 0x000000ffff1c7224 */ /* 0x000fc600078e002e */
        /* <DEDUP_REMOVED lines=11> */
[----:B------:R-:W-:Y:S02]  /*9550*/  IMAD.MOV.U32 R2, RZ, RZ, R36 ;  /* 0x000000ffff027224 */ /* 0x000fe400078e0024 */
[----:B------:R-:W-:Y:S02]  /*9560*/  IMAD.MOV.U32 R36, RZ, RZ, R55 ;  /* 0x000000ffff247224 */ /* 0x000fe400078e0037 */
[----:B------:R-:W4:Y:S01]  /*9570*/  LDL R55, [R1+0x19c] ;  /* 0x00019c0001377983 */ /* 0x000f220000100800 */
[----:B------:R-:W-:-:S01]  /*9580*/  FADD R236, RZ, R2 ;  /* 0x00000002ffec7221 */ /* 0x000fc20000000000 */
[----:B------:R-:W-:Y:S01]  /*9590*/  FADD R0, RZ, R6 ;  /* 0x00000006ff007221 */ /* 0x000fe20000000000 */
[----:B------:R-:W-:-:S01]  /*95a0*/  FADD R2, RZ, R31 ;  /* 0x0000001fff027221 */ /* 0x000fc20000000000 */
[----:B------:R-:W-:Y:S01]  /*95b0*/  FADD R237, RZ, R3 ;  /* 0x00000003ffed7221 */ /* 0x000fe20000000000 */
[----:B------:R-:W-:-:S02]  /*95c0*/  FADD R3, RZ, R30 ;  /* 0x0000001eff037221 */ /* 0x000fc40000000000 */
[----:B------:R0:W-:Y:S04]  /*95d0*/  STL [R1+0x240], R0 ;  /* 0x0002400001007387 */ /* 0x0001e80000100800 */
[----:B------:R1:W-:Y:S01]  /*95e0*/  STL [R1+0x244], R2 ;  /* 0x0002440201007387 */ /* 0x0003e20000100800 */
[----:B0-----:R-:W-:-:S03]  /*95f0*/  FADD R0, RZ, R29 ;  /* 0x0000001dff007221 */ /* 0x001fc60000000000 */
[----:B------:R0:W-:Y:S01]  /*9600*/  STL [R1+0x248], R3 ;  /* 0x0002480301007387 */ /* 0x0001e20000100800 */
[----:B-1----:R-:W-:-:S03]  /*9610*/  FADD R2, RZ, R28 ;  /* 0x0000001cff027221 */ /* 0x002fc60000000000 */
[----:B------:R1:W-:Y:S04]  /*9620*/  STL [R1+0x24c], R0 ;  /* 0x00024c0001007387 */ /* 0x0003e80000100800 */
[----:B------:R1:W-:Y:S01]  /*9630*/  STL [R1+0x250], R2 ;  /* 0x0002500201007387 */ /* 0x0003e20000100800 */
[----:B0-----:R-:W-:-:S01]  /*9640*/  FADD R3, RZ, R27 ;  /* 0x0000001bff037221 */ /* 0x001fc20000000000 */
[----:B-1----:R-:W-:-:S04]  /*9650*/  FADD R0, RZ, R26 ;  /* 0x0000001aff007221 */ /* 0x002fc80000000000 */
[----:B------:R0:W-:Y:S01]  /*9660*/  STL [R1+0x254], R3 ;  /* 0x0002540301007387 */ /* 0x0001e20000100800 */
[----:B------:R-:W-:-:S03]  /*9670*/  FADD R2, RZ, R25 ;  /* 0x00000019ff027221 */ /* 0x000fc60000000000 */
[----:B------:R1:W-:Y:S04]  /*9680*/  STL [R1+0x258], R0 ;  /* 0x0002580001007387 */ /* 0x0003e80000100800 */
[----:B------:R1:W-:Y:S01]  /*9690*/  STL [R1+0x25c], R2 ;  /* 0x00025c0201007387 */ /* 0x0003e20000100800 */
[----:B0-----:R-:W-:-:S01]  /*96a0*/  FADD R3, RZ, R24 ;  /* 0x00000018ff037221 */ /* 0x001fc20000000000 */
[----:B-1----:R-:W-:-:S04]  /*96b0*/  FADD R0, RZ, R39 ;  /* 0x00000027ff007221 */ /* 0x002fc80000000000 */
[----:B------:R0:W-:Y:S01]  /*96c0*/  STL [R1+0x260], R3 ;  /* 0x0002600301007387 */ /* 0x0001e20000100800 */
[----:B------:R-:W-:-:S03]  /*96d0*/  FADD R2, RZ, R38 ;  /* 0x00000026ff027221 */ /* 0x000fc60000000000 */
[----:B------:R1:W-:Y:S04]  /*96e0*/  STL [R1+0x264], R0 ;  /* 0x0002640001007387 */ /* 0x0003e80000100800 */
[----:B------:R-:W-:Y:S01]  /*96f0*/  STL [R1+0x268], R2 ;  /* 0x0002680201007387 */ /* 0x000fe20000100800 */
[----:B0-----:R-:W-:-:S01]  /*9700*/  FADD R3, RZ, R37 ;  /* 0x00000025ff037221 */ /* 0x001fc20000000000 */
[----:B-1----:R-:W-:-:S04]  /*9710*/  FADD R0, RZ, R36 ;  /* 0x00000024ff007221 */ /* 0x002fc80000000000 */
[----:B------:R-:W-:Y:S04]  /*9720*/  STL [R1+0x26c], R3 ;  /* 0x00026c0301007387 */ /* 0x000fe80000100800 */
[----:B------:R2:W-:Y:S02]  /*9730*/  STL [R1+0x270], R0 ;  /* 0x0002700001007387 */ /* 0x0005e40000100800 */
[----:B--2---:R-:W-:-:S01]  /*9740*/  FADD R0, RZ, R33 ;  /* 0x00000021ff007221 */ /* 0x004fc20000000000 */
[----:B---3--:R-:W-:Y:S01]  /*9750*/  FADD R3, RZ, R34 ;  /* 0x00000022ff037221 */ /* 0x008fe20000000000 */
[----:B----4-:R-:W-:-:S05]  /*9760*/  FADD R2, RZ, R35 ;  /* 0x00000023ff027221 */ /* 0x010fca0000000000 */
[----:B------:R0:W-:Y:S04]  /*9770*/  STL [R1+0x274], R2 ;  /* 0x0002740201007387 */ /* 0x0001e80000100800 */
[----:B------:R1:W-:Y:S01]  /*9780*/  STL [R1+0x278], R3 ;  /* 0x0002780301007387 */ /* 0x0003e20000100800 */
[----:B0-----:R-:W-:-:S03]  /*9790*/  FADD R2, RZ, R32 ;  /* 0x00000020ff027221 */ /* 0x001fc60000000000 */
[----:B------:R0:W-:Y:S01]  /*97a0*/  STL [R1+0x27c], R0 ;  /* 0x00027c0001007387 */ /* 0x0001e20000100800 */
[----:B-1----:R-:W-:-:S03]  /*97b0*/  FADD R3, RZ, R47 ;  /* 0x0000002fff037221 */ /* 0x002fc60000000000 */
        /* <DEDUP_REMOVED lines=9> */
[----:B--2---:R-:W-:-:S03]  /*9850*/  FADD R2, RZ, R42 ;  /* 0x0000002aff027221 */ /* 0x004fc60000000000 */
[----:B------:R1:W-:Y:S04]  /*9860*/  STL [R1+0x294], R0 ;  /* 0x0002940001007387 */ /* 0x0003e80000100800 */
[----:B------:R2:W-:Y:S01]  /*9870*/  STL [R1+0x298], R2 ;  /* 0x0002980201007387 */ /* 0x0005e20000100800 */
[----:B0-----:R-:W-:-:S01]  /*9880*/  FADD R3, RZ, R41 ;  /* 0x00000029ff037221 */ /* 0x001fc20000000000 */
[----:B-1----:R-:W-:-:S04]  /*9890*/  FADD R0, RZ, R40 ;  /* 0x00000028ff007221 */ /* 0x002fc80000000000 */
[----:B------:R0:W-:Y:S01]  /*98a0*/  STL [R1+0x29c], R3 ;  /* 0x00029c0301007387 */ /* 0x0001e20000100800 */
[----:B--2---:R-:W-:-:S03]  /*98b0*/  FADD R2, RZ, R55 ;  /* 0x00000037ff027221 */ /* 0x004fc60000000000 */
[----:B------:R-:W-:Y:S04]  /*98c0*/  STL [R1+0x2a0], R0 ;  /* 0x0002a00001007387 */ /* 0x000fe80000100800 */
[----:B------:R1:W-:Y:S01]  /*98d0*/  STL [R1+0x2a4], R2 ;  /* 0x0002a40201007387 */ /* 0x0003e20000100800 */
[----:B0-----:R-:W-:-:S03]  /*98e0*/  FADD R3, RZ, R54 ;  /* 0x00000036ff037221 */ /* 0x001fc60000000000 */
[----:B-1----:R-:W2:Y:S04]  /*98f0*/  LDL R2, [R1+0x168] ;  /* 0x0001680001027983 */ /* 0x002ea80000100800 */
[----:B------:R0:W-:Y:S04]  /*9900*/  STL [R1+0x2a8], R3 ;  /* 0x0002a80301007387 */ /* 0x0001e80000100800 */
[----:B------:R-:W3:Y:S04]  /*9910*/  LDL R6, [R1+0x170] ;  /* 0x0001700001067983 */ /* 0x000ee80000100800 */
[----:B------:R-:W4:Y:S04]  /*9920*/  LDL R31, [R1+0x174] ;  /* 0x00017400011f7983 */ /* 0x000f280000100800 */
[----:B0-----:R-:W3:Y:S04]  /*9930*/  LDL R3, [R1+0x16c] ;  /* 0x00016c0001037983 */ /* 0x001ee80000100800 */
[----:B------:R-:W4:Y:S04]  /*9940*/  LDL R30, [R1+0x178] ;  /* 0x00017800011e7983 */ /* 0x000f280000100800 */
        /* <DEDUP_REMOVED lines=22> */
[----:B------:R-:W4:Y:S01]  /*9ab0*/  LDL R55, [R1+0x114] ;  /* 0x0001140001377983 */ /* 0x000f220000100800 */
[----:B------:R-:W-:-:S03]  /*9ac0*/  IMAD.MOV.U32 R0, RZ, RZ, R4 ;  /* 0x000000ffff007224 */ /* 0x000fc600078e0004 */
[----:B------:R-:W4:Y:S04]  /*9ad0*/  LDL R54, [R1+0x118] ;  /* 0x0001180001367983 */ /* 0x000f280000100800 */
[----:B------:R-:W4:Y:S01]  /*9ae0*/  LDL R4, [R1+0x11c] ;  /* 0x00011c0001047983 */ /* 0x000f220000100800 */
[----:B------:R-:W-:-:S05]  /*9af0*/  FADD R0, RZ, R0 ;  /* 0x00000000ff007221 */ /* 0x000fca0000000000 */
[----:B------:R2:W-:Y:S02]  /*9b00*/  STL [R1+0x2ac], R0 ;  /* 0x0002ac0001007387 */ /* 0x0005e40000100800 */
[----:B--2---:R-:W-:-:S05]  /*9b10*/  FADD R0, RZ, R2 ;  /* 0x00000002ff007221 */ /* 0x004fca0000000000 */
[----:B------:R4:W-:Y:S01]  /*9b20*/  STL [R1+0x2b0], R0 ;  /* 0x0002b00001007387 */ /* 0x0009e20000100800 */
[----:B---3--:R-:W-:-:S01]  /*9b30*/  FADD R2, RZ, R3 ;  /* 0x00000003ff027221 */ /* 0x008fc20000000000 */
[----:B------:R-:W-:Y:S01]  /*9b40*/  FADD R3, RZ, R6 ;  /* 0x00000006ff037221 */ /* 0x000fe20000000000 */
[----:B----4-:R-:W-:-:S03]  /*9b50*/  FADD R0, RZ, R31 ;  /* 0x0000001fff007221 */ /* 0x010fc60000000000 */
[----:B------:R0:W-:Y:S04]  /*9b60*/  STL [R1+0x2b4], R2 ;  /* 0x0002b40201007387 */ /* 0x0001e80000100800 */
        /* <DEDUP_REMOVED lines=51> */
[----:B-1----:R-:W-:Y:S02]  /*9ea0*/  FADD R3, RZ, R4 ;  /* 0x00000004ff037221 */ /* 0x002fe40000000000 */
[----:B--2---:R-:W2:Y:S04]  /*9eb0*/  LDL R0, [R1+0xe0] ;  /* 0x0000e00001007983 */ /* 0x004ea80000100800 */
[----:B------:R0:W-:Y:S04]  /*9ec0*/  STL [R1+0x320], R2 ;  /* 0x0003200201007387 */ /* 0x0001e80000100800 */
[----:B0-----:R-:W3:Y:S04]  /*9ed0*/  LDL R2, [R1+0xe4] ;  /* 0x0000e40001027983 */ /* 0x001ee80000100800 */
[----:B------:R0:W-:Y:S04]  /*9ee0*/  STL [R1+0x324], R3 ;  /* 0x0003240301007387 */ /* 0x0001e80000100800 */
[----:B------:R-:W4:Y:S04]  /*9ef0*/  LDL R6, [R1+0xec] ;  /* 0x0000ec0001067983 */ /* 0x000f280000100800 */
[----:B------:R-:W4:Y:S04]  /*9f00*/  LDL R31, [R1+0xf0] ;  /* 0x0000f000011f7983 */ /* 0x000f280000100800 */
[----:B0-----:R-:W4:Y:S04]  /*9f10*/  LDL R3, [R1+0xe8] ;  /* 0x0000e80001037983 */ /* 0x001f280000100800 */
        /* <DEDUP_REMOVED lines=26> */
[----:B--2---:R-:W-:-:S05]  /*a0c0*/  FADD R0, RZ, R0 ;  /* 0x00000000ff007221 */ /* 0x004fca0000000000 */
[----:B------:R3:W-:Y:S02]  /*a0d0*/  STL [R1+0x328], R0 ;  /* 0x0003280001007387 */ /* 0x0007e40000100800 */
[----:B---3--:R-:W-:-:S05]  /*a0e0*/  FADD R0, RZ, R2 ;  /* 0x00000002ff007221 */ /* 0x008fca0000000000 */
[----:B------:R0:W-:Y:S01]  /*a0f0*/  STL [R1+0x32c], R0 ;  /* 0x00032c0001007387 */ /* 0x0001e20000100800 */
[----:B----4-:R-:W-:-:S01]  /*a100*/  FADD R2, RZ, R3 ;  /* 0x00000003ff027221 */ /* 0x010fc20000000000 */
[----:B0-----:R-:W-:Y:S01]  /*a110*/  FADD R0, RZ, R6 ;  /* 0x00000006ff007221 */ /* 0x001fe20000000000 */
[----:B------:R-:W-:-:S03]  /*a120*/  FADD R3, RZ, R31 ;  /* 0x0000001fff037221 */ /* 0x000fc60000000000 */
        /* <DEDUP_REMOVED lines=53> */
[----:B------:R-:W2:Y:S04]  /*a480*/  LDL R54, [R1+0x9c] ;  /* 0x00009c0001367983 */ /* 0x000ea80000100800 */
[----:B------:R1:W-:Y:S04]  /*a490*/  STL [R1+0x39c], R2 ;  /* 0x00039c0201007387 */ /* 0x0003e80000100800 */
[----:B------:R-:W3:Y:S04]  /*a4a0*/  LDL R55, [R1+0x60] ;  /* 0x0000600001377983 */ /* 0x000ee80000100800 */
[----:B------:R4:W-:Y:S04]  /*a4b0*/  STL [R1+0x3a0], R0 ;  /* 0x0003a00001007387 */ /* 0x0009e80000100800 */
        /* <DEDUP_REMOVED lines=23> */
[----:B------:R-:W3:Y:S04]  /*a630*/  LDL R31, [R1] ;  /* 0x00000000011f7983 */ /* 0x000ee80000100800 */
[----:B------:R-:W3:Y:S04]  /*a640*/  LDL R6, [R1+0x4] ;  /* 0x0000040001067983 */ /* 0x000ee80000100800 */
[----:B0-----:R-:W3:Y:S04]  /*a650*/  LDL R3, [R1+0x8] ;  /* 0x0000080001037983 */ /* 0x001ee80000100800 */
[----:B-1----:R-:W3:Y:S04]  /*a660*/  LDL R2, [R1+0xc] ;  /* 0x00000c0001027983 */ /* 0x002ee80000100800 */
[----:B----4-:R-:W4:Y:S04]  /*a670*/  LDL R0, [R1+0x10] ;  /* 0x0000100001007983 */ /* 0x010f280000100800 */
[----:B------:R-:W4:Y:S01]  /*a680*/  LDL R4, [R1+0x14] ;  /* 0x0000140001047983 */ /* 0x000f220000100800 */
[----:B------:R-:W-:-:S01]  /*a690*/  FADD R7, RZ, R7 ;  /* 0x00000007ff077221 */ /* 0x000fc20000000000 */
[----:B--2---:R-:W-:-:S05]  /*a6a0*/  FADD R54, RZ, R54 ;  /* 0x00000036ff367221 */ /* 0x004fca0000000000 */
[----:B------:R0:W-:Y:S01]  /*a6b0*/  STL [R1+0x3a4], R54 ;  /* 0x0003a43601007387 */ /* 0x0001e20000100800 */
[----:B---3--:R-:W-:-:S03]  /*a6c0*/  FADD R55, RZ, R55 ;  /* 0x00000037ff377221 */ /* 0x008fc60000000000 */
[----:B0-----:R-:W2:Y:S01]  /*a6d0*/  LDL.LU R54, [R1+0x80c] ;  /* 0x00080c0001367983 */ /* 0x001ea20000300800 */
[----:B------:R-:W-:-:S03]  /*a6e0*/  FADD R40, RZ, R40 ;  /* 0x00000028ff287221 */ /* 0x000fc60000000000 */
[----:B------:R0:W-:Y:S01]  /*a6f0*/  STL [R1+0x3a8], R55 ;  /* 0x0003a83701007387 */ /* 0x0001e20000100800 */
[----:B------:R-:W-:-:S01]  /*a700*/  FADD R41, RZ, R41 ;  /* 0x00000029ff297221 */ /* 0x000fc20000000000 */
[----:B------:R-:W-:Y:S02]  /*a710*/  FADD R42, RZ, R42 ;  /* 0x0000002aff2a7221 */ /* 0x000fe40000000000 */
[----:B0-----:R-:W3:Y:S01]  /*a720*/  LDL.LU R55, [R1+0x808] ;  /* 0x0008080001377983 */ /* 0x001ee20000300800 */
[----:B------:R-:W-:-:S03]  /*a730*/  FADD R43, RZ, R43 ;  /* 0x0000002bff2b7221 */ /* 0x000fc60000000000 */
[----:B------:R0:W-:Y:S01]  /*a740*/  STL [R1+0x3ac], R40 ;  /* 0x0003ac2801007387 */ /* 0x0001e20000100800 */
[----:B------:R-:W-:-:S01]  /*a750*/  FADD R44, RZ, R44 ;  /* 0x0000002cff2c7221 */ /* 0x000fc20000000000 */
[----:B------:R-:W-:Y:S02]  /*a760*/  FADD R45, RZ, R45 ;  /* 0x0000002dff2d7221 */ /* 0x000fe40000000000 */
[----:B0-----:R-:W3:Y:S04]  /*a770*/  LDL.LU R40, [R1+0x804] ;  /* 0x0008040001287983 */ /* 0x001ee80000300800 */
[----:B------:R0:W-:Y:S01]  /*a780*/  STL [R1+0x3b0], R41 ;  /* 0x0003b02901007387 */ /* 0x0001e20000100800 */
[----:B------:R-:W-:-:S01]  /*a790*/  FADD R46, RZ, R46 ;  /* 0x0000002eff2e7221 */ /* 0x000fc20000000000 */
[----:B------:R-:W-:-:S02]  /*a7a0*/  FADD R47, RZ, R47 ;  /* 0x0000002fff2f7221 */ /* 0x000fc40000000000 */
[----:B0-----:R-:W3:Y:S04]  /*a7b0*/  LDL.LU R41, [R1+0x800] ;  /* 0x0008000001297983 */ /* 0x001ee80000300800 */
[----:B------:R0:W-:Y:S01]  /*a7c0*/  STL [R1+0x3b4], R42 ;  /* 0x0003b42a01007387 */ /* 0x0001e20000100800 */
[----:B------:R-:W-:-:S01]  /*a7d0*/  FADD R32, RZ, R32 ;  /* 0x00000020ff207221 */ /* 0x000fc20000000000 */
[----:B------:R-:W-:Y:S02]  /*a7e0*/  FADD R33, RZ, R33 ;  /* 0x00000021ff217221 */ /* 0x000fe40000000000 */
[----:B0-----:R-:W3:Y:S04]  /*a7f0*/  LDL.LU R42, [R1+0x7fc] ;  /* 0x0007fc00012a7983 */ /* 0x001ee80000300800 */
[----:B------:R0:W-:Y:S01]  /*a800*/  STL [R1+0x3b8], R43 ;  /* 0x0003b82b01007387 */ /* 0x0001e20000100800 */
[----:B------:R-:W-:-:S03]  /*a810*/  FADD R34, RZ, R34 ;  /* 0x00000022ff227221 */ /* 0x000fc60000000000 */
        /* <DEDUP_REMOVED lines=50> */
[----:B----4-:R-:W-:-:S03]  /*ab40*/  FADD R0, RZ, R0 ;  /* 0x00000000ff007221 */ /* 0x010fc60000000000 */
[----:B0-----:R-:W4:Y:S04]  /*ab50*/  LDL.LU R28, [R1+0x7b4] ;  /* 0x0007b400011c7983 */ /* 0x001f280000300800 */
[----:B------:R0:W-:Y:S01]  /*ab60*/  STL [R1+0x400], R29 ;  /* 0x0004001d01007387 */ /* 0x0001e20000100800 */
[----:B------:R-:W-:-:S03]  /*ab70*/  FADD R4, RZ, R4 ;  /* 0x00000004ff047221 */ /* 0x000fc60000000000 */
[----:B0-----:R-:W4:Y:S04]  /*ab80*/  LDL.LU R29, [R1+0x7b0] ;  /* 0x0007b000011d7983 */ /* 0x001f280000300800 */
[----:B------:R0:W-:Y:S04]  /*ab90*/  STL [R1+0x404], R30 ;  /* 0x0004041e01007387 */ /* 0x0001e80000100800 */
[----:B0-----:R-:W4:Y:S04]  /*aba0*/  LDL.LU R30, [R1+0x7ac] ;  /* 0x0007ac00011e7983 */ /* 0x001f280000300800 */
[----:B------:R0:W-:Y:S04]  /*abb0*/  STL [R1+0x408], R31 ;  /* 0x0004081f01007387 */ /* 0x0001e80000100800 */
[----:B0-----:R-:W4:Y:S04]  /*abc0*/  LDL.LU R31, [R1+0x7a8] ;  /* 0x0007a800011f7983 */ /* 0x001f280000300800 */
[----:B------:R0:W-:Y:S04]  /*abd0*/  STL [R1+0x40c], R6 ;  /* 0x00040c0601007387 */ /* 0x0001e80000100800 */
[----:B0-----:R0:W5:Y:S04]  /*abe0*/  LDL.LU R6, [R1+0x7a4] ;  /* 0x0007a40001067983 */ /* 0x0011680000300800 */
[----:B------:R1:W-:Y:S04]  /*abf0*/  STL [R1+0x410], R3 ;  /* 0x0004100301007387 */ /* 0x0003e80000100800 */
[----:B-1----:R0:W5:Y:S04]  /*ac00*/  LDL.LU R3, [R1+0x7a0] ;  /* 0x0007a00001037983 */ /* 0x0021680000300800 */
[----:B------:R1:W-:Y:S04]  /*ac10*/  STL [R1+0x414], R2 ;  /* 0x0004140201007387 */ /* 0x0003e80000100800 */
[----:B-1----:R0:W5:Y:S04]  /*ac20*/  LDL.LU R2, [R1+0x79c] ;  /* 0x00079c0001027983 */ /* 0x0021680000300800 */
[----:B------:R1:W-:Y:S04]  /*ac30*/  STL [R1+0x418], R0 ;  /* 0x0004180001007387 */ /* 0x0003e80000100800 */
[----:B-1----:R0:W5:Y:S04]  /*ac40*/  LDL.LU R0, [R1+0x798] ;  /* 0x0007980001007983 */ /* 0x0021680000300800 */
[----:B------:R1:W-:Y:S04]  /*ac50*/  STL [R1+0x41c], R4 ;  /* 0x00041c0401007387 */ /* 0x0003e80000100800 */
[----:B------:R2:W-:Y:S01]  /*ac60*/  STL [R1+0x420], R7 ;  /* 0x0004200701007387 */ /* 0x0005e20000100800 */
[----:B-1----:R-:W-:-:S01]  /*ac70*/  FADD R4, RZ, R5 ;  /* 0x00000005ff047221 */ /* 0x002fc20000000000 */
[----:B------:R-:W-:Y:S01]  /*ac80*/  FADD R5, RZ, R224 ;  /* 0x000000e0ff057221 */ /* 0x000fe20000000000 */
[----:B--2---:R-:W-:-:S03]  /*ac90*/  FADD R7, RZ, R225 ;  /* 0x000000e1ff077221 */ /* 0x004fc60000000000 */
[----:B------:R1:W-:Y:S04]  /*aca0*/  STL [R1+0x424], R4 ;  /* 0x0004240401007387 */ /* 0x0003e80000100800 */
[----:B------:R2:W-:Y:S01]  /*acb0*/  STL [R1+0x428], R5 ;  /* 0x0004280501007387 */ /* 0x0005e20000100800 */
[----:B-1----:R-:W-:-:S03]  /*acc0*/  FADD R4, RZ, R226 ;  /* 0x000000e2ff047221 */ /* 0x002fc60000000000 */
[----:B------:R1:W-:Y:S01]  /*acd0*/  STL [R1+0x42c], R7 ;  /* 0x00042c0701007387 */ /* 0x0003e20000100800 */
[----:B--2---:R-:W-:-:S03]  /*ace0*/  FADD R5, RZ, R227 ;  /* 0x000000e3ff057221 */ /* 0x004fc60000000000 */
[----:B------:R2:W-:Y:S04]  /*acf0*/  STL [R1+0x430], R4 ;  /* 0x0004300401007387 */ /* 0x0005e80000100800 */
[----:B------:R0:W-:Y:S01]  /*ad00*/  STL [R1+0x434], R5 ;  /* 0x0004340501007387 */ /* 0x0001e20000100800 */
[----:B-1----:R-:W-:-:S01]  /*ad10*/  FADD R7, RZ, R228 ;  /* 0x000000e4ff077221 */ /* 0x002fc20000000000 */
[----:B--2---:R-:W-:-:S04]  /*ad20*/  FADD R4, RZ, R229 ;  /* 0x000000e5ff047221 */ /* 0x004fc80000000000 */
[----:B------:R1:W-:Y:S01]  /*ad30*/  STL [R1+0x438], R7 ;  /* 0x0004380701007387 */ /* 0x0003e20000100800 */
[----:B0-----:R-:W-:-:S03]  /*ad40*/  FADD R5, RZ, R230 ;  /* 0x000000e6ff057221 */ /* 0x001fc60000000000 */
[----:B------:R0:W-:Y:S04]  /*ad50*/  STL [R1+0x43c], R4 ;  /* 0x00043c0401007387 */ /* 0x0001e80000100800 */
[----:B------:R2:W-:Y:S01]  /*ad60*/  STL [R1+0x440], R5 ;  /* 0x0004400501007387 */ /* 0x0005e20000100800 */
[----:B-1----:R-:W-:-:S01]  /*ad70*/  FADD R7, RZ, R231 ;  /* 0x000000e7ff077221 */ /* 0x002fc20000000000 */
[----:B0-----:R-:W-:-:S04]  /*ad80*/  FADD R4, RZ, R216 ;  /* 0x000000d8ff047221 */ /* 0x001fc80000000000 */
        /* <DEDUP_REMOVED lines=349> */
[----:B---3--:R-:W-:-:S03]  /*c360*/  FADD R5, RZ, R55 ;  /* 0x00000037ff057221 */ /* 0x008fc60000000000 */
        /* <DEDUP_REMOVED lines=41> */
[----:B----4-:R-:W-:-:S03]  /*c600*/  FADD R5, RZ, R28 ;  /* 0x0000001cff057221 */ /* 0x010fc60000000000 */
[----:B------:R1:W-:Y:S04]  /*c610*/  STL [R1+0x754], R4 ;  /* 0x0007540401007387 */ /* 0x0003e80000100800 */
[----:B------:R2:W-:Y:S01]  /*c620*/  STL [R1+0x758], R5 ;  /* 0x0007580501007387 */ /* 0x0005e20000100800 */
[----:B0-----:R-:W-:-:S01]  /*c630*/  FADD R7, RZ, R29 ;  /* 0x0000001dff077221 */ /* 0x001fc20000000000 */
[----:B-1----:R-:W-:-:S04]  /*c640*/  FADD R4, RZ, R30 ;  /* 0x0000001eff047221 */ /* 0x002fc80000000000 */
[----:B------:R-:W-:Y:S01]  /*c650*/  STL [R1+0x75c], R7 ;  /* 0x00075c0701007387 */ /* 0x000fe20000100800 */
[----:B--2---:R-:W-:-:S03]  /*c660*/  FADD R5, RZ, R31 ;  /* 0x0000001fff057221 */ /* 0x004fc60000000000 */
[----:B------:R0:W-:Y:S04]  /*c670*/  STL [R1+0x760], R4 ;  /* 0x0007600401007387 */ /* 0x0001e80000100800 */
[----:B------:R1:W-:Y:S01]  /*c680*/  STL [R1+0x764], R5 ;  /* 0x0007640501007387 */ /* 0x0003e20000100800 */
[----:B------:R-:W-:Y:S01]  /*c690*/  UMOV UR8, URZ ;  /* 0x0000003f00087c82 */ /* 0x000fe20008000000 */
[----:B------:R-:W-:Y:S01]  /*c6a0*/  FADD R8, RZ, R8 ;  /* 0x00000008ff087221 */ /* 0x000fe20000000000 */
[----:B------:R-:W-:-:S01]  /*c6b0*/  FADD R9, RZ, R9 ;  /* 0x00000009ff097221 */ /* 0x000fc20000000000 */
        /* <DEDUP_REMOVED lines=18> */
[----:B01----:R-:W-:-:S07]  /*c7e0*/  IMAD.U32 R4, RZ, RZ, UR8 ;  /* 0x00000008ff047e24 */ /* 0x003fce000f8e00ff */
.L_x_18:
[----:B------:R-:W2:Y:S01]  /*c7f0*/  LDL R5, [R1+0x78c] ;  /* 0x00078c0001057983 */ /* 0x000ea20000100800 */
[----:B-----5:R-:W-:-:S13]  /*c800*/  R2UR UR8, R6 ;  /* 0x00000000060872ca */ /* 0x020fda00000e0000 */
[----:B------:R-:W-:-:S04]  /*c810*/  UIADD3 UR60, UR8, 0x1, URZ ;  /* 0x00000001083c7890 */ /* 0x000fc8000fffe03f */
[----:B------:R-:W-:-:S04]  /*c820*/  UISETP.NE.AND UP0, UPT, UR60, 0x5, UPT ;  /* 0x000000053c00788c */ /* 0x000fc8000bf05270 */
[----:B------:R-:W-:Y:S02]  /*c830*/  USEL UR8, URZ, 0x1, UP0 ;  /* 0x000000013f087887 */ /* 0x000fe40008000000 */
[----:B------:R-:W-:Y:S01]  /*c840*/  USEL UR60, UR60, URZ, UP0 ;  /* 0x0000003f3c3c7287 */ /* 0x000fe20008000000 */
[----:B--2---:R-:W-:-:S13]  /*c850*/  R2UR UR9, R5 ;  /* 0x00000000050972ca */ /* 0x004fda00000e0000 */
[----:B------:R-:W-:-:S06]  /*c860*/  ULOP3.LUT UR8, UR9, UR8, URZ, 0x3c, !UPT ;  /* 0x0000000809087292 */ /* 0x000fcc000f8e3c3f */
[----:B------:R-:W-:Y:S01]  /*c870*/  IMAD.U32 R5, RZ, RZ, UR8 ;  /* 0x00000008ff057e24 */ /* 0x000fe2000f8e00ff */
[----:B------:R-:W-:-:S06]  /*c880*/  UMOV UR8, 0x1 ;  /* 0x0000000100087882 */ /* 0x000fcc0000000000 */
.L_x_13:
[----:B------:R-:W2:Y:S02]  /*c890*/  LDL R6, [R1+0x790] ;  /* 0x0007900001067983 */ /* 0x000ea40000100800 */
[----:B--2---:R-:W-:-:S13]  /*c8a0*/  R2UR UR10, R6 ;  /* 0x00000000060a72ca */ /* 0x004fda00000e0000 */
[----:B------:R-:W-:-:S04]  /*c8b0*/  UISETP.LT.AND UP0, UPT, UR10, 0x1, UPT ;  /* 0x000000010a00788c */ /* 0x000fc8000bf01270 */
[----:B------:R-:W-:-:S04]  /*c8c0*/  USEL UR9, UR10, 0x1, UP0 ;  /* 0x000000010a097887 */ /* 0x000fc80008000000 */
[----:B------:R-:W-:-:S04]  /*c8d0*/  UIADD3 UR9, UR10, -UR9, URZ ;  /* 0x800000090a097290 */ /* 0x000fc8000fffe03f */
[----:B------:R-:W-:-:S06]  /*c8e0*/  UISETP.GE.AND UP0, UPT, UR9, 0x1, UPT ;  /* 0x000000010900788c */ /* 0x000fcc000bf06270 */
[----:B------:R-:W-:-:S13]  /*c8f0*/  PLOP3.LUT P0, PT, PT, PT, UP0, 0x80, 0x0 ;  /* 0x000000000000781c */ /* 0x000fda0003f0f008 */
[----:B------:R-:W-:Y:S05]  /*c900*/  @!P0 BRA `(.L_x_19) ;  /* 0x0000009c006c8947 */ /* 0x000fea0003800000 */
[----:B------:R-:W2:Y:S02]  /*c910*/  LDL R6, [R1+0x76c] ;  /* 0x00076c0001067983 */ /* 0x000ea40000100800 */
[----:B--2---:R-:W-:Y:S01]  /*c920*/  R2UR UR61, R6 ;  /* 0x00000000063d72ca */ /* 0x004fe200000e0000 */
[----:B------:R-:W-:-:S14]  /*c930*/  IMAD.U32 R6, RZ, RZ, UR9 ;  /* 0x00000009ff067e24 */ /* 0x000fdc000f8e00ff */
.L_x_27:
[----:B------:R-:W2:Y:S02]  /*c940*/  LDL R3, [R1+0x77c] ;  /* 0x00077c0001037983 */ /* 0x000ea40000100800 */
[----:B--2---:R-:W-:-:S13]  /*c950*/  R2UR UR9, R3 ;  /* 0x00000000030972ca */ /* 0x004fda00000e0000 */
[----:B------:R-:W-:-:S06]  /*c960*/  UISETP.NE.AND UP0, UPT, UR9, 0x3, UPT ;  /* 0x000000030900788c */ /* 0x000fcc000bf05270 */
[----:B------:R-:W-:-:S13]  /*c970*/  PLOP3.LUT P1, PT, PT, PT, UP0, 0x80, 0x0 ;  /* 0x000000000000781c */ /* 0x000fda0003f2f008 */
[----:B------:R-:W-:Y:S05]  /*c980*/  @!P1 BRA `(.L_x_20) ;  /* 0x0000000000049947 */ /* 0x000fea0003800000 */
[----:B------:R-:W-:Y:S01]  /*c990*/  BPT.TRAP 0x1 ;  /* 0x000000040000795c */ /* 0x000fe20000300000 */
.L_x_20:
[----:B------:R-:W0:Y:S01]  /*c9a0*/  S2UR UR10, SR_CgaCtaId ;  /* 0x00000000000a79c3 */ /* 0x000e220000008800 */
[----:B------:R-:W-:Y:S01]  /*c9b0*/  UMOV UR9, 0x400 ;  /* 0x0000040000097882 */ /* 0x000fe20000000000 */
[----:B------:R-:W-:Y:S01]  /*c9c0*/  SHF.L.U32 R7, R5, 0x1f, RZ ;  /* 0x0000001f05077819 */ /* 0x000fe200000006ff */
[----:B0-----:R-:W-:-:S04]  /*c9d0*/  ULEA UR11, UR10, UR9, 0x18 ;  /* 0x000000090a0b7291 */ /* 0x001fc8000f8ec03f */
[----:B------:R-:W-:Y:S02]  /*c9e0*/  ULEA UR9, UR60, UR11, 0x3 ;  /* 0x0000000b3c097291 */ /* 0x000fe4000f8e183f */
[----:B------:R-:W-:-:S07]  /*c9f0*/  IMAD.U32 R3, RZ, RZ, UR11 ;  /* 0x0000000bff037e24 */ /* 0x000fce000f8e00ff */
[----:B------:R0:W1:Y:S01]  /*ca00*/  SYNCS.PHASECHK.TRANS64.TRYWAIT P0, [UR9], R7 ;  /* 0x00000007ff0075a7 */ /* 0x0000620008000149 */
[----:B------:R-:W-:Y:S05]  /*ca10*/  @!P1 BRA `(.L_x_21) ;  /* 0x0000000000049947 */ /* 0x000fea0003800000 */
[----:B------:R-:W-:Y:S01]  /*ca20*/  BPT.TRAP 0x1 ;  /* 0x000000040000795c */ /* 0x000fe20000300000 */
.L_x_21:
[----:B-1----:R-:W-:Y:S05]  /*ca30*/  @P0 BRA `(.L_x_22) ;  /* 0x0000000000080947 */ /* 0x002fea0003800000 */
[----:B------:R-:W1:Y:S02]  /*ca40*/  SYNCS.PHASECHK.TRANS64.TRYWAIT P0, [UR9], R7 ;  /* 0x00000007ff0075a7 */ /* 0x000e640008000149 */
[----:B-1----:R-:W-:Y:S05]  /*ca50*/  @!P0 BRA `(.L_x_23) ;  /* 0x000003bc00908947 */ /* 0x002fea0003800000 */
.L_x_22:
[----:B0-----:R-:W2:Y:S01]  /*ca60*/  LDL R7, [R1+0x768] ;  /* 0x0007680001077983 */ /* 0x001ea20000100800 */
[----:B------:R-:W-:-:S03]  /*ca70*/  R2UR UR9, R3 ;  /* 0x00000000030972ca */ /* 0x000fc600000e0000 */
[----:B------:R-:W-:Y:S04]  /*ca80*/  STL.64 [R1+0xad8], R190 ;  /* 0x000ad8be01007387 */ /* 0x000fe80000100a00 */
[----:B------:R-:W-:Y:S04]  /*ca90*/  STL.64 [R1+0xad0], R188 ;  /* 0x000ad0bc01007387 */ /* 0x000fe80000100a00 */
[----:B------:R-:W-:Y:S04]  /*caa0*/  STL.64 [R1+0xac8], R186 ;  /* 0x000ac8ba01007387 */ /* 0x000fe80000100a00 */
[----:B------:R-:W-:Y:S04]  /*cab0*/  STL.64 [R1+0xac0], R184 ;  /* 0x000ac0b801007387 */ /* 0x000fe80000100a00 */
[----:B------:R-:W-:Y:S04]  /*cac0*/  STL.64 [R1+0xab8], R222 ;  /* 0x000ab8de01007387 */ /* 0x000fe80000100a00 */
[----:B------:R-:W-:Y:S04]  /*cad0*/  STL.64 [R1+0xab0], R220 ;  /* 0x000ab0dc01007387 */ /* 0x000fe80000100a00 */
[----:B------:R-:W-:Y:S04]  /*cae0*/  STL.64 [R1+0xaa8], R218 ;  /* 0x000aa8da01007387 */ /* 0x000fe80000100a00 */
[----:B------:R-:W-:Y:S04]  /*caf0*/  STL.64 [R1+0xaa0], R216 ;  /* 0x000aa0d801007387 */ /* 0x000fe80000100a00 */
[----:B------:R-:W-:Y:S04]  /*cb00*/  STL [R1+0x938], R4 ;  /* 0x0009380401007387 */ /* 0x000fe80000100800 */
        /* <DEDUP_REMOVED lines=21> */
[----:B------:R0:W-:Y:S04]  /*cc60*/  STL [R1+0x820], R5 ;  /* 0x0008200501007387 */ /* 0x0001e80000100800 */
[----:B------:R-:W-:Y:S04]  /*cc70*/  STL [R1+0x81c], R2 ;  /* 0x00081c0201007387 */ /* 0x000fe80000100800 */
[----:B-----5:R-:W-:Y:S04]  /*cc80*/  STL [R1+0x818], R0 ;  /* 0x0008180001007387 */ /* 0x020fe80000100800 */
[----:B------:R-:W-:Y:S04]  /*cc90*/  STL [R1+0x878], R3 ;  /* 0x0008780301007387 */ /* 0x000fe80000100800 */
[----:B0-----:R-:W3:Y:S01]  /*cca0*/  LDL.LU.64 R4, [R1+0x220] ;  /* 0x0002200001047983 */ /* 0x001ee20000300a00 */
[----:B--2---:R-:W-:-:S03]  /*ccb0*/  R2UR UR10, R7 ;  /* 0x00000000070a72ca */ /* 0x004fc600000e0000 */
[----:B------:R-:W3:Y:S04]  /*ccc0*/  LDL.LU.64 R6, [R1+0x228] ;  /* 0x0002280001067983 */ /* 0x000ee80000300a00 */
[----:B------:R-:W3:Y:S04]  /*ccd0*/  LDL.LU.64 R8, [R1+0x230] ;  /* 0x0002300001087983 */ /* 0x000ee80000300a00 */
[----:B------:R-:W3:Y:S04]  /*cce0*/  LDL.LU.64 R10, [R1+0x238] ;  /* 0x00023800010a7983 */ /* 0x000ee80000300a00 */
[----:B------:R-:W2:Y:S04]  /*ccf0*/  LDL.LU.64 R184, [R1+0x1a0] ;  /* 0x0001a00001b87983 */ /* 0x000ea80000300a00 */
[----:B------:R-:W2:Y:S04]  /*cd00*/  LDL.LU.64 R186, [R1+0x1a8] ;  /* 0x0001a80001ba7983 */ /* 0x000ea80000300a00 */
[----:B------:R-:W2:Y:S04]  /*cd10*/  LDL.LU.64 R188, [R1+0x1b0] ;  /* 0x0001b00001bc7983 */ /* 0x000ea80000300a00 */
[----:B------:R-:W2:Y:S01]  /*cd20*/  LDL.LU.64 R190, [R1+0x1b8] ;  /* 0x0001b80001be7983 */ /* 0x000ea20000300a00 */
[----:B------:R-:W-:-:S02]  /*cd30*/  UIADD3 UR9, UR9, 0x28100, URZ ;  /* 0x0002810009097890 */ /* 0x000fc4000fffe03f */
[----:B------:R-:W-:Y:S01]  /*cd40*/  UISETP.NE.AND UP0, UPT, UR7, URZ, UPT ;  /* 0x0000003f0700728c */ /* 0x000fe2000bf05270 */
[----:B------:R-:W4:Y:S01]  /*cd50*/  LDL.LU.64 R216, [R1+0x120] ;  /* 0x0001200001d87983 */ /* 0x000f220000300a00 */
[----:B------:R-:W-:Y:S02]  /*cd60*/  USHF.R.U32.HI UR9, URZ, 0x4, UR9 ;  /* 0x000000043f097899 */ /* 0x000fe40008011609 */
[----:B------:R-:W-:Y:S01]  /*cd70*/  USEL UR8, UR8, URZ, !UP0 ;  /* 0x0000003f08087287 */ /* 0x000fe2000c000000 */
[----:B------:R-:W4:Y:S01]  /*cd80*/  LDL.LU.64 R218, [R1+0x128] ;  /* 0x0001280001da7983 */ /* 0x000f220000300a00 */
[----:B------:R-:W-:Y:S02]  /*cd90*/  ULOP3.LUT UR9, UR9, 0x3fff, URZ, 0xc0, !UPT ;  /* 0x00003fff09097892 */ /* 0x000fe4000f8ec03f */
[----:B------:R-:W-:Y:S01]  /*cda0*/  ULOP3.LUT UR59, UR10, 0x10000, URZ, 0xfc, !UPT ;  /* 0x000100000a3b7892 */ /* 0x000fe2000f8efc3f */
[----:B------:R-:W4:Y:S01]  /*cdb0*/  LDL.LU.64 R220, [R1+0x130] ;  /* 0x0001300001dc7983 */ /* 0x000f220000300a00 */
[----:B------:R-:W-:-:S02]  /*cdc0*/  ULOP3.LUT UR7, UR9, 0x10000, URZ, 0xfc, !UPT ;  /* 0x0001000009077892 */ /* 0x000fc4000f8efc3f */
[----:B------:R-:W-:Y:S01]  /*cdd0*/  UISETP.NE.U32.AND UP0, UPT, UR8, URZ, UPT ;  /* 0x0000003f0800728c */ /* 0x000fe2000bf05070 */
[----:B------:R-:W4:Y:S01]  /*cde0*/  LDL.LU.64 R222, [R1+0x138] ;  /* 0x0001380001de7983 */ /* 0x000f220000300a00 */
[----:B------:R-:W-:Y:S02]  /*cdf0*/  ULEA UR59, UR60, UR59, 0xb ;  /* 0x0000003b3c3b7291 */ /* 0x000fe4000f8e583f */
[----:B------:R-:W-:Y:S01]  /*ce00*/  UIMAD UR7, UR60, 0x2c0, UR7 ;  /* 0x000002c03c0778a4 */ /* 0x000fe2000f8e0207 */
[----:B------:R-:W-:Y:S01]  /*ce10*/  UMOV UR33, 0x80000020 ;  /* 0x8000002000217882 */ /* 0x000fe20000000000 */
[----:B------:R-:W-:-:S03]  /*ce20*/  UMOV UR35, 0x80000020 ;  /* 0x8000002000237882 */ /* 0x000fc60000000000 */
[----:B------:R-:W-:Y:S02]  /*ce30*/  UMOV UR32, UR59 ;  /* 0x0000003b00207c82 */ /* 0x000fe40008000000 */
[----:B------:R-:W-:Y:S01]  /*ce40*/  UMOV UR34, UR7 ;  /* 0x0000000700227c82 */ /* 0x000fe20008000000 */
[----:B------:R-:W-:Y:S01]  /*ce50*/  UIADD3 UR50, UR7, 0x40, URZ ;  /* 0x0000004007327890 */ /* 0x000fe2000fffe03f */
[----:B------:R-:W-:Y:S01]  /*ce60*/  UMOV UR48, UR32 ;  /* 0x0000002000307c82 */ /* 0x000fe20008000000 */
[----:B------:R-:W-:Y:S01]  /*ce70*/  UMOV UR49, UR33 ;  /* 0x0000002100317c82 */ /* 0x000fe20008000000 */
[----:B------:R-:W-:Y:S01]  /*ce80*/  UMOV UR51, 0x80000020 ;  /* 0x8000002000337882 */ /* 0x000fe20000000000 */
[----:B---3--:R-:W-:-:S06]  /*ce90*/  WARPGROUP.ARRIVE ;  /* 0x00000000000079c5 */ /* 0x008fcc0000000000 */
[----:B------:R-:W-:Y:S03]  /*cea0*/  QGMMA.64x16x32.F32.E4M3.E4M3 R4, gdesc[UR32], R4, UP0, gsb0 ;  /* 0x00200000200479f3 */ /* 0x000fe6000b800804 */
[----:B------:R-:W-:Y:S02]  /*ceb0*/  WARPGROUP.DEPBAR.LE gsb0, 0x0 ;  /* 0x00008000000079c5 */ /* 0x000fe40000010000 */
[----:B--2---:R-:W-:-:S06]  /*cec0*/  WARPGROUP.ARRIVE ;  /* 0x00000000000079c5 */ /* 0x004fcc0000000000 */
[----:B------:R-:W-:Y:S01]  /*ced0*/  QGMMA.64x16x32.F32.E4M3.E4M3 R184, gdesc[UR48], R184, UP0, gsb0 ;  /* 0x0020000030b879f3 */ /* 0x000fe2000b8008b8 */
[----:B------:R-:W-:Y:S01]  /*cee0*/  IMAD.MOV.U32 R235, RZ, RZ, R11 ;  /* 0x000000ffffeb7224 */ /* 0x000fe200078e000b */
[----:B------:R-:W-:Y:S04]  /*cef0*/  STL.64 [R1+0x220], R4 ;  /* 0x0002200401007387 */ /* 0x000fe80000100a00 */
[----:B------:R-:W-:Y:S04]  /*cf00*/  STL.64 [R1+0x228], R6 ;  /* 0x0002280601007387 */ /* 0x000fe80000100a00 */
[----:B------:R-:W-:Y:S04]  /*cf10*/  STL.64 [R1+0x230], R8 ;  /* 0x0002300801007387 */ /* 0x000fe80000100a00 */
[----:B------:R-:W-:Y:S04]  /*cf20*/  STL [R1+0x238], R10 ;  /* 0x0002380a01007387 */ /* 0x000fe80000100800 */
[----:B------:R-:W-:Y:S01]  /*cf30*/  STL [R1+0xa78], R235 ;  /* 0x000a78eb01007387 */ /* 0x000fe20000100800 */
        /* <DEDUP_REMOVED lines=8> */
[----:B------:R-:W2:Y:S04]  /*cfc0*/  LDL.LU.64 R184, [R1+0xac0] ;  /* 0x000ac00001b87983 */ /* 0x000ea80000300a00 */
[----:B------:R-:W3:Y:S04]  /*cfd0*/  LDL.LU.64 R12, [R1+0xa0] ;  /* 0x0000a000010c7983 */ /* 0x000ee80000300a00 */
[----:B------:R-:W3:Y:S04]  /*cfe0*/  LDL.LU.64 R14, [R1+0xa8] ;  /* 0x0000a800010e7983 */ /* 0x000ee80000300a00 */
[----:B------:R-:W3:Y:S04]  /*cff0*/  LDL.LU.64 R16, [R1+0xb0] ;  /* 0x0000b00001107983 */ /* 0x000ee80000300a00 */
[----:B------:R-:W3:Y:S04]  /*d000*/  LDL.LU.64 R18, [R1+0xb8] ;  /* 0x0000b80001127983 */ /* 0x000ee80000300a00 */
[----:B------:R-:W2:Y:S04]  /*d010*/  LDL.LU.64 R4, [R1+0x20] ;  /* 0x0000200001047983 */ /* 0x000ea80000300a00 */
[----:B------:R-:W2:Y:S04]  /*d020*/  LDL.LU.64 R6, [R1+0x28] ;  /* 0x0000280001067983 */ /* 0x000ea80000300a00 */
[----:B------:R-:W2:Y:S04]  /*d030*/  LDL.LU.64 R8, [R1+0x30] ;  /* 0x0000300001087983 */ /* 0x000ea80000300a00 */
[----:B------:R-:W2:Y:S01]  /*d040*/  LDL.LU.64 R10, [R1+0x38] ;  /* 0x00003800010a7983 */ /* 0x000ea20000300a00 */
[----:B------:R-:W-:Y:S01]  /*d050*/  UIADD3 UR26, UR7, 0x80, URZ ;  /* 0x00000080071a7890 */ /* 0x000fe2000fffe03f */
[----:B----4-:R-:W-:Y:S01]  /*d060*/  WARPGROUP.ARRIVE ;  /* 0x00000000000079c5 */ /* 0x010fe20000000000 */
[----:B------:R-:W-:Y:S01]  /*d070*/  UMOV UR24, UR32 ;  /* 0x0000002000187c82 */ /* 0x000fe20008000000 */
[----:B------:R-:W-:Y:S01]  /*d080*/  UMOV UR25, UR33 ;  /* 0x0000002100197c82 */ /* 0x000fe20008000000 */
[----:B------:R-:W-:-:S05]  /*d090*/  UMOV UR27, 0x80000020 ;  /* 0x80000020001b7882 */ /* 0x000fca0000000000 */
[----:B------:R-:W-:Y:S01]  /*d0a0*/  QGMMA.64x16x32.F32.E4M3.E4M3 R216, gdesc[UR24], R216, UP0, gsb0 ;  /* 0x0020000018d879f3 */ /* 0x000fe2000b8008d8 */
[----:B------:R-:W-:Y:S01]  /*d0b0*/  UIADD3 UR18, UR7, 0xc0, URZ ;  /* 0x000000c007127890 */ /* 0x000fe2000fffe03f */
[----:B------:R-:W-:Y:S01]  /*d0c0*/  UMOV UR16, UR32 ;  /* 0x0000002000107c82 */ /* 0x000fe20008000000 */
[----:B------:R-:W-:Y:S01]  /*d0d0*/  UMOV UR17, UR33 ;  /* 0x0000002100117c82 */ /* 0x000fe20008000000 */
[----:B------:R-:W-:Y:S01]  /*d0e0*/  UMOV UR19, 0x80000020 ;  /* 0x8000002000137882 */ /* 0x000fe20000000000 */
[----:B------:R-:W-:Y:S02]  /*d0f0*/  WARPGROUP.DEPBAR.LE gsb0, 0x0 ;  /* 0x00008000000079c5 */ /* 0x000fe40000010000 */
[----:B------:R-:W-:Y:S01]  /*d100*/  UIADD3 UR10, UR7, 0x100, URZ ;  /* 0x00000100070a7890 */ /* 0x000fe2000fffe03f */
[----:B------:R-:W-:Y:S01]  /*d110*/  UMOV UR8, UR32 ;  /* 0x0000002000087c82 */ /* 0x000fe20008000000 */
[----:B------:R-:W-:Y:S01]  /*d120*/  UMOV UR9, UR33 ;  /* 0x0000002100097c82 */ /* 0x000fe20008000000 */
[----:B------:R-:W-:Y:S01]  /*d130*/  UMOV UR11, 0x80000020 ;  /* 0x80000020000b7882 */ /* 0x000fe20000000000 */
        /* <DEDUP_REMOVED lines=12> */
[----:B------:R-:W-:Y:S03]  /*d200*/  QGMMA.64x16x32.F32.E4M3.E4M3 R4, gdesc[UR8], R4, UP0, gsb0 ;  /* 0x00200000080479f3 */ /* 0x000fe6000b800804 */
[----:B------:R-:W-:Y:S02]  /*d210*/  WARPGROUP.DEPBAR.LE gsb0, 0x0 ;  /* 0x00008000000079c5 */ /* 0x000fe40000010000 */
[----:B------:R-:W-:-:S06]  /*d220*/  WARPGROUP.ARRIVE ;  /* 0x00000000000079c5 */ /* 0x000fcc0000000000 */
[----:B------:R-:W-:Y:S03]  /*d230*/  QGMMA.64x16x32.F32.E4M3.E4M3 R208, gdesc[UR40], R208, UP0, gsb0 ;  /* 0x0020000028d079f3 */ /* 0x000fe6000b8008d0 */
[----:B------:R-:W-:Y:S02]  /*d240*/  WARPGROUP.DEPBAR.LE gsb0, 0x0 ;  /* 0x00008000000079c5 */ /* 0x000fe40000010000 */
[----:B------:R-:W-:-:S06]  /*d250*/  WARPGROUP.ARRIVE ;  /* 0x00000000000079c5 */ /* 0x000fcc0000000000 */
[----:B------:R-:W-:Y:S01]  /*d260*/  QGMMA.64x16x32.F32.E4M3.E4M3 R176, gdesc[UR20], R176, UP0, gsb0 ;  /* 0x0020000014b079f3 */ /* 0x000fe2000b8008b0 */
[----:B------:R-:W-:Y:S01]  /*d270*/  UIADD3 UR46, UR7, 0x1c0, URZ ;  /* 0x000001c0072e7890 */ /* 0x000fe2000fffe03f */
[----:B------:R-:W-:Y:S01]  /*d280*/  UMOV UR44, UR32 ;  /* 0x00000020002c7c82 */ /* 0x000fe20008000000 */
[----:B------:R-:W-:Y:S01]  /*d290*/  UMOV UR45, UR33 ;  /* 0x00000021002d7c82 */ /* 0x000fe20008000000 */
[----:B------:R-:W-:Y:S01]  /*d2a0*/  UMOV UR47, 0x80000020 ;  /* 0x80000020002f7882 */ /* 0x000fe20000000000 */
        /* <DEDUP_REMOVED lines=25> */
[----:B------:R-:W-:-:S06]  /*d440*/  UMOV UR37, 0x80000020 ;  /* 0x8000002000257882 */ /* 0x000fcc0000000000 */
[----:B------:R-:W-:Y:S01]  /*d450*/  UMOV UR36, UR8 ;  /* 0x0000000800247c82 */ /* 0x000fe20008000000 */
[----:B------:R-:W-:Y:S02]  /*d460*/  IMAD.MOV.U32 R20, RZ, RZ, R222 ;  /* 0x000000ffff147224 */ /* 0x000fe400078e00de */
[----:B------:R-:W-:Y:S02]  /*d470*/  IMAD.MOV.U32 R3, RZ, RZ, R223 ;  /* 0x000000ffff037224 */ /* 0x000fe400078e00df */
[----:B------:R-:W-:Y:S01]  /*d480*/  IMAD.MOV.U32 R22, RZ, RZ, R220 ;  /* 0x000000ffff167224 */ /* 0x000fe200078e00dc */
[----:B------:R-:W2:Y:S01]  /*d490*/  LDL.LU.64 R222, [R1+0xab8] ;  /* 0x000ab80001de7983 */ /* 0x000ea20000300a00 */
[----:B------:R-:W-:Y:S02]  /*d4a0*/  IMAD.MOV.U32 R21, RZ, RZ, R221 ;  /* 0x000000ffff157224 */ /* 0x000fe400078e00dd */
[----:B------:R-:W-:Y:S01]  /*d4b0*/  IMAD.MOV.U32 R232, RZ, RZ, R218 ;  /* 0x000000ffffe87224 */ /* 0x000fe200078e00da */
[----:B------:R-:W2:Y:S01]  /*d4c0*/  LDL.LU.64 R220, [R1+0xab0] ;  /* 0x000ab00001dc7983 */ /* 0x000ea20000300a00 */
[----:B------:R-:W-:-:S02]  /*d4d0*/  IMAD.MOV.U32 R23, RZ, RZ, R219 ;  /* 0x000000ffff177224 */ /* 0x000fc400078e00db */
[----:B------:R-:W-:Y:S01]  /*d4e0*/  IMAD.MOV.U32 R234, RZ, RZ, R216 ;  /* 0x000000ffffea7224 */ /* 0x000fe200078e00d8 */
[----:B------:R-:W2:Y:S01]  /*d4f0*/  LDL.LU.64 R218, [R1+0xaa8] ;  /* 0x000aa80001da7983 */ /* 0x000ea20000300a00 */
[----:B------:R-:W-:-:S03]  /*d500*/  IMAD.MOV.U32 R233, RZ, RZ, R217 ;  /* 0x000000ffffe97224 */ /* 0x000fc600078e00d9 */
[----:B------:R-:W2:Y:S04]  /*d510*/  LDL.LU.64 R216, [R1+0xaa0] ;  /* 0x000aa00001d87983 */ /* 0x000ea80000300a00 */
[----:B------:R-:W-:Y:S04]  /*d520*/  STL [R1+0xa98], R3 ;  /* 0x000a980301007387 */ /* 0x000fe80000100800 */
[----:B------:R-:W-:Y:S01]  /*d530*/  STL [R1+0xa94], R20 ;  /* 0x000a941401007387 */ /* 0x000fe20000100800 */
[----:B------:R-:W-:Y:S02]  /*d540*/  WARPGROUP.DEPBAR.LE gsb0, 0x0 ;  /* 0x00008000000079c5 */ /* 0x000fe40000010000 */
[----:B------:R-:W-:-:S06]  /*d550*/  WARPGROUP.ARRIVE ;  /* 0x00000000000079c5 */ /* 0x000fcc0000000000 */
[----:B------:R-:W-:Y:S01]  /*d560*/  QGMMA.64x16x32.F32.E4M3.E4M3 R40, gdesc[UR36], R40, UP0, gsb0 ;  /* 0x00200000242879f3 */ /* 0x000fe2000b800828 */
[----:B------:R-:W-:Y:S04]  /*d570*/  STL [R1+0xa90], R21 ;  /* 0x000a901501007387 */ /* 0x000fe80000100800 */
[----:B------:R-:W-:Y:S04]  /*d580*/  STL [R1+0xa8c], R22 ;  /* 0x000a8c1601007387 */ /* 0x000fe80000100800 */
[----:B------:R0:W-:Y:S04]  /*d590*/  STL [R1+0xa88], R23 ;  /* 0x000a881701007387 */ /* 0x0001e80000100800 */
[----:B------:R1:W-:Y:S04]  /*d5a0*/  STL [R1+0xa84], R232 ;  /* 0x000a84e801007387 */ /* 0x0003e80000100800 */
[----:B------:R3:W-:Y:S04]  /*d5b0*/  STL [R1+0xa80], R233 ;  /* 0x000a80e901007387 */ /* 0x0007e80000100800 */
[----:B------:R4:W-:Y:S01]  /*d5c0*/  STL [R1+0xa7c], R234 ;  /* 0x000a7cea01007387 */ /* 0x0009e20000100800 */
[----:B0-----:R-:W-:-:S03]  /*d5d0*/  IMAD.MOV.U32 R23, RZ, RZ, R8 ;  /* 0x000000ffff177224 */ /* 0x001fc600078e0008 */
[----:B------:R0:W-:Y:S01]  /*d5e0*/  STL.64 [R1+0xa0], R12 ;  /* 0x0000a00c01007387 */ /* 0x0001e20000100a00 */
[----:B-1----:R-:W-:-:S03]  /*d5f0*/  IMAD.MOV.U32 R232, RZ, RZ, R9 ;  /* 0x000000ffffe87224 */ /* 0x002fc600078e0009 */
[----:B------:R1:W-:Y:S01]  /*d600*/  STL.64 [R1+0xa8], R14 ;  /* 0x0000a80e01007387 */ /* 0x0003e20000100a00 */
[----:B---3--:R-:W-:-:S03]  /*d610*/  IMAD.MOV.U32 R233, RZ, RZ, R10 ;  /* 0x000000ffffe97224 */ /* 0x008fc600078e000a */
[----:B------:R-:W-:Y:S01]  /*d620*/  STL.64 [R1+0xb0], R16 ;  /* 0x0000b01001007387 */ /* 0x000fe20000100a00 */
[----:B----4-:R-:W-:-:S03]  /*d630*/  IMAD.MOV.U32 R234, RZ, RZ, R11 ;  /* 0x000000ffffea7224 */ /* 0x010fc600078e000b */
[----:B------:R-:W-:Y:S04]  /*d640*/  STL [R1+0xb8], R18 ;  /* 0x0000b81201007387 */ /* 0x000fe80000100800 */
[----:B------:R-:W3:Y:S04]  /*d650*/  LDL.LU.64 R8, [R1+0x100] ;  /* 0x0001000001087983 */ /* 0x000ee80000300a00 */
[----:B------:R-:W3:Y:S04]  /*d660*/  LDL.LU.64 R10, [R1+0x108] ;  /* 0x00010800010a7983 */ /* 0x000ee80000300a00 */
[----:B0-----:R-:W3:Y:S04]  /*d670*/  LDL.LU.64 R12, [R1+0x110] ;  /* 0x00011000010c7983 */ /* 0x001ee80000300a00 */
[----:B-1----:R-:W3:Y:S04]  /*d680*/  LDL.LU.64 R14, [R1+0x118] ;  /* 0x00011800010e7983 */ /* 0x002ee80000300a00 */
[----:B------:R-:W-:Y:S04]  /*d690*/  STL.64 [R1+0xa50], R214 ;  /* 0x000a50d601007387 */ /* 0x000fe80000100a00 */
[----:B------:R-:W-:Y:S04]  /*d6a0*/  STL.64 [R1+0xa48], R212 ;  /* 0x000a48d401007387 */ /* 0x000fe80000100a00 */
[----:B------:R-:W-:Y:S04]  /*d6b0*/  STL.64 [R1+0xa40], R210 ;  /* 0x000a40d201007387 */ /* 0x000fe80000100a00 */
[----:B------:R0:W-:Y:S04]  /*d6c0*/  STL.64 [R1+0xa38], R208 ;  /* 0x000a38d001007387 */ /* 0x0001e80000100a00 */
[----:B0-----:R-:W4:Y:S04]  /*d6d0*/  LDL.LU.64 R208, [R1+0x80] ;  /* 0x0000800001d07983 */ /* 0x001f280000300a00 */
[----:B------:R-:W4:Y:S04]  /*d6e0*/  LDL.LU.64 R210, [R1+0x88] ;  /* 0x0000880001d27983 */ /* 0x000f280000300a00 */
[----:B------:R-:W4:Y:S04]  /*d6f0*/  LDL.LU.64 R212, [R1+0x90] ;  /* 0x0000900001d47983 */ /* 0x000f280000300a00 */
[----:B------:R-:W4:Y:S04]  /*d700*/  LDL.LU.64 R214, [R1+0x98] ;  /* 0x0000980001d67983 */ /* 0x000f280000300a00 */
[----:B------:R-:W-:Y:S04]  /*d710*/  STL [R1+0xa30], R180 ;  /* 0x000a30b401007387 */ /* 0x000fe80000100800 */
[----:B------:R-:W-:Y:S04]  /*d720*/  STL [R1+0xa2c], R181 ;  /* 0x000a2cb501007387 */ /* 0x000fe80000100800 */
[----:B------:R-:W-:Y:S04]  /*d730*/  STL [R1+0xa28], R182 ;  /* 0x000a28b601007387 */ /* 0x000fe80000100800 */
[----:B------:R-:W-:Y:S04]  /*d740*/  STL [R1+0xa24], R183 ;  /* 0x000a24b701007387 */ /* 0x000fe80000100800 */
[----:B------:R-:W-:Y:S04]  /*d750*/  STL [R1+0xa20], R144 ;  /* 0x000a209001007387 */ /* 0x000fe80000100800 */
[----:B------:R0:W-:Y:S04]  /*d760*/  STL [R1+0xa1c], R145 ;  /* 0x000a1c9101007387 */ /* 0x0001e80000100800 */
[----:B------:R-:W-:Y:S04]  /*d770*/  STL [R1+0xa18], R146 ;  /* 0x000a189201007387 */ /* 0x000fe80000100800 */
[----:B------:R1:W-:Y:S04]  /*d780*/  STL [R1+0xa14], R147 ;  /* 0x000a149301007387 */ /* 0x0003e80000100800 */
[----:B------:R-:W-:Y:S04]  /*d790*/  STL [R1+0xa10], R148 ;  /* 0x000a109401007387 */ /* 0x000fe80000100800 */
[----:B------:R1:W-:Y:S04]  /*d7a0*/  STL [R1+0xa0c], R149 ;  /* 0x000a0c9501007387 */ /* 0x0003e80000100800 */
[----:B------:R-:W-:Y:S04]  /*d7b0*/  STL [R1+0xa08], R150 ;  /* 0x000a089601007387 */ /* 0x000fe80000100800 */
[----:B------:R1:W-:Y:S04]  /*d7c0*/  STL [R1+0xa04], R151 ;  /* 0x000a049701007387 */ /* 0x0003e80000100800 */
[----:B0-----:R-:W2:Y:S04]  /*d7d0*/  LDL.LU.64 R144, [R1] ;  /* 0x0000000001907983 */ /* 0x001ea80000300a00 */
[----:B-1----:R-:W2:Y:S04]  /*d7e0*/  LDL.LU.64 R146, [R1+0x8] ;  /* 0x0000080001927983 */ /* 0x002ea80000300a00 */
[----:B------:R-:W2:Y:S04]  /*d7f0*/  LDL.LU.64 R148, [R1+0x10] ;  /* 0x0000100001947983 */ /* 0x000ea80000300a00 */
[----:B------:R-:W2:Y:S01]  /*d800*/  LDL.LU.64 R150, [R1+0x18] ;  /* 0x0000180001967983 */ /* 0x000ea20000300a00 */
[----:B------:R-:W-:-:S02]  /*d810*/  WARPGROUP.DEPBAR.LE gsb0, 0x0 ;  /* 0x00008000000079c5 */ /* 0x000fc40000010000 */
[----:B------:R-:W-:Y:S01]  /*d820*/  WARPGROUP.ARRIVE ;  /* 0x00000000000079c5 */ /* 0x000fe20000000000 */
[----:B------:R-:W-:Y:S01]  /*d830*/  UMOV UR28, UR36 ;  /* 0x00000024001c7c82 */ /* 0x000fe20008000000 */
[----:B------:R-:W-:-:S04]  /*d840*/  UMOV UR29, UR37 ;  /* 0x00000025001d7c82 */ /* 0x000fc80008000000 */
[----:B------:R-:W-:Y:S01]  /*d850*/  QGMMA.64x16x32.F32.E4M3.E4M3 R72, gdesc[UR28], R72, UP0, gsb0 ;  /* 0x002000001c4879f3 */ /* 0x000fe2000b800848 */
[----:B------:R-:W-:Y:S01]  /*d860*/  UMOV UR12, UR36 ;  /* 0x00000024000c7c82 */ /* 0x000fe20008000000 */
[----:B------:R-:W-:Y:S01]  /*d870*/  UMOV UR13, UR37 ;  /* 0x00000025000d7c82 */ /* 0x000fe20008000000 */
[----:B------:R-:W-:Y:S02]  /*d880*/  WARPGROUP.DEPBAR.LE gsb0, 0x0 ;  /* 0x00008000000079c5 */ /* 0x000fe40000010000 */
[----:B------:R-:W-:-:S06]  /*d890*/  WARPGROUP.ARRIVE ;  /* 0x00000000000079c5 */ /* 0x000fcc0000000000 */
        /* <DEDUP_REMOVED lines=16> */
[----:B------:R-:W-:Y:S01]  /*d9a0*/  STL [R1+0xa00], R112 ;  /* 0x000a007001007387 */ /* 0x000fe20000100800 */
[----:B------:R-:W-:Y:S01]  /*d9b0*/  UMOV UR8, UR36 ;  /* 0x0000002400087c82 */ /* 0x000fe20008000000 */
[----:B------:R-:W-:Y:S02]  /*d9c0*/  UMOV UR9, UR37 ;  /* 0x0000002500097c82 */ /* 0x000fe40008000000 */
        /* <DEDUP_REMOVED lines=8> */
[----:B------:R-:W-:Y:S01]  /*da50*/  STL [R1+0x95c], R81 ;  /* 0x00095c5101007387 */ /* 0x000fe20000100800 */
[----:B------:R-:W-:-:S02]  /*da60*/  WARPGROUP.DEPBAR.LE gsb0, 0x0 ;  /* 0x00008000000079c5 */ /* 0x000fc40000010000 */
[----:B--2---:R-:W-:Y:S01]  /*da70*/  WARPGROUP.ARRIVE ;  /* 0x00000000000079c5 */ /* 0x004fe20000000000 */
[----:B------:R-:W-:Y:S05]  /*da80*/  STL [R1+0x958], R82 ;  /* 0x0009585201007387 */ /* 0x000fea0000100800 */
[----:B------:R-:W-:Y:S01]  /*da90*/  QGMMA.64x16x32.F32.E4M3.E4M3 R144, gdesc[UR8], R144, UP0, gsb0 ;  /* 0x00200000089079f3 */ /* 0x000fe2000b800890 */
        /* <DEDUP_REMOVED lines=38> */
[----:B------:R-:W-:Y:S04]  /*dd00*/  STL [R1+0x9dc], R143 ;  /* 0x0009dc8f01007387 */ /* 0x000fe80000100800 */
[----:B------:R-:W-:Y:S04]  /*dd10*/  STL.64 [R1+0xa70], R178 ;  /* 0x000a70b201007387 */ /* 0x000fe80000100a00 */
[----:B------:R-:W-:Y:S04]  /*dd20*/  STL.64 [R1+0xa68], R176 ;  /* 0x000a68b001007387 */ /* 0x000fe80000100a00 */
[----:B------:R-:W-:Y:S04]  /*dd30*/  STL.64 [R1+0xa60], R174 ;  /* 0x000a60ae01007387 */ /* 0x000fe80000100a00 */
[----:B------:R-:W-:Y:S01]  /*dd40*/  STL.64 [R1+0xa58], R172 ;  /* 0x000a58ac01007387 */ /* 0x000fe20000100a00 */
[----:B------:R-:W-:-:S03]  /*dd50*/  WARPGROUP.DEPBAR.LE gsb0, 0x0 ;  /* 0x00008000000079c5 */ /* 0x000fc60000010000 */
[----:B0-----:R-:W3:Y:S01]  /*dd60*/  LDL.LU.64 R72, [R1+0x180] ;  /* 0x0001800001487983 */ /* 0x001ee20000300a00 */
[----:B----4-:R-:W-:-:S03]  /*dd70*/  WARPGROUP.ARRIVE ;  /* 0x00000000000079c5 */ /* 0x010fc60000000000 */
[----:B-1----:R-:W4:Y:S04]  /*dd80*/  LDL.LU.64 R74, [R1+0x188] ;  /* 0x00018800014a7983 */ /* 0x002f280000300a00 */
[----:B--2---:R-:W4:Y:S04]  /*dd90*/  LDL.LU.64 R76, [R1+0x190] ;  /* 0x00019000014c7983 */ /* 0x004f280000300a00 */
[----:B------:R0:W-:Y:S04]  /*dda0*/  STL.64 [R1], R144 ;  /* 0x0000009001007387 */ /* 0x0001e80000100a00 */
[----:B------:R1:W-:Y:S01]  /*ddb0*/  STL.64 [R1+0x8], R146 ;  /* 0x0000089201007387 */ /* 0x0003e20000100a00 */
[----:B------:R-:W-:-:S03]  /*ddc0*/  UMOV UR16, UR36 ;  /* 0x0000002400107c82 */ /* 0x000fc60008000000 */
[----:B------:R2:W-:Y:S01]  /*ddd0*/  STL.64 [R1+0x10], R148 ;  /* 0x0000109401007387 */ /* 0x0005e20000100a00 */
[----:B------:R-:W-:Y:S02]  /*dde0*/  UMOV UR17, UR37 ;  /* 0x0000002500117c82 */ /* 0x000fe40008000000 */
[----:B------:R-:W-:Y:S01]  /*ddf0*/  QGMMA.64x16x32.F32.E4M3.E4M3 R208, gdesc[UR16], R208, UP0, gsb0 ;  /* 0x0020000010d079f3 */ /* 0x000fe2000b8008d0 */
[----:B------:R2:W-:Y:S04]  /*de00*/  STL.64 [R1+0x18], R150 ;  /* 0x0000189601007387 */ /* 0x0005e80000100a00 */
[----:B---3--:R-:W4:Y:S04]  /*de10*/  LDL.LU.64 R78, [R1+0x198] ;  /* 0x00019800014e7983 */ /* 0x008f280000300a00 */
[----:B------:R-:W3:Y:S01]  /*de20*/  LDL.LU.64 R104, [R1+0x200] ;  /* 0x0002000001687983 */ /* 0x000ee20000300a00 */
[----:B------:R-:W-:-:S03]  /*de30*/  UMOV UR24, UR36 ;  /* 0x0000002400187c82 */ /* 0x000fc60008000000 */
[----:B------:R-:W3:Y:S01]  /*de40*/  LDL.LU.64 R106, [R1+0x208] ;  /* 0x00020800016a7983 */ /* 0x000ee20000300a00 */
[----:B------:R-:W-:-:S03]  /*de50*/  UMOV UR25, UR37 ;  /* 0x0000002500197c82 */ /* 0x000fc60008000000 */
[----:B------:R-:W3:Y:S04]  /*de60*/  LDL.LU.64 R108, [R1+0x210] ;  /* 0x00021000016c7983 */ /* 0x000ee80000300a00 */
[----:B------:R-:W3:Y:S01]  /*de70*/  LDL.LU.64 R110, [R1+0x218] ;  /* 0x00021800016e7983 */ /* 0x000ee20000300a00 */
[----:B------:R-:W-:Y:S02]  /*de80*/  WARPGROUP.DEPBAR.LE gsb0, 0x0 ;  /* 0x00008000000079c5 */ /* 0x000fe40000010000 */
[----:B------:R-:W-:-:S06]  /*de90*/  WARPGROUP.ARRIVE ;  /* 0x00000000000079c5 */ /* 0x000fcc0000000000 */
[----:B------:R-:W-:Y:S03]  /*dea0*/  QGMMA.64x16x32.F32.E4M3.E4M3 R8, gdesc[UR24], R8, UP0, gsb0 ;  /* 0x00200000180879f3 */ /* 0x000fe6000b800808 */
[----:B------:R-:W-:Y:S02]  /*deb0*/  WARPGROUP.DEPBAR.LE gsb0, 0x0 ;  /* 0x00008000000079c5 */ /* 0x000fe40000010000 */
[----:B------:R-:W-:Y:S02]  /*dec0*/  IMAD.MOV.U32 R51, RZ, RZ, R8 ;  /* 0x000000ffff337224 */ /* 0x000fe400078e0008 */
[----:B------:R-:W-:Y:S02]  /*ded0*/  IMAD.MOV.U32 R52, RZ, RZ, R9 ;  /* 0x000000ffff347224 */ /* 0x000fe400078e0009 */
[----:B------:R-:W-:Y:S01]  /*dee0*/  IMAD.MOV.U32 R53, RZ, RZ, R10 ;  /* 0x000000ffff357224 */ /* 0x000fe200078e000a */
[----:B------:R-:W3:Y:S01]  /*def0*/  LDL.LU.64 R8, [R1+0x1e0] ;  /* 0x0001e00001087983 */ /* 0x000ee20000300a00 */
[----:B------:R-:W-:-:S02]  /*df00*/  IMAD.MOV.U32 R54, RZ, RZ, R11 ;  /* 0x000000ffff367224 */ /* 0x000fc400078e000b */
[----:B------:R-:W-:Y:S01]  /*df10*/  IMAD.MOV.U32 R80, RZ, RZ, R12 ;  /* 0x000000ffff507224 */ /* 0x000fe200078e000c */
[----:B------:R-:W3:Y:S01]  /*df20*/  LDL.LU.64 R10, [R1+0x1e8] ;  /* 0x0001e800010a7983 */ /* 0x000ee20000300a00 */
[----:B------:R-:W-:Y:S02]  /*df30*/  IMAD.MOV.U32 R81, RZ, RZ, R13 ;  /* 0x000000ffff517224 */ /* 0x000fe400078e000d */
[----:B------:R-:W-:Y:S01]  /*df40*/  IMAD.MOV.U32 R82, RZ, RZ, R14 ;  /* 0x000000ffff527224 */ /* 0x000fe200078e000e */
[----:B------:R-:W3:Y:S01]  /*df50*/  LDL.LU.64 R12, [R1+0x1f0] ;  /* 0x0001f000010c7983 */ /* 0x000ee20000300a00 */
[----:B------:R-:W-:-:S03]  /*df60*/  IMAD.MOV.U32 R83, RZ, RZ, R15 ;  /* 0x000000ffff537224 */ /* 0x000fc600078e000f */
[----:B------:R-:W3:Y:S01]  /*df70*/  LDL.LU.64 R14, [R1+0x1f8] ;  /* 0x0001f800010e7983 */ /* 0x000ee20000300a00 */
[----:B------:R-:W-:Y:S01]  /*df80*/  UMOV UR48, UR36 ;  /* 0x0000002400307c82 */ /* 0x000fe20008000000 */
[----:B------:R-:W-:Y:S02]  /*df90*/  UMOV UR49, UR37 ;  /* 0x0000002500317c82 */ /* 0x000fe40008000000 */
[----:B0-----:R-:W3:Y:S01]  /*dfa0*/  LDL.LU.64 R144, [R1+0x160] ;  /* 0x0001600001907983 */ /* 0x001ee20000300a00 */
[----:B------:R-:W-:-:S03]  /*dfb0*/  UMOV UR32, UR36 ;  /* 0x0000002400207c82 */ /* 0x000fc60008000000 */
[----:B-1----:R-:W3:Y:S01]  /*dfc0*/  LDL.LU.64 R146, [R1+0x168] ;  /* 0x0001680001927983 */ /* 0x002ee20000300a00 */
[----:B------:R-:W-:-:S03]  /*dfd0*/  UMOV UR33, UR37 ;  /* 0x0000002500217c82 */ /* 0x000fc60008000000 */
[----:B--2---:R-:W2:Y:S04]  /*dfe0*/  LDL.LU.64 R148, [R1+0x170] ;  /* 0x0001700001947983 */ /* 0x004ea80000300a00 */
[----:B------:R-:W2:Y:S01]  /*dff0*/  LDL.LU.64 R150, [R1+0x178] ;  /* 0x0001780001967983 */ /* 0x000ea20000300a00 */
[----:B------:R-:W-:-:S03]  /*e000*/  UIADD3 UR8, UR59, 0x400, URZ ;  /* 0x000004003b087890 */ /* 0x000fc6000fffe03f */
[----:B------:R-:W2:Y:S04]  /*e010*/  LDL.LU.64 R172, [R1+0xe0] ;  /* 0x0000e00001ac7983 */ /* 0x000ea80000300a00 */
[----:B------:R-:W2:Y:S04]  /*e020*/  LDL.LU.64 R174, [R1+0xe8] ;  /* 0x0000e80001ae7983 */ /* 0x000ea80000300a00 */
[----:B------:R-:W2:Y:S04]  /*e030*/  LDL.LU.64 R176, [R1+0xf0] ;  /* 0x0000f00001b07983 */ /* 0x000ea80000300a00 */
[----:B------:R-:W2:Y:S01]  /*e040*/  LDL.LU.64 R178, [R1+0xf8] ;  /* 0x0000f80001b27983 */ /* 0x000ea20000300a00 */
[----:B----4-:R-:W-:-:S06]  /*e050*/  WARPGROUP.ARRIVE ;  /* 0x00000000000079c5 */ /* 0x010fcc0000000000 */
[----:B------:R-:W-:Y:S03]  /*e060*/  QGMMA.64x16x32.F32.E4M3.E4M3 R72, gdesc[UR48], R72, UP0, gsb0 ;  /* 0x00200000304879f3 */ /* 0x000fe6000b800848 */
[----:B------:R-:W-:Y:S02]  /*e070*/  WARPGROUP.DEPBAR.LE gsb0, 0x0 ;  /* 0x00008000000079c5 */ /* 0x000fe40000010000 */
[----:B---3--:R-:W-:-:S06]  /*e080*/  WARPGROUP.ARRIVE ;  /* 0x00000000000079c5 */ /* 0x008fcc0000000000 */
[----:B------:R-:W-:Y:S01]  /*e090*/  QGMMA.64x16x32.F32.E4M3.E4M3 R104, gdesc[UR32], R104, UP0, gsb0 ;  /* 0x00200000206879f3 */ /* 0x000fe2000b800868 */
[----:B------:R-:W-:Y:S01]  /*e0a0*/  UMOV UR32, UR8 ;  /* 0x0000000800207c82 */ /* 0x000fe20008000000 */
[----:B------:R-:W-:Y:S01]  /*e0b0*/  UMOV UR33, 0x80000020 ;  /* 0x8000002000217882 */ /* 0x000fe20000000000 */
[----:B------:R-:W-:Y:S02]  /*e0c0*/  WARPGROUP.DEPBAR.LE gsb0, 0x0 ;  /* 0x00008000000079c5 */ /* 0x000fe40000010000 */
[----:B------:R-:W-:-:S06]  /*e0d0*/  WARPGROUP.ARRIVE ;  /* 0x00000000000079c5 */ /* 0x000fcc0000000000 */
[----:B------:R-:W-:Y:S01]  /*e0e0*/  QGMMA.64x16x32.F32.E4M3.E4M3 R8, gdesc[UR32], R8, UP0, gsb0 ;  /* 0x00200000200879f3 */ /* 0x000fe2000b800808 */
        /* <DEDUP_REMOVED lines=11> */
[----:B------:R-:W-:Y:S01]  /*e1a0*/  IMAD.MOV.U32 R43, RZ, RZ, R73 ;  /* 0x000000ffff2b7224 */ /* 0x000fe200078e0049 */
[----:B------:R-:W-:-:S02]  /*e1b0*/  WARPGROUP.DEPBAR.LE gsb0, 0x0 ;  /* 0x00008000000079c5 */ /* 0x000fc40000010000 */
[----:B------:R-:W-:Y:S02]  /*e1c0*/  IMAD.MOV.U32 R106, RZ, RZ, R8 ;  /* 0x000000ffff6a7224 */ /* 0x000fe400078e0008 */
[----:B------:R-:W-:Y:S02]  /*e1d0*/  IMAD.MOV.U32 R107, RZ, RZ, R9 ;  /* 0x000000ffff6b7224 */ /* 0x000fe400078e0009 */
[----:B------:R-:W-:Y:S01]  /*e1e0*/  IMAD.MOV.U32 R108, RZ, RZ, R10 ;  /* 0x000000ffff6c7224 */ /* 0x000fe200078e000a */
[----:B------:R-:W3:Y:S01]  /*e1f0*/  LDL.LU.64 R8, [R1+0x60] ;  /* 0x0000600001087983 */ /* 0x000ee20000300a00 */
[----:B------:R-:W-:Y:S02]  /*e200*/  IMAD.MOV.U32 R109, RZ, RZ, R11 ;  /* 0x000000ffff6d7224 */ /* 0x000fe400078e000b */
[----:B------:R-:W-:Y:S01]  /*e210*/  IMAD.MOV.U32 R110, RZ, RZ, R12 ;  /* 0x000000ffff6e7224 */ /* 0x000fe200078e000c */
[----:B------:R-:W3:Y:S01]  /*e220*/  LDL.LU.64 R10, [R1+0x68] ;  /* 0x00006800010a7983 */ /* 0x000ee20000300a00 */
[----:B------:R-:W-:-:S02]  /*e230*/  IMAD.MOV.U32 R111, RZ, RZ, R13 ;  /* 0x000000ffff6f7224 */ /* 0x000fc400078e000d */
[----:B------:R-:W-:Y:S01]  /*e240*/  IMAD.MOV.U32 R72, RZ, RZ, R14 ;  /* 0x000000ffff487224 */ /* 0x000fe200078e000e */
[----:B------:R-:W3:Y:S01]  /*e250*/  LDL.LU.64 R12, [R1+0x70] ;  /* 0x00007000010c7983 */ /* 0x000ee20000300a00 */
[----:B------:R-:W-:-:S03]  /*e260*/  IMAD.MOV.U32 R73, RZ, RZ, R15 ;  /* 0x000000ffff497224 */ /* 0x000fc600078e000f */
[----:B------:R-:W3:Y:S01]  /*e270*/  LDL.LU.64 R14, [R1+0x78] ;  /* 0x00007800010e7983 */ /* 0x000ee20000300a00 */
[----:B--2---:R-:W-:Y:S01]  /*e280*/  WARPGROUP.ARRIVE ;  /* 0x00000000000079c5 */ /* 0x004fe20000000000 */
        /* <DEDUP_REMOVED lines=11> */
[----:B------:R-:W-:Y:S01]  /*e340*/  UMOV UR8, UR32 ;  /* 0x0000002000087c82 */ /* 0x000fe20008000000 */
[----:B------:R-:W-:Y:S01]  /*e350*/  UMOV UR9, UR33 ;  /* 0x0000002100097c82 */ /* 0x000fe20008000000 */
[----:B------:R-:W-:Y:S01]  /*e360*/  UMOV UR40, UR32 ;  /* 0x0000002000287c82 */ /* 0x000fe20008000000 */
[----:B------:R-:W-:Y:S01]  /*e370*/  UMOV UR41, UR33 ;  /* 0x0000002100297c82 */ /* 0x000fe20008000000 */
[----:B---3--:R-:W-:-:S06]  /*e380*/  WARPGROUP.ARRIVE ;  /* 0x00000000000079c5 */ /* 0x008fcc0000000000 */
[----:B------:R-:W-:Y:S03]  /*e390*/  QGMMA.64x16x32.F32.E4M3.E4M3 R8, gdesc[UR16], R8, UP0, gsb0 ;  /* 0x00200000100879f3 */ /* 0x000fe6000b800808 */
[----:B------:R-:W-:Y:S02]  /*e3a0*/  WARPGROUP.DEPBAR.LE gsb0, 0x0 ;  /* 0x00008000000079c5 */ /* 0x000fe40000010000 */
[----:B------:R-:W-:-:S06]  /*e3b0*/  WARPGROUP.ARRIVE ;  /* 0x00000000000079c5 */ /* 0x000fcc0000000000 */
[----:B------:R-:W-:Y:S03]  /*e3c0*/  QGMMA.64x16x32.F32.E4M3.E4M3 R224, gdesc[UR8], R224, UP0, gsb0 ;  /* 0x0020000008e079f3 */ /* 0x000fe6000b8008e0 */
        /* <DEDUP_REMOVED lines=28> */
[----:B------:R-:W-:Y:S01]  /*e590*/  UIADD3 UR8, UR59, 0x600, URZ ;  /* 0x000006003b087890 */ /* 0x000fe2000fffe03f */
[----:B------:R-:W-:-:S06]  /*e5a0*/  UMOV UR37, 0x80000020 ;  /* 0x8000002000257882 */ /* 0x000fcc0000000000 */
        /* <DEDUP_REMOVED lines=15> */
[----:B------:R-:W-:Y:S01]  /*e6a0*/  IMAD.MOV.U32 R146, RZ, RZ, R14 ;  /* 0x000000ffff927224 */ /* 0x000fe200078e000e */
[----:B------:R-:W2:Y:S01]  /*e6b0*/  LDL.LU.64 R12, [R1+0x40] ;  /* 0x00004000010c7983 */ /* 0x000ea20000300a00 */
[----:B------:R-:W-:Y:S02]  /*e6c0*/  IMAD.MOV.U32 R147, RZ, RZ, R15 ;  /* 0x000000ffff937224 */ /* 0x000fe400078e000f */
[----:B------:R-:W-:Y:S01]  /*e6d0*/  IMAD.MOV.U32 R235, RZ, RZ, R19 ;  /* 0x000000ffffeb7224 */ /* 0x000fe200078e0013 */
[----:B------:R-:W2:Y:S04]  /*e6e0*/  LDL.LU.64 R14, [R1+0x48] ;  /* 0x00004800010e7983 */ /* 0x000ea80000300a00 */
[----:B------:R-:W2:Y:S04]  /*e6f0*/  LDL.LU.64 R16, [R1+0x50] ;  /* 0x0000500001107983 */ /* 0x000ea80000300a00 */
[----:B------:R-:W2:Y:S01]  /*e700*/  LDL.LU.64 R18, [R1+0x58] ;  /* 0x0000580001127983 */ /* 0x000ea20000300a00 */
[----:B------:R-:W-:Y:S01]  /*e710*/  UMOV UR12, UR36 ;  /* 0x00000024000c7c82 */ /* 0x000fe20008000000 */
[----:B------:R-:W-:Y:S01]  /*e720*/  UMOV UR13, UR37 ;  /* 0x00000025000d7c82 */ /* 0x000fe20008000000 */
[----:B------:R-:W-:-:S02]  /*e730*/  WARPGROUP.DEPBAR.LE gsb0, 0x0 ;  /* 0x00008000000079c5 */ /* 0x000fc40000010000 */
        /* <DEDUP_REMOVED lines=44> */
[----:B------:R-:W-:Y:S01]  /*ea00*/  UMOV UR14, UR18 ;  /* 0x00000012000e7c82 */ /* 0x000fe20008000000 */
[----:B------:R-:W-:Y:S01]  /*ea10*/  UMOV UR15, UR19 ;  /* 0x00000013000f7c82 */ /* 0x000fe20008000000 */
[----:B------:R-:W-:Y:S02]  /*ea20*/  WARPGROUP.DEPBAR.LE gsb0, 0x0 ;  /* 0x00008000000079c5 */ /* 0x000fe40000010000 */
[----:B--2---:R-:W-:-:S06]  /*ea30*/  WARPGROUP.ARRIVE ;  /* 0x00000000000079c5 */ /* 0x004fcc0000000000 */
[----:B------:R-:W-:Y:S01]  /*ea40*/  QGMMA.64x16x32.F32.E4M3.E4M3 R12, gdesc[UR12], R12, UP0, gsb0 ;  /* 0x002000000c0c79f3 */ /* 0x000fe2000b80080c */
[----:B------:R-:W-:Y:S01]  /*ea50*/  UMOV UR24, UR36 ;  /* 0x0000002400187c82 */ /* 0x000fe20008000000 */
[----:B------:R-:W-:Y:S01]  /*ea60*/  UMOV UR25, UR37 ;  /* 0x0000002500197c82 */ /* 0x000fe20008000000 */
        /* <DEDUP_REMOVED lines=8> */
[----:B---3--:R-:W-:-:S06]  /*eaf0*/  WARPGROUP.ARRIVE ;  /* 0x00000000000079c5 */ /* 0x008fcc0000000000 */
[----:B------:R-:W-:Y:S01]  /*eb00*/  QGMMA.64x16x32.F32.E4M3.E4M3 R172, gdesc[UR24], R172, UP0, gsb0 ;  /* 0x0020000018ac79f3 */ /* 0x000fe2000b8008ac */
[----:B------:R-:W-:Y:S04]  /*eb10*/  STL.64 [R1+0x8b0], R198 ;  /* 0x0008b0c601007387 */ /* 0x000fe80000100a00 */
[----:B------:R-:W-:Y:S04]  /*eb20*/  STL.64 [R1+0x8a8], R196 ;  /* 0x0008a8c401007387 */ /* 0x000fe80000100a00 */
[----:B------:R-:W-:Y:S04]  /*eb30*/  STL.64 [R1+0x8a0], R194 ;  /* 0x0008a0c201007387 */ /* 0x000fe80000100a00 */
[----:B------:R0:W-:Y:S04]  /*eb40*/  STL.64 [R1+0x898], R192 ;  /* 0x000898c001007387 */ /* 0x0001e80000100a00 */
[----:B------:R-:W-:Y:S04]  /*eb50*/  STL.64 [R1+0x8d0], R166 ;  /* 0x0008d0a601007387 */ /* 0x000fe80000100a00 */
[----:B------:R-:W-:Y:S04]  /*eb60*/  STL.64 [R1+0x8c8], R164 ;  /* 0x0008c8a401007387 */ /* 0x000fe80000100a00 */
[----:B------:R-:W-:Y:S04]  /*eb70*/  STL.64 [R1+0x8c0], R162 ;  /* 0x0008c0a201007387 */ /* 0x000fe80000100a00 */
[----:B------:R1:W-:Y:S04]  /*eb80*/  STL.64 [R1+0x8b8], R160 ;  /* 0x0008b8a001007387 */ /* 0x0003e80000100a00 */
[----:B------:R-:W-:Y:S04]  /*eb90*/  STL.64 [R1+0x8f0], R134 ;  /* 0x0008f08601007387 */ /* 0x000fe80000100a00 */
[----:B------:R-:W-:Y:S04]  /*eba0*/  STL.64 [R1+0x8e8], R132 ;  /* 0x0008e88401007387 */ /* 0x000fe80000100a00 */
[----:B------:R-:W-:Y:S01]  /*ebb0*/  STL.64 [R1+0x8e0], R130 ;  /* 0x0008e08201007387 */ /* 0x000fe20000100a00 */
[----:B------:R-:W-:-:S03]  /*ebc0*/  IMAD.MOV.U32 R3, RZ, RZ, R4 ;  /* 0x000000ffff037224 */ /* 0x000fc600078e0004 */
[----:B------:R-:W-:Y:S01]  /*ebd0*/  STL.64 [R1+0x8d8], R128 ;  /* 0x0008d88001007387 */ /* 0x000fe20000100a00 */
[----:B------:R-:W-:-:S03]  /*ebe0*/  IMAD.MOV.U32 R20, RZ, RZ, R5 ;  /* 0x000000ffff147224 */ /* 0x000fc600078e0005 */
[----:B------:R-:W-:Y:S01]  /*ebf0*/  STL.64 [R1+0x910], R102 ;  /* 0x0009106601007387 */ /* 0x000fe20000100a00 */
[----:B------:R-:W-:-:S03]  /*ec00*/  IMAD.MOV.U32 R21, RZ, RZ, R6 ;  /* 0x000000ffff157224 */ /* 0x000fc600078e0006 */
[----:B------:R-:W-:Y:S01]  /*ec10*/  STL.64 [R1+0x908], R100 ;  /* 0x0009086401007387 */ /* 0x000fe20000100a00 */
[----:B------:R-:W-:-:S03]  /*ec20*/  IMAD.MOV.U32 R22, RZ, RZ, R7 ;  /* 0x000000ffff167224 */ /* 0x000fc600078e0007 */
[----:B------:R-:W-:Y:S04]  /*ec30*/  STL.64 [R1+0x900], R98 ;  /* 0x0009006201007387 */ /* 0x000fe80000100a00 */
[----:B------:R2:W-:Y:S01]  /*ec40*/  STL.64 [R1+0x8f8], R96 ;  /* 0x0008f86001007387 */ /* 0x0005e20000100a00 */
[----:B0-----:R-:W-:-:S03]  /*ec50*/  IMAD.MOV.U32 R192, RZ, RZ, R3 ;  /* 0x000000ffffc07224 */ /* 0x001fc600078e0003 */
[----:B------:R-:W-:Y:S01]  /*ec60*/  STL.64 [R1+0x930], R70 ;  /* 0x0009304601007387 */ /* 0x000fe20000100a00 */
[----:B------:R-:W-:-:S03]  /*ec70*/  IMAD.MOV.U32 R193, RZ, RZ, R20 ;  /* 0x000000ffffc17224 */ /* 0x000fc600078e0014 */
[----:B------:R-:W-:Y:S01]  /*ec80*/  STL.64 [R1+0x928], R68 ;  /* 0x0009284401007387 */ /* 0x000fe20000100a00 */
[----:B------:R-:W-:-:S03]  /*ec90*/  IMAD.MOV.U32 R194, RZ, RZ, R21 ;  /* 0x000000ffffc27224 */ /* 0x000fc600078e0015 */
[----:B------:R-:W-:Y:S01]  /*eca0*/  STL.64 [R1+0x920], R66 ;  /* 0x0009204201007387 */ /* 0x000fe20000100a00 */
[----:B------:R-:W-:-:S03]  /*ecb0*/  IMAD.MOV.U32 R195, RZ, RZ, R22 ;  /* 0x000000ffffc37224 */ /* 0x000fc600078e0016 */
[----:B------:R0:W-:Y:S01]  /*ecc0*/  STL.64 [R1+0x918], R64 ;  /* 0x0009184001007387 */ /* 0x0001e20000100a00 */
[----:B------:R-:W-:-:S03]  /*ecd0*/  IMAD.MOV.U32 R196, RZ, RZ, R23 ;  /* 0x000000ffffc47224 */ /* 0x000fc600078e0017 */
[----:B------:R-:W3:Y:S01]  /*ece0*/  LDL.LU R3, [R1+0xa98] ;  /* 0x000a980001037983 */ /* 0x000ee20000300800 */
[----:B------:R-:W-:-:S03]  /*ecf0*/  IMAD.MOV.U32 R197, RZ, RZ, R232 ;  /* 0x000000ffffc57224 */ /* 0x000fc600078e00e8 */
[----:B------:R-:W4:Y:S01]  /*ed00*/  LDL.LU R20, [R1+0xa94] ;  /* 0x000a940001147983 */ /* 0x000f220000300800 */
[----:B------:R-:W-:-:S03]  /*ed10*/  IMAD.MOV.U32 R198, RZ, RZ, R233 ;  /* 0x000000ffffc67224 */ /* 0x000fc600078e00e9 */
[----:B------:R-:W3:Y:S01]  /*ed20*/  LDL.LU R21, [R1+0xa90] ;  /* 0x000a900001157983 */ /* 0x000ee20000300800 */
[----:B------:R-:W-:-:S03]  /*ed30*/  IMAD.MOV.U32 R199, RZ, RZ, R234 ;  /* 0x000000ffffc77224 */ /* 0x000fc600078e00ea */
[----:B------:R-:W4:Y:S04]  /*ed40*/  LDL.LU R22, [R1+0xa8c] ;  /* 0x000a8c0001167983 */ /* 0x000f280000300800 */
[----:B------:R-:W4:Y:S04]  /*ed50*/  LDL.LU R23, [R1+0xa88] ;  /* 0x000a880001177983 */ /* 0x000f280000300800 */
[----:B------:R-:W4:Y:S04]  /*ed60*/  LDL.LU R232, [R1+0xa84] ;  /* 0x000a840001e87983 */ /* 0x000f280000300800 */
[----:B------:R-:W4:Y:S04]  /*ed70*/  LDL.LU R233, [R1+0xa80] ;  /* 0x000a800001e97983 */ /* 0x000f280000300800 */
[----:B------:R-:W4:Y:S04]  /*ed80*/  LDL.LU R234, [R1+0xa7c] ;  /* 0x000a7c0001ea7983 */ /* 0x000f280000300800 */
[----:B-1----:R-:W4:Y:S04]  /*ed90*/  LDL.LU R160, [R1+0xa0] ;  /* 0x0000a00001a07983 */ /* 0x002f280000300800 */
[----:B------:R-:W4:Y:S04]  /*eda0*/  LDL.LU R161, [R1+0xa4] ;  /* 0x0000a40001a17983 */ /* 0x000f280000300800 */
[----:B------:R-:W4:Y:S01]  /*edb0*/  LDL.LU R162, [R1+0xa8] ;  /* 0x0000a80001a27983 */ /* 0x000f220000300800 */
[----:B------:R-:W-:-:S03]  /*edc0*/  IMAD.MOV.U32 R2, RZ, RZ, R18 ;  /* 0x000000ffff027224 */ /* 0x000fc600078e0012 */
[----:B------:R-:W4:Y:S01]  /*edd0*/  LDL.LU R163, [R1+0xac] ;  /* 0x0000ac0001a37983 */ /* 0x000f220000300800 */
[----:B------:R-:W-:-:S03]  /*ede0*/  IMAD.MOV.U32 R0, RZ, RZ, R19 ;  /* 0x000000ffff007224 */ /* 0x000fc600078e0013 */
[----:B------:R-:W4:Y:S01]  /*edf0*/  LDL.LU R164, [R1+0xb0] ;  /* 0x0000b00001a47983 */ /* 0x000f220000300800 */
[----:B------:R-:W-:Y:S01]  /*ee00*/  IMAD.MOV.U32 R167, RZ, RZ, R235 ;  /* 0x000000ffffa77224 */ /* 0x000fe200078e00eb */
[----:B------:R-:W-:Y:S02]  /*ee10*/  WARPGROUP.DEPBAR.LE gsb0, 0x0 ;  /* 0x00008000000079c5 */ /* 0x000fe40000010000 */
[----:B------:R-:W4:Y:S01]  /*ee20*/  LDL.LU R165, [R1+0xb4] ;  /* 0x0000b40001a57983 */ /* 0x000f220000300800 */
[----:B------:R-:W-:Y:S02]  /*ee30*/  IMAD.MOV.U32 R180, RZ, RZ, R8 ;  /* 0x000000ffffb47224 */ /* 0x000fe400078e0008 */
[----:B------:R-:W-:Y:S01]  /*ee40*/  IMAD.MOV.U32 R181, RZ, RZ, R9 ;  /* 0x000000ffffb57224 */ /* 0x000fe200078e0009 */
[----:B------:R-:W4:Y:S01]  /*ee50*/  LDL.LU R166, [R1+0xb8] ;  /* 0x0000b80001a67983 */ /* 0x000f220000300800 */
[----:B------:R-:W-:Y:S02]  /*ee60*/  IMAD.MOV.U32 R6, RZ, RZ, R16 ;  /* 0x000000ffff067224 */ /* 0x000fe400078e0010 */
[----:B------:R-:W-:Y:S01]  /*ee70*/  IMAD.MOV.U32 R5, RZ, RZ, R17 ;  /* 0x000000ffff057224 */ /* 0x000fe200078e0011 */
[----:B------:R-:W4:Y:S01]  /*ee80*/  LDL.LU R235, [R1+0xa78] ;  /* 0x000a780001eb7983 */ /* 0x000f220000300800 */
[----:B------:R-:W-:-:S02]  /*ee90*/  IMAD.MOV.U32 R19, RZ, RZ, R172 ;  /* 0x000000ffff137224 */ /* 0x000fc400078e00ac */
[----:B------:R-:W-:Y:S02]  /*eea0*/  IMAD.MOV.U32 R18, RZ, RZ, R173 ;  /* 0x000000ffff127224 */ /* 0x000fe400078e00ad */
[----:B------:R-:W-:Y:S01]  /*eeb0*/  IMAD.MOV.U32 R182, RZ, RZ, R10 ;  /* 0x000000ffffb67224 */ /* 0x000fe200078e000a */
[----:B------:R-:W3:Y:S01]  /*eec0*/  LDL.LU.64 R172, [R1+0x140] ;  /* 0x0001400001ac7983 */ /* 0x000ee20000300a00 */
[----:B------:R-:W-:Y:S02]  /*eed0*/  IMAD.MOV.U32 R183, RZ, RZ, R11 ;  /* 0x000000ffffb77224 */ /* 0x000fe400078e000b */
[----:B------:R-:W-:Y:S02]  /*eee0*/  IMAD.MOV.U32 R9, RZ, RZ, R14 ;  /* 0x000000ffff097224 */ /* 0x000fe400078e000e */
[----:B------:R-:W-:Y:S02]  /*eef0*/  IMAD.MOV.U32 R8, RZ, RZ, R15 ;  /* 0x000000ffff087224 */ /* 0x000fe400078e000f */
[----:B------:R-:W-:-:S02]  /*ef00*/  IMAD.MOV.U32 R17, RZ, RZ, R174 ;  /* 0x000000ffff117224 */ /* 0x000fc400078e00ae */
[----:B------:R-:W-:Y:S02]  /*ef10*/  IMAD.MOV.U32 R16, RZ, RZ, R175 ;  /* 0x000000ffff107224 */ /* 0x000fe400078e00af */
[----:B------:R-:W-:Y:S01]  /*ef20*/  IMAD.MOV.U32 R11, RZ, RZ, R12 ;  /* 0x000000ffff0b7224 */ /* 0x000fe200078e000c */
[----:B------:R-:W3:Y:S01]  /*ef30*/  LDL.LU.64 R174, [R1+0x148] ;  /* 0x0001480001ae7983 */ /* 0x000ee20000300a00 */
[----:B------:R-:W-:Y:S02]  /*ef40*/  IMAD.MOV.U32 R10, RZ, RZ, R13 ;  /* 0x000000ffff0a7224 */ /* 0x000fe400078e000d */
[----:B------:R-:W-:Y:S02]  /*ef50*/  IMAD.MOV.U32 R15, RZ, RZ, R176 ;  /* 0x000000ffff0f7224 */ /* 0x000fe400078e00b0 */
[----:B------:R-:W-:Y:S02]  /*ef60*/  IMAD.MOV.U32 R14, RZ, RZ, R177 ;  /* 0x000000ffff0e7224 */ /* 0x000fe400078e00b1 */
[----:B------:R-:W-:Y:S01]  /*ef70*/  IMAD.MOV.U32 R13, RZ, RZ, R178 ;  /* 0x000000ffff0d7224 */ /* 0x000fe200078e00b2 */
[----:B------:R-:W3:Y:S01]  /*ef80*/  LDL.LU.64 R176, [R1+0x150] ;  /* 0x0001500001b07983 */ /* 0x000ee20000300a00 */
[----:B------:R-:W-:-:S03]  /*ef90*/  IMAD.MOV.U32 R12, RZ, RZ, R179 ;  /* 0x000000ffff0c7224 */ /* 0x000fc600078e00b3 */
[----:B------:R-:W3:Y:S04]  /*efa0*/  LDL.LU.64 R178, [R1+0x158] ;  /* 0x0001580001b27983 */ /* 0x000ee80000300a00 */
[----:B--2---:R-:W2:Y:S04]  /*efb0*/  LDL.LU R96, [R1+0x1a0] ;  /* 0x0001a00001607983 */ /* 0x004ea80000300800 */
[----:B------:R-:W2:Y:S04]  /*efc0*/  LDL.LU R97, [R1+0x1a4] ;  /* 0x0001a40001617983 */ /* 0x000ea80000300800 */
[----:B------:R-:W2:Y:S04]  /*efd0*/  LDL.LU R98, [R1+0x1a8] ;  /* 0x0001a80001627983 */ /* 0x000ea80000300800 */
[----:B------:R-:W2:Y:S04]  /*efe0*/  LDL.LU R99, [R1+0x1ac] ;  /* 0x0001ac0001637983 */ /* 0x000ea80000300800 */
[----:B------:R-:W2:Y:S04]  /*eff0*/  LDL.LU R100, [R1+0x1b0] ;  /* 0x0001b00001647983 */ /* 0x000ea80000300800 */
[----:B------:R-:W2:Y:S04]  /*f000*/  LDL.LU R101, [R1+0x1b4] ;  /* 0x0001b40001657983 */ /* 0x000ea80000300800 */
[----:B------:R-:W2:Y:S04]  /*f010*/  LDL.LU R102, [R1+0x1b8] ;  /* 0x0001b80001667983 */ /* 0x000ea80000300800 */
[----:B------:R-:W2:Y:S04]  /*f020*/  LDL.LU R103, [R1+0x1bc] ;  /* 0x0001bc0001677983 */ /* 0x000ea80000300800 */
[----:B0-----:R-:W2:Y:S04]  /*f030*/  LDL.LU R64, [R1+0x220] ;  /* 0x0002200001407983 */ /* 0x001ea80000300800 */
[----:B------:R-:W2:Y:S04]  /*f040*/  LDL.LU R65, [R1+0x224] ;  /* 0x0002240001417983 */ /* 0x000ea80000300800 */
[----:B------:R-:W2:Y:S01]  /*f050*/  LDL.LU R66, [R1+0x228] ;  /* 0x0002280001427983 */ /* 0x000ea20000300800 */
[----:B------:R-:W-:-:S03]  /*f060*/  IMAD.MOV.U32 R84, RZ, RZ, R208 ;  /* 0x000000ffff547224 */ /* 0x000fc600078e00d0 */
[----:B------:R-:W2:Y:S01]  /*f070*/  LDL.LU R67, [R1+0x22c] ;  /* 0x00022c0001437983 */ /* 0x000ea20000300800 */
[----:B------:R-:W-:-:S03]  /*f080*/  IMAD.MOV.U32 R85, RZ, RZ, R209 ;  /* 0x000000ffff557224 */ /* 0x000fc600078e00d1 */
[----:B------:R-:W2:Y:S01]  /*f090*/  LDL.LU R68, [R1+0x230] ;  /* 0x0002300001447983 */ /* 0x000ea20000300800 */
[----:B------:R-:W-:-:S03]  /*f0a0*/  IMAD.MOV.U32 R86, RZ, RZ, R210 ;  /* 0x000000ffff567224 */ /* 0x000fc600078e00d2 */
[----:B------:R-:W2:Y:S01]  /*f0b0*/  LDL.LU R69, [R1+0x234] ;  /* 0x0002340001457983 */ /* 0x000ea20000300800 */
[----:B------:R-:W-:-:S03]  /*f0c0*/  IMAD.MOV.U32 R87, RZ, RZ, R211 ;  /* 0x000000ffff577224 */ /* 0x000fc600078e00d3 */
[----:B------:R-:W2:Y:S01]  /*f0d0*/  LDL.LU R70, [R1+0x238] ;  /* 0x0002380001467983 */ /* 0x000ea20000300800 */
[----:B------:R-:W-:Y:S02]  /*f0e0*/  IMAD.MOV.U32 R55, RZ, RZ, R212 ;  /* 0x000000ffff377224 */ /* 0x000fe400078e00d4 */
[----:B------:R-:W-:Y:S01]  /*f0f0*/  IMAD.MOV.U32 R47, RZ, RZ, R213 ;  /* 0x000000ffff2f7224 */ /* 0x000fe200078e00d5 */
[----:B------:R-:W4:Y:S01]  /*f100*/  LDL.LU.64 R208, [R1+0x1c0] ;  /* 0x0001c00001d07983 */ /* 0x000f220000300a00 */
[----:B------:R-:W-:Y:S02]  /*f110*/  IMAD.MOV.U32 R4, RZ, RZ, R214 ;  /* 0x000000ffff047224 */ /* 0x000fe400078e00d6 */
[----:B------:R-:W-:Y:S01]  /*f120*/  IMAD.MOV.U32 R7, RZ, RZ, R215 ;  /* 0x000000ffff077224 */ /* 0x000fe200078e00d7 */
[----:B------:R-:W4:Y:S04]  /*f130*/  LDL.LU.64 R210, [R1+0x1c8] ;  /* 0x0001c80001d27983 */ /* 0x000f280000300a00 */
[----:B------:R-:W4:Y:S04]  /*f140*/  LDL.LU.64 R212, [R1+0x1d0] ;  /* 0x0001d00001d47983 */ /* 0x000f280000300a00 */
[----:B------:R-:W4:Y:S01]  /*f150*/  LDL.LU.64 R214, [R1+0x1d8] ;  /* 0x0001d80001d67983 */ /* 0x000f220000300a00 */
[----:B------:R-:W-:Y:S01]  /*f160*/  UMOV UR48, UR36 ;  /* 0x0000002400307c82 */ /* 0x000fe20008000000 */
[----:B------:R-:W-:Y:S01]  /*f170*/  UMOV UR49, UR37 ;  /* 0x0000002500317c82 */ /* 0x000fe20008000000 */
[----:B------:R-:W-:Y:S01]  /*f180*/  UMOV UR20, UR36 ;  /* 0x0000002400147c82 */ /* 0x000fe20008000000 */
[----:B------:R-:W-:Y:S01]  /*f190*/  UMOV UR21, UR37 ;  /* 0x0000002500157c82 */ /* 0x000fe20008000000 */
[----:B------:R-:W-:Y:S01]  /*f1a0*/  UMOV UR22, UR34 ;  /* 0x0000002200167c82 */ /* 0x000fe20008000000 */
[----:B------:R-:W-:Y:S01]  /*f1b0*/  UMOV UR23, UR35 ;  /* 0x0000002300177c82 */ /* 0x000fe20008000000 */
[----:B------:R-:W-:-:S02]  /*f1c0*/  UIADD3 UR16, UR59, 0x2, URZ ;  /* 0x000000023b107890 */ /* 0x000fc4000fffe03f */
[----:B------:R-:W-:Y:S01]  /*f1d0*/  UIADD3 UR18, UR7, 0x2, URZ ;  /* 0x0000000207127890 */ /* 0x000fe2000fffe03f */
[----:B------:R-:W-:Y:S01]  /*f1e0*/  UMOV UR17, 0x80000020 ;  /* 0x8000002000117882 */ /* 0x000fe20000000000 */
[----:B------:R-:W-:Y:S01]  /*f1f0*/  UMOV UR19, 0x80000020 ;  /* 0x8000002000137882 */ /* 0x000fe20000000000 */
[----:B------:R-:W-:Y:S02]  /*f200*/  UIADD3 UR30, UR7, 0x42, URZ ;  /* 0x00000042071e7890 */ /* 0x000fe4000fffe03f */
[----:B------:R-:W-:Y:S01]  /*f210*/  UMOV UR28, UR16 ;  /* 0x00000010001c7c82 */ /* 0x000fe20008000000 */
[----:B------:R-:W-:Y:S01]  /*f220*/  UMOV UR29, UR17 ;  /* 0x00000011001d7c82 */ /* 0x000fe20008000000 */
[----:B------:R-:W-:Y:S01]  /*f230*/  UMOV UR31, 0x80000020 ;  /* 0x80000020001f7882 */ /* 0x000fe20000000000 */
[----:B---3--:R-:W-:-:S06]  /*f240*/  WARPGROUP.ARRIVE ;  /* 0x00000000000079c5 */ /* 0x008fcc0000000000 */
[----:B------:R-:W-:Y:S03]  /*f250*/  QGMMA.64x16x32.F32.E4M3.E4M3 R172, gdesc[UR48], R172, UP0, gsb0 ;  /* 0x0020000030ac79f3 */ /* 0x000fe6000b8008ac */
[----:B------:R-:W-:Y:S02]  /*f260*/  WARPGROUP.DEPBAR.LE gsb0, 0x0 ;  /* 0x00008000000079c5 */ /* 0x000fe40000010000 */
[----:B----4-:R-:W-:-:S06]  /*f270*/  WARPGROUP.ARRIVE ;  /* 0x00000000000079c5 */ /* 0x010fcc0000000000 */
        /* <DEDUP_REMOVED lines=8> */
[----:B------:R-:W3:Y:S01]  /*f300*/  LDL.LU.64 R178, [R1+0xa70] ;  /* 0x000a700001b27983 */ /* 0x000ee20000300a00 */
[----:B------:R-:W-:Y:S02]  /*f310*/  IMAD.MOV.U32 R130, RZ, RZ, R232 ;  /* 0x000000ffff827224 */ /* 0x000fe400078e00e8 */
[----:B------:R-:W-:Y:S02]  /*f320*/  IMAD.MOV.U32 R23, RZ, RZ, R176 ;  /* 0x000000ffff177224 */ /* 0x000fe400078e00b0 */
[----:B------:R-:W-:Y:S02]  /*f330*/  IMAD.MOV.U32 R22, RZ, RZ, R177 ;  /* 0x000000ffff167224 */ /* 0x000fe400078e00b1 */
[----:B------:R-:W-:Y:S01]  /*f340*/  IMAD.MOV.U32 R71, RZ, RZ, R235 ;  /* 0x000000ffff477224 */ /* 0x000fe200078e00eb */
[----:B------:R-:W3:Y:S01]  /*f350*/  LDL.LU.64 R176, [R1+0xa68] ;  /* 0x000a680001b07983 */ /* 0x000ee20000300a00 */
[----:B------:R-:W-:-:S02]  /*f360*/  IMAD.MOV.U32 R128, RZ, RZ, R234 ;  /* 0x000000ffff807224 */ /* 0x000fc400078e00ea */
[----:B------:R-:W-:Y:S02]  /*f370*/  IMAD.MOV.U32 R233, RZ, RZ, R174 ;  /* 0x000000ffffe97224 */ /* 0x000fe400078e00ae */
[----:B------:R-:W-:Y:S02]  /*f380*/  IMAD.MOV.U32 R232, RZ, RZ, R175 ;  /* 0x000000ffffe87224 */ /* 0x000fe400078e00af */
[----:B------:R-:W-:Y:S01]  /*f390*/  IMAD.MOV.U32 R135, RZ, RZ, R3 ;  /* 0x000000ffff877224 */ /* 0x000fe200078e0003 */
[----:B------:R-:W4:Y:S01]  /*f3a0*/  LDL.LU.64 R174, [R1+0xa60] ;  /* 0x000a600001ae7983 */ /* 0x000f220000300a00 */
[----:B------:R-:W-:Y:S02]  /*f3b0*/  IMAD.MOV.U32 R235, RZ, RZ, R172 ;  /* 0x000000ffffeb7224 */ /* 0x000fe400078e00ac */
[----:B------:R-:W-:Y:S02]  /*f3c0*/  IMAD.MOV.U32 R234, RZ, RZ, R173 ;  /* 0x000000ffffea7224 */ /* 0x000fe400078e00ad */
[----:B------:R-:W4:Y:S01]  /*f3d0*/  LDL.LU.64 R172, [R1+0xa58] ;  /* 0x000a580001ac7983 */ /* 0x000f220000300a00 */
        /* <DEDUP_REMOVED lines=13> */
[----:B--2---:R-:W-:-:S06]  /*f4b0*/  WARPGROUP.ARRIVE ;  /* 0x00000000000079c5 */ /* 0x004fcc0000000000 */
[----:B------:R-:W-:Y:S03]  /*f4c0*/  QGMMA.64x16x32.F32.E4M3.E4M3 R64, gdesc[UR16], R64, gsb0 ;  /* 0x00200000104079f3 */ /* 0x000fe60008000840 */
        /* <DEDUP_REMOVED lines=28> */
[----:B------:R-:W-:Y:S04]  /*f690*/  STL.64 [R1+0x220], R64 ;  /* 0x0002204001007387 */ /* 0x000fe80000100a00 */
[----:B------:R-:W-:Y:S01]  /*f6a0*/  STL.64 [R1+0x228], R66 ;  /* 0x0002284201007387 */ /* 0x000fe20000100a00 */
[----:B------:R-:W-:-:S02]  /*f6b0*/  WARPGROUP.DEPBAR.LE gsb0, 0x0 ;  /* 0x00008000000079c5 */ /* 0x000fc40000010000 */
[----:B---3--:R-:W-:-:S06]  /*f6c0*/  WARPGROUP.ARRIVE ;  /* 0x00000000000079c5 */ /* 0x008fcc0000000000 */
[----:B------:R-:W-:Y:S01]  /*f6d0*/  QGMMA.64x16x32.F32.E4M3.E4M3 R208, gdesc[UR12], R208, gsb0 ;  /* 0x002000000cd079f3 */ /* 0x000fe200080008d0 */
        /* <DEDUP_REMOVED lines=14> */
[----:B------:R-:W-:Y:S01]  /*f7c0*/  STL.64 [R1+0x20], R192 ;  /* 0x000020c001007387 */ /* 0x000fe20000100a00 */
[----:B------:R-:W-:-:S03]  /*f7d0*/  WARPGROUP.DEPBAR.LE gsb0, 0x0 ;  /* 0x00008000000079c5 */ /* 0x000fc60000010000 */
[----:B------:R-:W-:Y:S04]  /*f7e0*/  STL.64 [R1+0x28], R194 ;  /* 0x000028c201007387 */ /* 0x000fe80000100a00 */
[----:B------:R-:W-:Y:S04]  /*f7f0*/  STL.64 [R1+0x30], R196 ;  /* 0x000030c401007387 */ /* 0x000fe80000100a00 */
[----:B------:R-:W-:Y:S04]  /*f800*/  STL.64 [R1+0x38], R198 ;  /* 0x000038c601007387 */ /* 0x000fe80000100a00 */
[----:B------:R-:W-:Y:S04]  /*f810*/  STL.64 [R1+0x7b0], R214 ;  /* 0x0007b0d601007387 */ /* 0x000fe80000100a00 */
[----:B------:R-:W-:Y:S04]  /*f820*/  STL.64 [R1+0x7a8], R212 ;  /* 0x0007a8d401007387 */ /* 0x000fe80000100a00 */
[----:B------:R0:W-:Y:S04]  /*f830*/  STL.64 [R1+0x7a0], R210 ;  /* 0x0007a0d201007387 */ /* 0x0001e80000100a00 */
[----:B------:R1:W-:Y:S01]  /*f840*/  STL.64 [R1+0x798], R208 ;  /* 0x000798d001007387 */ /* 0x0003e20000100a00 */
[----:B0-----:R-:W-:-:S02]  /*f850*/  IMAD.MOV.U32 R210, RZ, RZ, R182 ;  /* 0x000000ffffd27224 */ /* 0x001fc400078e00b6 */
[----:B-1----:R-:W-:Y:S02]  /*f860*/  IMAD.MOV.U32 R208, RZ, RZ, R180 ;  /* 0x000000ffffd07224 */ /* 0x002fe400078e00b4 */
[----:B------:R-:W2:Y:S01]  /*f870*/  LDL.LU R180, [R1+0xa30] ;  /* 0x000a300001b47983 */ /* 0x000ea20000300800 */
[----:B------:R-:W-:Y:S02]  /*f880*/  IMAD.MOV.U32 R209, RZ, RZ, R181 ;  /* 0x000000ffffd17224 */ /* 0x000fe400078e00b5 */
[----:B------:R-:W-:Y:S01]  /*f890*/  IMAD.MOV.U32 R211, RZ, RZ, R183 ;  /* 0x000000ffffd37224 */ /* 0x000fe200078e00b7 */
[----:B------:R-:W2:Y:S04]  /*f8a0*/  LDL.LU R181, [R1+0xa2c] ;  /* 0x000a2c0001b57983 */ /* 0x000ea80000300800 */
[----:B------:R-:W2:Y:S04]  /*f8b0*/  LDL.LU R182, [R1+0xa28] ;  /* 0x000a280001b67983 */ /* 0x000ea80000300800 */
[----:B------:R-:W2:Y:S01]  /*f8c0*/  LDL.LU R183, [R1+0xa24] ;  /* 0x000a240001b77983 */ /* 0x000ea20000300800 */
[----:B------:R-:W-:Y:S01]  /*f8d0*/  UIADD3 UR42, UR7, 0x182, URZ ;  /* 0x00000182072a7890 */ /* 0x000fe2000fffe03f */
[----:B------:R-:W-:Y:S01]  /*f8e0*/  UMOV UR40, UR16 ;  /* 0x0000001000287c82 */ /* 0x000fe20008000000 */
[----:B------:R-:W-:Y:S01]  /*f8f0*/  UMOV UR41, UR17 ;  /* 0x0000001100297c82 */ /* 0x000fe20008000000 */
[----:B------:R-:W-:Y:S01]  /*f900*/  UMOV UR43, 0x80000020 ;  /* 0x80000020002b7882 */ /* 0x000fe20000000000 */
[----:B------:R-:W-:-:S02]  /*f910*/  IMAD.MOV.U32 R212, RZ, RZ, R144 ;  /* 0x000000ffffd47224 */ /* 0x000fc400078e0090 */
[----:B------:R-:W3:Y:S01]  /*f920*/  LDL.LU R144, [R1+0xa20] ;  /* 0x000a200001907983 */ /* 0x000ee20000300800 */
[----:B------:R-:W-:Y:S02]  /*f930*/  IMAD.MOV.U32 R213, RZ, RZ, R145 ;  /* 0x000000ffffd57224 */ /* 0x000fe400078e0091 */
[----:B------:R-:W-:Y:S01]  /*f940*/  IMAD.MOV.U32 R214, RZ, RZ, R146 ;  /* 0x000000ffffd67224 */ /* 0x000fe200078e0092 */
[----:B------:R-:W3:Y:S01]  /*f950*/  LDL.LU R145, [R1+0xa1c] ;  /* 0x000a1c0001917983 */ /* 0x000ee20000300800 */
[----:B------:R-:W-:-:S03]  /*f960*/  IMAD.MOV.U32 R215, RZ, RZ, R147 ;  /* 0x000000ffffd77224 */ /* 0x000fc600078e0093 */
[----:B------:R-:W3:Y:S04]  /*f970*/  LDL.LU R146, [R1+0xa18] ;  /* 0x000a180001927983 */ /* 0x000ee80000300800 */
[----:B------:R-:W3:Y:S01]  /*f980*/  LDL.LU R147, [R1+0xa14] ;  /* 0x000a140001937983 */ /* 0x000ee20000300800 */
[----:B--2---:R-:W-:-:S06]  /*f990*/  WARPGROUP.ARRIVE ;  /* 0x00000000000079c5 */ /* 0x004fcc0000000000 */
[----:B------:R-:W-:Y:S03]  /*f9a0*/  QGMMA.64x16x32.F32.E4M3.E4M3 R176, gdesc[UR40], R176, gsb0 ;  /* 0x0020000028b079f3 */ /* 0x000fe600080008b0 */
[----:B------:R-:W-:Y:S02]  /*f9b0*/  WARPGROUP.DEPBAR.LE gsb0, 0x0 ;  /* 0x00008000000079c5 */ /* 0x000fe40000010000 */
[----:B------:R-:W-:Y:S04]  /*f9c0*/  STL.64 [R1+0x7d0], R182 ;  /* 0x0007d0b601007387 */ /* 0x000fe80000100a00 */
[----:B------:R-:W-:Y:S04]  /*f9d0*/  STL.64 [R1+0x7c8], R180 ;  /* 0x0007c8b401007387 */ /* 0x000fe80000100a00 */
[----:B------:R0:W-:Y:S04]  /*f9e0*/  STL.64 [R1+0x7c0], R178 ;  /* 0x0007c0b201007387 */ /* 0x0001e80000100a00 */
[----:B------:R1:W-:Y:S01]  /*f9f0*/  STL.64 [R1+0x7b8], R176 ;  /* 0x0007b8b001007387 */ /* 0x0003e20000100a00 */
[----:B0-----:R-:W-:-:S02]  /*fa00*/  IMAD.MOV.U32 R178, RZ, RZ, R150 ;  /* 0x000000ffffb27224 */ /* 0x001fc400078e0096 */
[----:B-1----:R-:W-:Y:S02]  /*fa10*/  IMAD.MOV.U32 R176, RZ, RZ, R148 ;  /* 0x000000ffffb07224 */ /* 0x002fe400078e0094 */
[----:B------:R-:W3:Y:S01]  /*fa20*/  LDL.LU R148, [R1+0xa10] ;  /* 0x000a100001947983 */ /* 0x000ee20000300800 */
[----:B------:R-:W-:Y:S02]  /*fa30*/  IMAD.MOV.U32 R177, RZ, RZ, R149 ;  /* 0x000000ffffb17224 */ /* 0x000fe400078e0095 */
[----:B------:R-:W-:Y:S01]  /*fa40*/  IMAD.MOV.U32 R179, RZ, RZ, R151 ;  /* 0x000000ffffb37224 */ /* 0x000fe200078e0097 */
[----:B------:R-:W3:Y:S04]  /*fa50*/  LDL.LU R149, [R1+0xa0c] ;  /* 0x000a0c0001957983 */ /* 0x000ee80000300800 */
[----:B------:R-:W3:Y:S04]  /*fa60*/  LDL.LU R150, [R1+0xa08] ;  /* 0x000a080001967983 */ /* 0x000ee80000300800 */
[----:B------:R-:W3:Y:S01]  /*fa70*/  LDL.LU R151, [R1+0xa04] ;  /* 0x000a040001977983 */ /* 0x000ee20000300800 */
[----:B------:R-:W-:Y:S01]  /*fa80*/  UIADD3 UR26, UR7, 0x1c2, URZ ;  /* 0x000001c2071a7890 */ /* 0x000fe2000fffe03f */
[----:B------:R-:W-:Y:S01]  /*fa90*/  UMOV UR24, UR16 ;  /* 0x0000001000187c82 */ /* 0x000fe20008000000 */
[----:B------:R-:W-:Y:S01]  /*faa0*/  UMOV UR25, UR17 ;  /* 0x0000001100197c82 */ /* 0x000fe20008000000 */
[----:B------:R-:W-:Y:S01]  /*fab0*/  UMOV UR27, 0x80000020 ;  /* 0x80000020001b7882 */ /* 0x000fe20000000000 */
[----:B------:R-:W-:-:S02]  /*fac0*/  IMAD.MOV.U32 R180, RZ, RZ, R112 ;  /* 0x000000ffffb47224 */ /* 0x000fc400078e0070 */
[----:B------:R-:W2:Y:S01]  /*fad0*/  LDL.LU R112, [R1+0xa00] ;  /* 0x000a000001707983 */ /* 0x000ea20000300800 */
[----:B------:R-:W-:Y:S02]  /*fae0*/  IMAD.MOV.U32 R181, RZ, RZ, R113 ;  /* 0x000000ffffb57224 */ /* 0x000fe400078e0071 */
[----:B------:R-:W-:Y:S01]  /*faf0*/  IMAD.MOV.U32 R182, RZ, RZ, R114 ;  /* 0x000000ffffb67224 */ /* 0x000fe200078e0072 */
[----:B------:R-:W2:Y:S01]  /*fb00*/  LDL.LU R113, [R1+0x9fc] ;  /* 0x0009fc0001717983 */ /* 0x000ea20000300800 */
[----:B------:R-:W-:-:S03]  /*fb10*/  IMAD.MOV.U32 R183, RZ, RZ, R115 ;  /* 0x000000ffffb77224 */ /* 0x000fc600078e0073 */
[----:B------:R-:W2:Y:S04]  /*fb20*/  LDL.LU R114, [R1+0x9f8] ;  /* 0x0009f80001727983 */ /* 0x000ea80000300800 */
[----:B------:R-:W2:Y:S01]  /*fb30*/  LDL.LU R115, [R1+0x9f4] ;  /* 0x0009f40001737983 */ /* 0x000ea20000300800 */
[----:B---3--:R-:W-:-:S06]  /*fb40*/  WARPGROUP.ARRIVE ;  /* 0x00000000000079c5 */ /* 0x008fcc0000000000 */
        /* <DEDUP_REMOVED lines=24> */
[----:B------:R-:W4:Y:S04]  /*fcd0*/  LDL.LU R104, [R1+0x9d8] ;  /* 0x0009d80001687983 */ /* 0x000f280000300800 */
[----:B------:R-:W4:Y:S01]  /*fce0*/  LDL.LU R105, [R1+0x9d4] ;  /* 0x0009d40001697983 */ /* 0x000f220000300800 */
        /* <DEDUP_REMOVED lines=30> */
[----:B--2---:R-:W-:-:S06]  /*fed0*/  WARPGROUP.ARRIVE ;  /* 0x00000000000079c5 */ /* 0x004fcc0000000000 */
[----:B------:R-:W-:Y:S03]  /*fee0*/  QGMMA.64x16x32.F32.E4M3.E4M3 R112, gdesc[UR44], R112, gsb0 ;  /* 0x002000002c7079f3 */ /* 0x000fe60008000870 */
[----:B------:R-:W-:Y:S02]  /*fef0*/  WARPGROUP.DEPBAR.LE gsb0, 0x0 ;  /* 0x00008000000079c5 */ /* 0x000fe40000010000 */
[----:B------:R0:W-:Y:S04]  /*ff00*/  STL.64 [R1+0x810], R118 ;  /* 0x0008107601007387 */ /* 0x0001e80000100a00 */
[----:B------:R1:W-:Y:S04]  /*ff10*/  STL.64 [R1+0x808], R116 ;  /* 0x0008087401007387 */ /* 0x0003e80000100a00 */
[----:B------:R2:W-:Y:S04]  /*ff20*/  STL.64 [R1+0x800], R114 ;  /* 0x0008007201007387 */ /* 0x0005e80000100a00 */
[----:B------:R3:W-:Y:S01]  /*ff30*/  STL.64 [R1+0x7f8], R112 ;  /* 0x0007f87001007387 */ /* 0x0007e20000100a00 */
[----:B0-----:R-:W-:-:S02]  /*ff40*/  IMAD.MOV.U32 R118, RZ, RZ, R72 ;  /* 0x000000ffff767224 */ /* 0x001fc400078e0048 */
[----:B-1----:R-:W-:Y:S02]  /*ff50*/  IMAD.MOV.U32 R116, RZ, RZ, R110 ;  /* 0x000000ffff747224 */ /* 0x002fe400078e006e */
[----:B--2---:R-:W-:Y:S02]  /*ff60*/  IMAD.MOV.U32 R114, RZ, RZ, R108 ;  /* 0x000000ffff727224 */ /* 0x004fe400078e006c */
[----:B---3--:R-:W-:Y:S02]  /*ff70*/  IMAD.MOV.U32 R112, RZ, RZ, R106 ;  /* 0x000000ffff707224 */ /* 0x008fe400078e006a */
[----:B------:R-:W4:Y:S01]  /*ff80*/  LDL.LU R106, [R1+0x9d0] ;  /* 0x0009d000016a7983 */ /* 0x000f220000300800 */
[----:B------:R-:W-:Y:S02]  /*ff90*/  IMAD.MOV.U32 R113, RZ, RZ, R107 ;  /* 0x000000ffff717224 */ /* 0x000fe400078e006b */
[----:B------:R-:W-:Y:S01]  /*ffa0*/  IMAD.MOV.U32 R115, RZ, RZ, R109 ;  /* 0x000000ffff737224 */ /* 0x000fe200078e006d */
[----:B------:R-:W4:Y:S01]  /*ffb0*/  LDL.LU R107, [R1+0x9cc] ;  /* 0x0009cc00016b7983 */ /* 0x000f220000300800 */
[----:B------:R-:W-:-:S03]  /*ffc0*/  IMAD.MOV.U32 R117, RZ, RZ, R111 ;  /* 0x000000ffff757224 */ /* 0x000fc600078e006f */
[----:B------:R-:W4:Y:S01]  /*ffd0*/  LDL.LU R108, [R1+0x9c8] ;  /* 0x0009c800016c7983 */ /* 0x000f220000300800 */
[----:B------:R-:W-:-:S03]  /*ffe0*/  IMAD.MOV.U32 R119, RZ, RZ, R73 ;  /* 0x000000ffff777224 */ /* 0x000fc600078e0049 */
[----:B------:R-:W4:Y:S04]  /*fff0*/  LDL.LU R109, [R1+0x9c4] ;  /* 0x0009c400016d7983 */ /* 0x000f280000300800 */
[----:B------:R-:W4:Y:S04]  /*10000*/  LDL.LU R110, [R1+0x9c0] ;  /* 0x0009c000016e7983 */ /* 0x000f280000300800 */
[----:B------:R-:W4:Y:S04]  /*10010*/  LDL.LU R111, [R1+0x9bc] ;  /* 0x0009bc00016f7983 */ /* 0x000f280000300800 */
[----:B------:R-:W2:Y:S04]  /*10020*/  LDL.LU R72, [R1+0x9b8] ;  /* 0x0009b80001487983 */ /* 0x000ea80000300800 */
[----:B------:R-:W2:Y:S04]  /*10030*/  LDL.LU R73, [R1+0x9b4] ;  /* 0x0009b40001497983 */ /* 0x000ea80000300800 */
[----:B------:R-:W2:Y:S04]  /*10040*/  LDL.LU R74, [R1+0x9b0] ;  /* 0x0009b000014a7983 */ /* 0x000ea80000300800 */
[----:B------:R-:W2:Y:S04]  /*10050*/  LDL.LU R75, [R1+0x9ac] ;  /* 0x0009ac00014b7983 */ /* 0x000ea80000300800 */
[----:B------:R-:W2:Y:S04]  /*10060*/  LDL.LU R76, [R1+0x9a8] ;  /* 0x0009a800014c7983 */ /* 0x000ea80000300800 */
        /* <DEDUP_REMOVED lines=19> */
[----:B------:R-:W2:Y:S04]  /*101a0*/  LDL.LU R82, [R1+0x958] ;  /* 0x0009580001527983 */ /* 0x000ea80000300800 */
[----:B------:R-:W2:Y:S04]  /*101b0*/  LDL.LU R83, [R1+0x954] ;  /* 0x0009540001537983 */ /* 0x000ea80000300800 */
[----:B------:R-:W3:Y:S04]  /*101c0*/  LDL.LU.64 R64, [R1] ;  /* 0x0000000001407983 */ /* 0x000ee80000300a00 */
[----:B------:R-:W3:Y:S04]  /*101d0*/  LDL.LU.64 R66, [R1+0x8] ;  /* 0x0000080001427983 */ /* 0x000ee80000300a00 */
[----:B------:R-:W3:Y:S04]  /*101e0*/  LDL.LU.64 R68, [R1+0x10] ;  /* 0x0000100001447983 */ /* 0x000ee80000300a00 */
[----:B------:R-:W3:Y:S04]  /*101f0*/  LDL.LU.64 R70, [R1+0x18] ;  /* 0x0000180001467983 */ /* 0x000ee80000300a00 */
[----:B------:R-:W2:Y:S04]  /*10200*/  LDL.LU R84, [R1+0x950] ;  /* 0x0009500001547983 */ /* 0x000ea80000300800 */
[----:B------:R-:W2:Y:S04]  /*10210*/  LDL.LU R85, [R1+0x94c] ;  /* 0x00094c0001557983 */ /* 0x000ea80000300800 */
[----:B------:R-:W2:Y:S04]  /*10220*/  LDL.LU R86, [R1+0x948] ;  /* 0x0009480001567983 */ /* 0x000ea80000300800 */
[----:B------:R-:W2:Y:S04]  /*10230*/  LDL.LU R87, [R1+0x944] ;  /* 0x0009440001577983 */ /* 0x000ea80000300800 */
[----:B------:R-:W4:Y:S04]  /*10240*/  LDL.LU R55, [R1+0x940] ;  /* 0x0009400001377983 */ /* 0x000f280000300800 */
[----:B------:R-:W3:Y:S01]  /*10250*/  LDL.LU R47, [R1+0x93c] ;  /* 0x00093c00012f7983 */ /* 0x000ee20000300800 */
        /* <DEDUP_REMOVED lines=9> */
[----:B--2---:R-:W-:-:S06]  /*102f0*/  WARPGROUP.ARRIVE ;  /* 0x00000000000079c5 */ /* 0x004fcc0000000000 */
[----:B------:R-:W-:Y:S03]  /*10300*/  QGMMA.64x16x32.F32.E4M3.E4M3 R80, gdesc[UR20], R80, gsb0 ;  /* 0x00200000145079f3 */ /* 0x000fe60008000850 */
[----:B------:R-:W-:Y:S02]  /*10310*/  WARPGROUP.DEPBAR.LE gsb0, 0x0 ;  /* 0x00008000000079c5 */ /* 0x000fe40000010000 */
[----:B----4-:R-:W-:-:S06]  /*10320*/  WARPGROUP.ARRIVE ;  /* 0x00000000000079c5 */ /* 0x010fcc0000000000 */
[----:B------:R-:W-:Y:S01]  /*10330*/  QGMMA.64x16x32.F32.E4M3.E4M3 R48, gdesc[UR48], R48, gsb0 ;  /* 0x00200000303079f3 */ /* 0x000fe20008000830 */
[----:B------:R-:W-:Y:S01]  /*10340*/  UMOV UR48, UR7 ;  /* 0x0000000700307c82 */ /* 0x000fe20008000000 */
[----:B------:R-:W-:Y:S01]  /*10350*/  UMOV UR49, 0x80000020 ;  /* 0x8000002000317882 */ /* 0x000fe20000000000 */
[----:B------:R-:W-:Y:S02]  /*10360*/  WARPGROUP.DEPBAR.LE gsb0, 0x0 ;  /* 0x00008000000079c5 */ /* 0x000fe40000010000 */
[----:B---3--:R-:W-:-:S06]  /*10370*/  WARPGROUP.ARRIVE ;  /* 0x00000000000079c5 */ /* 0x008fcc0000000000 */
        /* <DEDUP_REMOVED lines=32> */
[----:B------:R-:W-:Y:S01]  /*10580*/  IMAD.MOV.U32 R103, RZ, RZ, R7 ;  /* 0x000000ffff677224 */ /* 0x000fe200078e0007 */
[----:B------:R-:W-:Y:S01]  /*10590*/  UMOV UR8, UR48 ;  /* 0x0000003000087c82 */ /* 0x000fe20008000000 */
[----:B------:R-:W-:Y:S01]  /*105a0*/  UMOV UR9, UR49 ;  /* 0x0000003100097c82 */ /* 0x000fe20008000000 */
[----:B------:R-:W-:Y:S01]  /*105b0*/  UMOV UR32, UR48 ;  /* 0x0000003000207c82 */ /* 0x000fe20008000000 */
[----:B------:R-:W-:Y:S01]  /*105c0*/  UMOV UR33, UR49 ;  /* 0x0000003100217c82 */ /* 0x000fe20008000000 */
[----:B------:R-:W-:Y:S01]  /*105d0*/  UMOV UR28, UR48 ;  /* 0x00000030001c7c82 */ /* 0x000fe20008000000 */
[----:B------:R-:W-:Y:S01]  /*105e0*/  UMOV UR29, UR49 ;  /* 0x00000031001d7c82 */ /* 0x000fe20008000000 */
[----:B------:R-:W-:Y:S01]  /*105f0*/  UMOV UR16, UR48 ;  /* 0x0000003000107c82 */ /* 0x000fe20008000000 */
[----:B------:R-:W-:Y:S01]  /*10600*/  UMOV UR17, UR49 ;  /* 0x0000003100117c82 */ /* 0x000fe20008000000 */
[----:B------:R-:W-:Y:S01]  /*10610*/  UIADD3 UR7, UR59, 0x402, URZ ;  /* 0x000004023b077890 */ /* 0x000fe2000fffe03f */
[----:B------:R-:W2:Y:S01]  /*10620*/  LDL.LU R4, [R1+0x938] ;  /* 0x0009380001047983 */ /* 0x000ea20000300800 */
[----:B------:R-:W-:-:S02]  /*10630*/  WARPGROUP.DEPBAR.LE gsb0, 0x0 ;  /* 0x00008000000079c5 */ /* 0x000fc40000010000 */
[----:B------:R-:W-:-:S06]  /*10640*/  WARPGROUP.ARRIVE ;  /* 0x00000000000079c5 */ /* 0x000fcc0000000000 */
[----:B------:R-:W-:Y:S03]  /*10650*/  QGMMA.64x16x32.F32.E4M3.E4M3 R96, gdesc[UR8], R96, gsb0 ;  /* 0x00200000086079f3 */ /* 0x000fe60008000860 */
[----:B------:R-:W-:Y:S02]  /*10660*/  WARPGROUP.DEPBAR.LE gsb0, 0x0 ;  /* 0x00008000000079c5 */ /* 0x000fe40000010000 */
[----:B------:R-:W-:-:S06]  /*10670*/  WARPGROUP.ARRIVE ;  /* 0x00000000000079c5 */ /* 0x000fcc0000000000 */
[----:B------:R-:W-:Y:S03]  /*10680*/  QGMMA.64x16x32.F32.E4M3.E4M3 R128, gdesc[UR32], R128, gsb0 ;  /* 0x00200000208079f3 */ /* 0x000fe60008000880 */
[----:B------:R-:W-:Y:S02]  /*10690*/  WARPGROUP.DEPBAR.LE gsb0, 0x0 ;  /* 0x00008000000079c5 */ /* 0x000fe40000010000 */
[----:B------:R-:W-:-:S06]  /*106a0*/  WARPGROUP.ARRIVE ;  /* 0x00000000000079c5 */ /* 0x000fcc0000000000 */
[----:B------:R-:W-:Y:S03]  /*106b0*/  QGMMA.64x16x32.F32.E4M3.E4M3 R160, gdesc[UR28], R160, gsb0 ;  /* 0x002000001ca079f3 */ /* 0x000fe600080008a0 */
        /* <DEDUP_REMOVED lines=20> */
[----:B------:R-:W-:Y:S01]  /*10800*/  STL.64 [R1], R64 ;  /* 0x0000004001007387 */ /* 0x000fe20000100a00 */
[----:B------:R-:W-:-:S03]  /*10810*/  IMAD.MOV.U32 R7, RZ, RZ, R71 ;  /* 0x000000ffff077224 */ /* 0x000fc600078e0047 */
[----:B------:R-:W-:Y:S04]  /*10820*/  STL.64 [R1+0x8], R66 ;  /* 0x0000084201007387 */ /* 0x000fe80000100a00 */
[----:B------:R-:W-:Y:S04]  /*10830*/  STL.64 [R1+0x10], R68 ;  /* 0x0000104401007387 */ /* 0x000fe80000100a00 */
[----:B------:R0:W-:Y:S04]  /*10840*/  STL.64 [R1+0x18], R70 ;  /* 0x0000184601007387 */ /* 0x0001e80000100a00 */
[----:B0-----:R-:W3:Y:S04]  /*10850*/  LDL.LU.64 R70, [R1+0x930] ;  /* 0x0009300001467983 */ /* 0x001ee80000300a00 */
[----:B------:R-:W3:Y:S04]  /*10860*/  LDL.LU.64 R68, [R1+0x928] ;  /* 0x0009280001447983 */ /* 0x000ee80000300a00 */
[----:B------:R-:W3:Y:S04]  /*10870*/  LDL.LU.64 R66, [R1+0x920] ;  /* 0x0009200001427983 */ /* 0x000ee80000300a00 */
[----:B------:R-:W3:Y:S01]  /*10880*/  LDL.LU.64 R64, [R1+0x918] ;  /* 0x0009180001407983 */ /* 0x000ee20000300a00 */
[----:B------:R-:W-:-:S02]  /*10890*/  WARPGROUP.DEPBAR.LE gsb0, 0x0 ;  /* 0x00008000000079c5 */ /* 0x000fc40000010000 */
[----:B------:R-:W-:-:S06]  /*108a0*/  WARPGROUP.ARRIVE ;  /* 0x00000000000079c5 */ /* 0x000fcc0000000000 */
[----:B------:R-:W-:Y:S01]  /*108b0*/  QGMMA.64x16x32.F32.E4M3.E4M3 R208, gdesc[UR8], R208, gsb0 ;  /* 0x0020000008d079f3 */ /* 0x000fe200080008d0 */
        /* <DEDUP_REMOVED lines=45> */
[----:B------:R0:W-:Y:S04]  /*10b90*/  STL.64 [R1+0x60], R208 ;  /* 0x000060d001007387 */ /* 0x0001e80000100a00 */
[----:B------:R1:W-:Y:S04]  /*10ba0*/  STL.64 [R1+0x68], R210 ;  /* 0x000068d201007387 */ /* 0x0003e80000100a00 */
[----:B------:R1:W-:Y:S04]  /*10bb0*/  STL.64 [R1+0x70], R212 ;  /* 0x000070d401007387 */ /* 0x0003e80000100a00 */
[----:B------:R1:W-:Y:S01]  /*10bc0*/  STL.64 [R1+0x78], R214 ;  /* 0x000078d601007387 */ /* 0x0003e20000100a00 */
[----:B0-----:R-:W-:-:S02]  /*10bd0*/  IMAD.MOV.U32 R208, RZ, RZ, R225 ;  /* 0x000000ffffd07224 */ /* 0x001fc400078e00e1 */
[----:B------:R-:W-:Y:S01]  /*10be0*/  IMAD.MOV.U32 R209, RZ, RZ, R226 ;  /* 0x000000ffffd17224 */ /* 0x000fe200078e00e2 */
[----:B------:R-:W2:Y:S01]  /*10bf0*/  LDL.LU R225, [R1+0x894] ;  /* 0x0008940001e17983 */ /* 0x000ea20000300800 */
[----:B-1----:R-:W-:Y:S02]  /*10c00*/  IMAD.MOV.U32 R210, RZ, RZ, R227 ;  /* 0x000000ffffd27224 */ /* 0x002fe400078e00e3 */
[----:B------:R-:W-:Y:S01]  /*10c10*/  IMAD.MOV.U32 R211, RZ, RZ, R228 ;  /* 0x000000ffffd37224 */ /* 0x000fe200078e00e4 */
[----:B------:R-:W2:Y:S01]  /*10c20*/  LDL.LU R226, [R1+0x890] ;  /* 0x0008900001e27983 */ /* 0x000ea20000300800 */
[----:B------:R-:W-:-:S03]  /*10c30*/  IMAD.MOV.U32 R212, RZ, RZ, R229 ;  /* 0x000000ffffd47224 */ /* 0x000fc600078e00e5 */
[----:B------:R-:W2:Y:S01]  /*10c40*/  LDL.LU R227, [R1+0x88c] ;  /* 0x00088c0001e37983 */ /* 0x000ea20000300800 */
[----:B------:R-:W-:-:S03]  /*10c50*/  IMAD.MOV.U32 R213, RZ, RZ, R230 ;  /* 0x000000ffffd57224 */ /* 0x000fc600078e00e6 */
[----:B------:R-:W2:Y:S01]  /*10c60*/  LDL.LU R228, [R1+0x888] ;  /* 0x0008880001e47983 */ /* 0x000ea20000300800 */
[----:B------:R-:W-:-:S03]  /*10c70*/  IMAD.MOV.U32 R214, RZ, RZ, R231 ;  /* 0x000000ffffd67224 */ /* 0x000fc600078e00e7 */
[----:B------:R-:W2:Y:S04]  /*10c80*/  LDL.LU R229, [R1+0x884] ;  /* 0x0008840001e57983 */ /* 0x000ea80000300800 */
[----:B------:R-:W2:Y:S04]  /*10c90*/  LDL.LU R230, [R1+0x880] ;  /* 0x0008800001e67983 */ /* 0x000ea80000300800 */
[----:B------:R-:W2:Y:S01]  /*10ca0*/  LDL.LU R231, [R1+0x87c] ;  /* 0x00087c0001e77983 */ /* 0x000ea20000300800 */
        /* <DEDUP_REMOVED lines=10> */
[----:B--2---:R-:W-:-:S06]  /*10d50*/  WARPGROUP.ARRIVE ;  /* 0x00000000000079c5 */ /* 0x004fcc0000000000 */
[----:B------:R-:W-:Y:S03]  /*10d60*/  QGMMA.64x16x32.F32.E4M3.E4M3 R224, gdesc[UR36], R224, gsb0 ;  /* 0x0020000024e079f3 */ /* 0x000fe600080008e0 */
[----:B------:R-:W-:Y:S02]  /*10d70*/  WARPGROUP.DEPBAR.LE gsb0, 0x0 ;  /* 0x00008000000079c5 */ /* 0x000fe40000010000 */
[----:B----4-:R-:W-:-:S06]  /*10d80*/  WARPGROUP.ARRIVE ;  /* 0x00000000000079c5 */ /* 0x010fcc0000000000 */
[----:B------:R-:W-:Y:S03]  /*10d90*/  QGMMA.64x16x32.F32.E4M3.E4M3 R192, gdesc[UR12], R192, gsb0 ;  /* 0x002000000cc079f3 */ /* 0x000fe600080008c0 */
[----:B------:R-:W-:Y:S02]  /*10da0*/  WARPGROUP.DEPBAR.LE gsb0, 0x0 ;  /* 0x00008000000079c5 */ /* 0x000fe40000010000 */
[----:B---3--:R-:W-:-:S06]  /*10db0*/  WARPGROUP.ARRIVE ;  /* 0x00000000000079c5 */ /* 0x008fcc0000000000 */
        /* <DEDUP_REMOVED lines=17> */
[----:B------:R-:W-:Y:S01]  /*10ed0*/  UIADD3 UR59, UR59, 0x602, URZ ;  /* 0x000006023b3b7890 */ /* 0x000fe2000fffe03f */
[----:B------:R-:W-:-:S06]  /*10ee0*/  UMOV UR49, 0x80000020 ;  /* 0x8000002000317882 */ /* 0x000fcc0000000000 */
[----:B------:R-:W-:Y:S01]  /*10ef0*/  UMOV UR48, UR59 ;  /* 0x0000003b00307c82 */ /* 0x000fe20008000000 */
[----:B------:R-:W-:Y:S02]  /*10f00*/  WARPGROUP.DEPBAR.LE gsb0, 0x0 ;  /* 0x00008000000079c5 */ /* 0x000fe40000010000 */
[----:B------:R-:W-:Y:S01]  /*10f10*/  WARPGROUP.ARRIVE ;  /* 0x00000000000079c5 */ /* 0x000fe20000000000 */
[----:B------:R-:W-:Y:S01]  /*10f20*/  UMOV UR21, UR49 ;  /* 0x0000003100157c82 */ /* 0x000fe20008000000 */
[----:B------:R-:W-:Y:S01]  /*10f30*/  UMOV UR45, UR49 ;  /* 0x00000031002d7c82 */ /* 0x000fe20008000000 */
[----:B------:R-:W-:Y:S01]  /*10f40*/  UMOV UR25, UR49 ;  /* 0x0000003100197c82 */ /* 0x000fe20008000000 */
[----:B------:R-:W-:Y:S01]  /*10f50*/  UMOV UR41, UR49 ;  /* 0x0000003100297c82 */ /* 0x000fe20008000000 */
[----:B------:R-:W-:Y:S01]  /*10f60*/  UMOV UR13, UR49 ;  /* 0x00000031000d7c82 */ /* 0x000fe20008000000 */
[----:B------:R-:W-:Y:S01]  /*10f70*/  QGMMA.64x16x32.F32.E4M3.E4M3 R24, gdesc[UR48], R24, gsb0 ;  /* 0x00200000301879f3 */ /* 0x000fe20008000818 */
[----:B------:R-:W-:Y:S01]  /*10f80*/  UMOV UR20, UR48 ;  /* 0x0000003000147c82 */ /* 0x000fe20008000000 */
[----:B------:R-:W-:Y:S01]  /*10f90*/  UMOV UR37, UR49 ;  /* 0x0000003100257c82 */ /* 0x000fe20008000000 */
[----:B------:R-:W-:-:S02]  /*10fa0*/  IMAD.MOV.U32 R112, RZ, RZ, R11 ;  /* 0x000000ffff707224 */ /* 0x000fc400078e000b */
[----:B------:R-:W-:Y:S02]  /*10fb0*/  IMAD.MOV.U32 R113, RZ, RZ, R10 ;  /* 0x000000ffff717224 */ /* 0x000fe400078e000a */
[----:B------:R-:W-:Y:S02]  /*10fc0*/  IMAD.MOV.U32 R114, RZ, RZ, R9 ;  /* 0x000000ffff727224 */ /* 0x000fe400078e0009 */
[----:B------:R-:W-:Y:S02]  /*10fd0*/  IMAD.MOV.U32 R115, RZ, RZ, R8 ;  /* 0x000000ffff737224 */ /* 0x000fe400078e0008 */
[----:B------:R-:W-:Y:S02]  /*10fe0*/  IMAD.MOV.U32 R116, RZ, RZ, R6 ;  /* 0x000000ffff747224 */ /* 0x000fe400078e0006 */
[----:B------:R-:W-:Y:S02]  /*10ff0*/  IMAD.MOV.U32 R117, RZ, RZ, R5 ;  /* 0x000000ffff757224 */ /* 0x000fe400078e0005 */
[----:B------:R-:W-:-:S02]  /*11000*/  IMAD.MOV.U32 R118, RZ, RZ, R2 ;  /* 0x000000ffff767224 */ /* 0x000fc400078e0002 */
[----:B------:R-:W-:Y:S01]  /*11010*/  IMAD.MOV.U32 R119, RZ, RZ, R0 ;  /* 0x000000ffff777224 */ /* 0x000fe200078e0000 */
[----:B------:R-:W-:Y:S01]  /*11020*/  UMOV UR9, UR49 ;  /* 0x0000003100097c82 */ /* 0x000fe20008000000 */
        /* <DEDUP_REMOVED lines=8> */
[----:B------:R-:W-:Y:S01]  /*110b0*/  UMOV UR33, UR49 ;  /* 0x0000003100217c82 */ /* 0x000fe20008000000 */
        /* <DEDUP_REMOVED lines=9> */
[----:B------:R-:W-:Y:S01]  /*11150*/  IMAD.MOV.U32 R215, RZ, RZ, R3 ;  /* 0x000000ffffd77224 */ /* 0x000fe200078e0003 */
[----:B------:R-:W-:-:S02]  /*11160*/  WARPGROUP.DEPBAR.LE gsb0, 0x0 ;  /* 0x00008000000079c5 */ /* 0x000fc40000010000 */
        /* <DEDUP_REMOVED lines=9> */
[----:B------:R-:W-:Y:S01]  /*11200*/  UMOV UR28, UR48 ;  /* 0x00000030001c7c82 */ /* 0x000fe20008000000 */
[----:B------:R-:W-:Y:S01]  /*11210*/  UMOV UR16, UR48 ;  /* 0x0000003000107c82 */ /* 0x000fe20008000000 */
[----:B------:R-:W-:Y:S01]  /*11220*/  UMOV UR17, UR49 ;  /* 0x0000003100117c82 */ /* 0x000fe20008000000 */
[----:B------:R0:W5:Y:S01]  /*11230*/  LDL.LU R3, [R1+0x878] ;  /* 0x0008780001037983 */ /* 0x0001620000300800 */
[----:B------:R-:W-:Y:S01]  /*11240*/  R2UR UR7, R4 ;  /* 0x00000000040772ca */ /* 0x000fe200000e0000 */
[----:B------:R-:W-:-:S02]  /*11250*/  ULDC UR59, c[0x0][0x50c] ;  /* 0x00014300003b7ab9 */ /* 0x000fc40000000800 */
[----:B------:R0:W5:Y:S04]  /*11260*/  LDL.LU R235, [R1+0x874] ;  /* 0x0008740001eb7983 */ /* 0x0001680000300800 */
        /* <DEDUP_REMOVED lines=9> */
[----:B------:R0:W5:Y:S01]  /*11300*/  LDL.LU R17, [R1+0x84c] ;  /* 0x00084c0001117983 */ /* 0x0001620000300800 */
[----:B------:R-:W-:-:S02]  /*11310*/  WARPGROUP.DEPBAR.LE gsb0, 0x0 ;  /* 0x00008000000079c5 */ /* 0x000fc40000010000 */
[----:B------:R-:W-:Y:S01]  /*11320*/  WARPGROUP.ARRIVE ;  /* 0x00000000000079c5 */ /* 0x000fe20000000000 */
[----:B------:R0:W5:Y:S04]  /*11330*/  LDL.LU R16, [R1+0x848] ;  /* 0x0008480001107983 */ /* 0x0001680000300800 */
[----:B------:R0:W5:Y:S01]  /*11340*/  LDL.LU R15, [R1+0x844] ;  /* 0x00084400010f7983 */ /* 0x0001620000300800 */
[----:B------:R-:W-:Y:S03]  /*11350*/  QGMMA.64x16x32.F32.E4M3.E4M3 R88, gdesc[UR44], R88, gsb0 ;  /* 0x002000002c5879f3 */ /* 0x000fe60008000858 */
        /* <DEDUP_REMOVED lines=32> */
[----:B------:R-:W-:Y:S04]  /*11560*/  STL.64 [R1+0x40], R112 ;  /* 0x0000407001007387 */ /* 0x000fe80000100a00 */
[----:B------:R-:W-:Y:S04]  /*11570*/  STL.64 [R1+0x48], R114 ;  /* 0x0000487201007387 */ /* 0x000fe80000100a00 */
[----:B------:R-:W-:Y:S04]  /*11580*/  STL.64 [R1+0x50], R116 ;  /* 0x0000507401007387 */ /* 0x000fe80000100a00 */
[----:B------:R1:W-:Y:S04]  /*11590*/  STL.64 [R1+0x58], R118 ;  /* 0x0000587601007387 */ /* 0x0003e80000100a00 */
[----:B-1----:R0:W5:Y:S04]  /*115a0*/  LDL.LU.64 R118, [R1+0x810] ;  /* 0x0008100001767983 */ /* 0x0021680000300a00 */
[----:B------:R0:W5:Y:S04]  /*115b0*/  LDL.LU.64 R116, [R1+0x808] ;  /* 0x0008080001747983 */ /* 0x0001680000300a00 */
[----:B------:R0:W5:Y:S04]  /*115c0*/  LDL.LU.64 R114, [R1+0x800] ;  /* 0x0008000001727983 */ /* 0x0001680000300a00 */
[----:B------:R0:W5:Y:S01]  /*115d0*/  LDL.LU.64 R112, [R1+0x7f8] ;  /* 0x0007f80001707983 */ /* 0x0001620000300a00 */
[----:B------:R-:W-:-:S02]  /*115e0*/  WARPGROUP.DEPBAR.LE gsb0, 0x0 ;  /* 0x00008000000079c5 */ /* 0x000fc40000010000 */
        /* <DEDUP_REMOVED lines=27> */
[----:B------:R-:W-:-:S04]  /*117a0*/  UIADD3 UR7, UR7, 0x2, URZ ;  /* 0x0000000207077890 */ /* 0x000fc8000fffe03f */
[----:B------:R-:W-:Y:S02]  /*117b0*/  UISETP.NE.AND UP0, UPT, UR7, UR59, UPT ;  /* 0x0000003b0700728c */ /* 0x000fe4000bf05270 */
[----:B------:R-:W-:Y:S02]  /*117c0*/  IMAD.U32 R4, RZ, RZ, UR7 ;  /* 0x00000007ff047e24 */ /* 0x000fe4000f8e00ff */
[----:B------:R-:W-:-:S06]  /*117d0*/  USEL UR7, URZ, 0x1, UP0 ;  /* 0x000000013f077887 */ /* 0x000fcc0008000000 */
[----:B------:R-:W-:-:S13]  /*117e0*/  ISETP.NE.AND P0, PT, RZ, UR7, PT ;  /* 0x00000007ff007c0c */ /* 0x000fda000bf05270 */
[----:B0-----:R-:W-:Y:S05]  /*117f0*/  @!P0 BRA `(.L_x_24) ;  /* 0x0000004c004c8947 */ /* 0x001fea0003800000 */
[----:B------:R0:W-:Y:S04]  /*11800*/  STL [R1+0x828], R48 ;  /* 0x0008283001007387 */ /* 0x0001e80000100800 */
[----:B0-----:R-:W2:Y:S04]  /*11810*/  LDL R48, [R1+0x1c0] ;  /* 0x0001c00001307983 */ /* 0x001ea80000100800 */
[----:B------:R0:W-:Y:S04]  /*11820*/  STL [R1+0x824], R49 ;  /* 0x0008243101007387 */ /* 0x0001e80000100800 */
[----:B0-----:R-:W3:Y:S04]  /*11830*/  LDL R49, [R1+0x1cc] ;  /* 0x0001cc0001317983 */ /* 0x001ee80000100800 */
[----:B------:R0:W-:Y:S04]  /*11840*/  STL [R1+0x820], R50 ;  /* 0x0008203201007387 */ /* 0x0001e80000100800 */
[----:B0-----:R-:W4:Y:S04]  /*11850*/  LDL R50, [R1+0x1c8] ;  /* 0x0001c80001327983 */ /* 0x001f280000100800 */
[----:B------:R0:W-:Y:S04]  /*11860*/  STL [R1+0x81c], R51 ;  /* 0x00081c3301007387 */ /* 0x0001e80000100800 */
[----:B------:R-:W2:Y:S04]  /*11870*/  LDL R4, [R1+0x23c] ;  /* 0x00023c0001047983 */ /* 0x000ea80000100800 */
[----:B0-----:R-:W3:Y:S04]  /*11880*/  LDL R51, [R1+0x1c4] ;  /* 0x0001c40001337983 */ /* 0x001ee80000100800 */
[----:B------:R0:W-:Y:S04]  /*11890*/  STL [R1+0x818], R52 ;  /* 0x0008183401007387 */ /* 0x0001e80000100800 */
[----:B0-----:R-:W4:Y:S04]  /*118a0*/  LDL R52, [R1+0x21c] ;  /* 0x00021c0001347983 */ /* 0x001f280000100800 */
[----:B------:R0:W-:Y:S04]  /*118b0*/  STL [R1+0x814], R53 ;  /* 0x0008143501007387 */ /* 0x0001e80000100800 */
        /* <DEDUP_REMOVED lines=37> */
[----:B------:R-:W-:Y:S04]  /*11b10*/  STL [R1+0x7b4], R29 ;  /* 0x0007b41d01007387 */ /* 0x000fe80000100800 */
[----:B------:R-:W-:Y:S04]  /*11b20*/  STL [R1+0x7b0], R30 ;  /* 0x0007b01e01007387 */ /* 0x000fe80000100800 */
[----:B------:R-:W-:Y:S04]  /*11b30*/  STL [R1+0x7ac], R31 ;  /* 0x0007ac1f01007387 */ /* 0x000fe80000100800 */
[----:B-----5:R-:W-:Y:S04]  /*11b40*/  STL [R1+0x7a8], R6 ;  /* 0x0007a80601007387 */ /* 0x020fe80000100800 */
[----:B------:R-:W-:Y:S04]  /*11b50*/  STL [R1+0x7a4], R5 ;  /* 0x0007a40501007387 */ /* 0x000fe80000100800 */
[----:B------:R-:W-:Y:S04]  /*11b60*/  STL [R1+0x7a0], R3 ;  /* 0x0007a00301007387 */ /* 0x000fe80000100800 */
[----:B------:R1:W-:Y:S04]  /*11b70*/  STL [R1+0x79c], R2 ;  /* 0x00079c0201007387 */ /* 0x0003e80000100800 */
[----:B------:R1:W-:Y:S04]  /*11b80*/  STL [R1+0x798], R0 ;  /* 0x0007980001007387 */ /* 0x0003e80000100800 */
[----:B0-----:R-:W3:Y:S04]  /*11b90*/  LDL R27, [R1+0x1e0] ;  /* 0x0001e000011b7983 */ /* 0x001ee80000100800 */
[----:B------:R-:W3:Y:S04]  /*11ba0*/  LDL R26, [R1+0x1e4] ;  /* 0x0001e400011a7983 */ /* 0x000ee80000100800 */
[----:B------:R-:W3:Y:S01]  /*11bb0*/  LDL R25, [R1+0x1e8] ;  /* 0x0001e80001197983 */ /* 0x000ee20000100800 */
[----:B--2---:R-:W-:-:S03]  /*11bc0*/  FADD R15, R4, R15 ;  /* 0x0000000f040f7221 */ /* 0x004fc60000000000 */
[----:B------:R-:W2:Y:S04]  /*11bd0*/  LDL R24, [R1+0x1ec] ;  /* 0x0001ec0001187983 */ /* 0x000ea80000100800 */
[----:B------:R-:W2:Y:S04]  /*11be0*/  LDL R38, [R1+0x1f0] ;  /* 0x0001f00001267983 */ /* 0x000ea80000100800 */
[----:B------:R-:W2:Y:S01]  /*11bf0*/  LDL R36, [R1+0x1f4] ;  /* 0x0001f40001247983 */ /* 0x000ea20000100800 */
[----:B----4-:R-:W-:-:S03]  /*11c00*/  FADD R8, R34, R8 ;  /* 0x0000000822087221 */ /* 0x010fc60000000000 */
[----:B------:R-:W4:Y:S04]  /*11c10*/  LDL R34, [R1+0x1f8] ;  /* 0x0001f80001227983 */ /* 0x000f280000100800 */
[----:B-1----:R-:W4:Y:S04]  /*11c20*/  LDL.LU R2, [R1+0x240] ;  /* 0x0002400001027983 */ /* 0x002f280000300800 */
[----:B------:R-:W4:Y:S04]  /*11c30*/  LDL R4, [R1+0x1fc] ;  /* 0x0001fc0001047983 */ /* 0x000f280000100800 */
[----:B------:R-:W4:Y:S01]  /*11c40*/  LDL.LU R0, [R1+0x244] ;  /* 0x0002440001007983 */ /* 0x000f220000300800 */
[----:B---3--:R-:W-:-:S01]  /*11c50*/  FADD R9, R33, R9 ;  /* 0x0000000921097221 */ /* 0x008fc20000000000 */
[----:B------:R-:W-:Y:S01]  /*11c60*/  FADD R10, R32, R10 ;  /* 0x0000000a200a7221 */ /* 0x000fe20000000000 */
[----:B------:R-:W-:-:S01]  /*11c70*/  FADD R11, R47, R11 ;  /* 0x0000000b2f0b7221 */ /* 0x000fc20000000000 */
        /* <DEDUP_REMOVED lines=11> */
[----:B------:R-:W-:Y:S01]  /*11d30*/  IMAD.MOV.U32 R37, RZ, RZ, R51 ;  /* 0x000000ffff257224 */ /* 0x000fe200078e0033 */
[----:B------:R-:W3:Y:S01]  /*11d40*/  LDL R32, [R1+0x1d0] ;  /* 0x0001d00001207983 */ /* 0x000ee20000100800 */
[----:B------:R-:W-:-:S02]  /*11d50*/  IMAD.MOV.U32 R35, RZ, RZ, R50 ;  /* 0x000000ffff237224 */ /* 0x000fc400078e0032 */
[----:B------:R-:W-:Y:S01]  /*11d60*/  IMAD.MOV.U32 R33, RZ, RZ, R49 ;  /* 0x000000ffff217224 */ /* 0x000fe200078e0031 */
[----:B------:R-:W3:Y:S01]  /*11d70*/  LDL R47, [R1+0x1d4] ;  /* 0x0001d400012f7983 */ /* 0x000ee20000100800 */
[----:B------:R-:W-:-:S03]  /*11d80*/  IMAD.MOV.U32 R39, RZ, RZ, R48 ;  /* 0x000000ffff277224 */ /* 0x000fc600078e0030 */
        /* <DEDUP_REMOVED lines=13> */
[----:B------:R-:W3:Y:S01]  /*11e60*/  LDL R49, [R1+0x18c] ;  /* 0x00018c0001317983 */ /* 0x000ee20000100800 */
[----:B--2---:R-:W-:-:S03]  /*11e70*/  FADD R236, R38, R236 ;  /* 0x000000ec26ec7221 */ /* 0x004fc60000000000 */
[----:B------:R-:W2:Y:S01]  /*11e80*/  LDL R48, [R1+0x190] ;  /* 0x0001900001307983 */ /* 0x000ea20000100800 */
[----:B------:R-:W-:-:S03]  /*11e90*/  FADD R237, R36, R237 ;  /* 0x000000ed24ed7221 */ /* 0x000fc60000000000 */
[----:B------:R-:W3:Y:S04]  /*11ea0*/  LDL.LU R38, [R1+0x248] ;  /* 0x0002480001267983 */ /* 0x000ee80000300800 */
[----:B------:R-:W2:Y:S01]  /*11eb0*/  LDL.LU R36, [R1+0x24c] ;  /* 0x00024c0001247983 */ /* 0x000ea20000300800 */
[----:B------:R-:W-:-:S01]  /*11ec0*/  FADD R235, R24, R235 ;  /* 0x000000eb18eb7221 */ /* 0x000fc20000000000 */
[----:B------:R-:W-:Y:S01]  /*11ed0*/  FADD R232, R27, R232 ;  /* 0x000000e81be87221 */ /* 0x000fe20000000000 */
[----:B------:R-:W-:-:S01]  /*11ee0*/  FADD R233, R26, R233 ;  /* 0x000000e91ae97221 */ /* 0x000fc20000000000 */
[----:B----4-:R-:W-:-:S05]  /*11ef0*/  FADD R2, R34, R2 ;  /* 0x0000000222027221 */ /* 0x010fca0000000000 */
[----:B------:R0:W-:Y:S01]  /*11f00*/  STL [R1+0x240], R2 ;  /* 0x0002400201007387 */ /* 0x0001e20000100800 */
[----:B------:R-:W-:-:S03]  /*11f10*/  FADD R0, R4, R0 ;  /* 0x0000000004007221 */ /* 0x000fc60000000000 */
[----:B------:R-:W4:Y:S04]  /*11f20*/  LDL.LU R34, [R1+0x250] ;  /* 0x0002500001227983 */ /* 0x000f280000300800 */
[----:B------:R1:W-:Y:S04]  /*11f30*/  STL [R1+0x244], R0 ;  /* 0x0002440001007387 */ /* 0x0003e80000100800 */
        /* <DEDUP_REMOVED lines=11> */
[----:B0-----:R-:W4:Y:S04]  /*11ff0*/  LDL.LU R2, [R1+0x280] ;  /* 0x0002800001027983 */ /* 0x001f280000300800 */
[----:B-1----:R-:W4:Y:S01]  /*12000*/  LDL.LU R0, [R1+0x284] ;  /* 0x0002840001007983 */ /* 0x002f220000300800 */
[----:B------:R-:W-:-:S03]  /*12010*/  FADD R234, R25, R234 ;  /* 0x000000ea19ea7221 */ /* 0x000fc60000000000 */
[----:B------:R-:W4:Y:S01]  /*12020*/  LDL.LU R25, [R1+0x288] ;  /* 0x0002880001197983 */ /* 0x000f220000300800 */
[----:B---3--:R-:W-:-:S01]  /*12030*/  FADD R38, R39, R38 ;  /* 0x0000002627267221 */ /* 0x008fc20000000000 */
[----:B--2---:R-:W-:-:S04]  /*12040*/  FADD R36, R37, R36 ;  /* 0x0000002425247221 */ /* 0x004fc80000000000 */
[----:B------:R-:W-:Y:S04]  /*12050*/  STL [R1+0x248], R38 ;  /* 0x0002482601007387 */ /* 0x000fe80000100800 */
[----:B------:R-:W-:Y:S01]  /*12060*/  STL [R1+0x24c], R36 ;  /* 0x00024c2401007387 */ /* 0x000fe20000100800 */
[----:B----4-:R-:W-:-:S01]  /*12070*/  FADD R34, R35, R34 ;  /* 0x0000002223227221 */ /* 0x010fc20000000000 */
[----:B------:R-:W-:-:S04]  /*12080*/  FADD R31, R33, R31 ;  /* 0x0000001f211f7221 */ /* 0x000fc80000000000 */
[----:B------:R-:W-:Y:S01]  /*12090*/  STL [R1+0x250], R34 ;  /* 0x0002502201007387 */ /* 0x000fe20000100800 */
[----:B------:R-:W-:-:S03]  /*120a0*/  FADD R24, R32, R24 ;  /* 0x0000001820187221 */ /* 0x000fc60000000000 */
[----:B------:R-:W-:Y:S01]  /*120b0*/  STL [R1+0x254], R31 ;  /* 0x0002541f01007387 */ /* 0x000fe20000100800 */
[----:B------:R-:W-:-:S03]  /*120c0*/  FADD R6, R47, R6 ;  /* 0x000000062f067221 */ /* 0x000fc60000000000 */
[----:B------:R0:W-:Y:S01]  /*120d0*/  STL [R1+0x258], R24 ;  /* 0x0002581801007387 */ /* 0x0001e20000100800 */
[----:B------:R-:W-:-:S01]  /*120e0*/  FADD R5, R46, R5 ;  /* 0x000000052e057221 */ /* 0x000fc20000000000 */
[----:B------:R-:W-:Y:S02]  /*120f0*/  FADD R4, R45, R4 ;  /* 0x000000042d047221 */ /* 0x000fe40000000000 */
[----:B0-----:R-:W2:Y:S01]  /*12100*/  LDL.LU R24, [R1+0x28c] ;  /* 0x00028c0001187983 */ /* 0x001ea20000300800 */
[----:B------:R-:W-:-:S03]  /*12110*/  FADD R30, R44, R30 ;  /* 0x0000001e2c1e7221 */ /* 0x000fc60000000000 */
[----:B------:R0:W-:Y:S01]  /*12120*/  STL [R1+0x25c], R6 ;  /* 0x00025c0601007387 */ /* 0x0001e20000100800 */
[----:B------:R-:W-:-:S01]  /*12130*/  FADD R29, R43, R29 ;  /* 0x0000001d2b1d7221 */ /* 0x000fc20000000000 */
[----:B------:R-:W-:Y:S02]  /*12140*/  FADD R28, R42, R28 ;  /* 0x0000001c2a1c7221 */ /* 0x000fe40000000000 */
[----:B0-----:R-:W3:Y:S01]  /*12150*/  LDL.LU R6, [R1+0x290] ;  /* 0x0002900001067983 */ /* 0x001ee20000300800 */
[----:B------:R-:W-:-:S03]  /*12160*/  FADD R27, R41, R27 ;  /* 0x0000001b291b7221 */ /* 0x000fc60000000000 */
[----:B------:R0:W-:Y:S01]  /*12170*/  STL [R1+0x260], R5 ;  /* 0x0002600501007387 */ /* 0x0001e20000100800 */
[----:B------:R-:W-:-:S01]  /*12180*/  FADD R26, R40, R26 ;  /* 0x0000001a281a7221 */ /* 0x000fc20000000000 */
[----:B------:R-:W-:Y:S02]  /*12190*/  FADD R3, R55, R3 ;  /* 0x0000000337037221 */ /* 0x000fe40000000000 */
[----:B0-----:R-:W4:Y:S04]  /*121a0*/  LDL.LU R5, [R1+0x294] ;  /* 0x0002940001057983 */ /* 0x001f280000300800 */
[----:B------:R0:W-:Y:S01]  /*121b0*/  STL [R1+0x264], R4 ;  /* 0x0002640401007387 */ /* 0x0001e20000100800 */
[----:B------:R-:W-:-:S03]  /*121c0*/  FADD R2, R54, R2 ;  /* 0x0000000236027221 */ /* 0x000fc60000000000 */
[----:B0-----:R-:W4:Y:S04]  /*121d0*/  LDL.LU R4, [R1+0x298] ;  /* 0x0002980001047983 */ /* 0x001f280000300800 */
[----:B------:R-:W-:Y:S04]  /*121e0*/  STL [R1+0x268], R30 ;  /* 0x0002681e01007387 */ /* 0x000fe80000100800 */
[----:B------:R-:W-:Y:S04]  /*121f0*/  STL [R1+0x26c], R29 ;  /* 0x00026c1d01007387 */ /* 0x000fe80000100800 */
[----:B------:R-:W-:Y:S04]  /*12200*/  STL [R1+0x270], R28 ;  /* 0x0002701c01007387 */ /* 0x000fe80000100800 */
[----:B------:R-:W-:Y:S04]  /*12210*/  STL [R1+0x274], R27 ;  /* 0x0002741b01007387 */ /* 0x000fe80000100800 */
[----:B------:R-:W4:Y:S01]  /*12220*/  LDL R36, [R1+0x194] ;  /* 0x0001940001247983 */ /* 0x000f220000100800 */
[----:B------:R-:W-:-:S03]  /*12230*/  FADD R0, R53, R0 ;  /* 0x0000000035007221 */ /* 0x000fc60000000000 */
[----:B------:R-:W-:Y:S04]  /*12240*/  STL [R1+0x278], R26 ;  /* 0x0002781a01007387 */ /* 0x000fe80000100800 */
[----:B------:R-:W4:Y:S04]  /*12250*/  LDL R34, [R1+0x198] ;  /* 0x0001980001227983 */ /* 0x000f280000100800 */
[----:B------:R0:W-:Y:S04]  /*12260*/  STL [R1+0x27c], R3 ;  /* 0x00027c0301007387 */ /* 0x0001e80000100800 */
[----:B------:R-:W4:Y:S04]  /*12270*/  LDL R32, [R1+0x19c] ;  /* 0x00019c0001207983 */ /* 0x000f280000100800 */
[----:B------:R1:W-:Y:S04]  /*12280*/  STL [R1+0x280], R2 ;  /* 0x0002800201007387 */ /* 0x0003e80000100800 */
[----:B0-----:R-:W4:Y:S04]  /*12290*/  LDL.LU R3, [R1+0x29c] ;  /* 0x00029c0001037983 */ /* 0x001f280000300800 */
[----:B-1----:R-:W4:Y:S04]  /*122a0*/  LDL.LU R2, [R1+0x2a0] ;  /* 0x0002a00001027983 */ /* 0x002f280000300800 */
[----:B------:R0:W-:Y:S04]  /*122b0*/  STL [R1+0x284], R0 ;  /* 0x0002840001007387 */ /* 0x0001e80000100800 */
[----:B0-----:R-:W4:Y:S01]  /*122c0*/  LDL.LU R0, [R1+0x2a4] ;  /* 0x0002a40001007983 */ /* 0x001f220000300800 */
[----:B------:R-:W-:-:S05]  /*122d0*/  FADD R25, R52, R25 ;  /* 0x0000001934197221 */ /* 0x000fca0000000000 */
[----:B------:R-:W-:Y:S01]  /*122e0*/  STL [R1+0x288], R25 ;  /* 0x0002881901007387 */ /* 0x000fe20000100800 */
[----:B--2---:R-:W-:-:S05]  /*122f0*/  FADD R24, R51, R24 ;  /* 0x0000001833187221 */ /* 0x004fca0000000000 */
[----:B------:R-:W-:Y:S04]  /*12300*/  STL [R1+0x28c], R24 ;  /* 0x00028c1801007387 */ /* 0x000fe80000100800 */
[----:B------:R-:W2:Y:S01]  /*12310*/  LDL R39, [R1+0x160] ;  /* 0x0001600001277983 */ /* 0x000ea20000100800 */
[----:B---3--:R-:W-:-:S05]  /*12320*/  FADD R6, R50, R6 ;  /* 0x0000000632067221 */ /* 0x008fca0000000000 */
[----:B------:R-:W-:Y:S04]  /*12330*/  STL [R1+0x290], R6 ;  /* 0x0002900601007387 */ /* 0x000fe80000100800 */
[----:B------:R-:W3:Y:S01]  /*12340*/  LDL R37, [R1+0x164] ;  /* 0x0001640001257983 */ /* 0x000ee20000100800 */
[----:B----4-:R-:W-:-:S05]  /*12350*/  FADD R5, R49, R5 ;  /* 0x0000000531057221 */ /* 0x010fca0000000000 */
[----:B------:R-:W-:Y:S04]  /*12360*/  STL [R1+0x294], R5 ;  /* 0x0002940501007387 */ /* 0x000fe80000100800 */
[----:B------:R-:W4:Y:S01]  /*12370*/  LDL R35, [R1+0x168] ;  /* 0x0001680001237983 */ /* 0x000f220000100800 */
[----:B------:R-:W-:-:S05]  /*12380*/  FADD R4, R48, R4 ;  /* 0x0000000430047221 */ /* 0x000fca0000000000 */
[----:B------:R0:W-:Y:S04]  /*12390*/  STL [R1+0x298], R4 ;  /* 0x0002980401007387 */ /* 0x0001e80000100800 */
        /* <DEDUP_REMOVED lines=9> */
[----:B------:R-:W-:-:S03]  /*12430*/  FADD R3, R36, R3 ;  /* 0x0000000324037221 */ /* 0x000fc60000000000 */
[----:B------:R-:W4:Y:S04]  /*12440*/  LDL R55, [R1+0x150] ;  /* 0x0001500001377983 */ /* 0x000f280000100800 */
[----:B------:R-:W4:Y:S01]  /*12450*/  LDL R54, [R1+0x154] ;  /* 0x0001540001367983 */ /* 0x000f220000100800 */
[----:B------:R-:W-:-:S03]  /*12460*/  FADD R2, R34, R2 ;  /* 0x0000000222027221 */ /* 0x000fc60000000000 */
[----:B0-----:R-:W4:Y:S04]  /*12470*/  LDL R4, [R1+0x158] ;  /* 0x0001580001047983 */ /* 0x001f280000100800 */
[----:B------:R-:W4:Y:S04]  /*12480*/  LDL R53, [R1+0x15c] ;  /* 0x00015c0001357983 */ /* 0x000f280000100800 */
[----:B------:R-:W4:Y:S01]  /*12490*/  LDL R52, [R1+0x120] ;  /* 0x0001200001347983 */ /* 0x000f220000100800 */
[----:B------:R-:W-:-:S03]  /*124a0*/  FADD R0, R32, R0 ;  /* 0x0000000020007221 */ /* 0x000fc60000000000 */
[----:B------:R-:W4:Y:S04]  /*124b0*/  LDL R51, [R1+0x124] ;  /* 0x0001240001337983 */ /* 0x000f280000100800 */
[----:B------:R-:W4:Y:S04]  /*124c0*/  LDL R50, [R1+0x128] ;  /* 0x0001280001327983 */ /* 0x000f280000100800 */
[----:B------:R-:W4:Y:S04]  /*124d0*/  LDL R49, [R1+0x12c] ;  /* 0x00012c0001317983 */ /* 0x000f280000100800 */
[----:B------:R-:W4:Y:S04]  /*124e0*/  LDL R48, [R1+0x130] ;  /* 0x0001300001307983 */ /* 0x000f280000100800 */
[----:B------:R-:W2:Y:S04]  /*124f0*/  LDL.LU R38, [R1+0x2a8] ;  /* 0x0002a80001267983 */ /* 0x000ea80000300800 */
[----:B------:R0:W-:Y:S04]  /*12500*/  STL [R1+0x29c], R3 ;  /* 0x00029c0301007387 */ /* 0x0001e80000100800 */
[----:B------:R-:W3:Y:S04]  /*12510*/  LDL.LU R36, [R1+0x2ac] ;  /* 0x0002ac0001247983 */ /* 0x000ee80000300800 */
[----:B------:R1:W-:Y:S04]  /*12520*/  STL [R1+0x2a0], R2 ;  /* 0x0002a00201007387 */ /* 0x0003e80000100800 */
        /* <DEDUP_REMOVED lines=13> */
[----:B-1----:R-:W4:Y:S04]  /*12600*/  LDL.LU R2, [R1+0x2e0] ;  /* 0x0002e00001027983 */ /* 0x002f280000300800 */
[----:B------:R-:W4:Y:S04]  /*12610*/  LDL.LU R0, [R1+0x2e4] ;  /* 0x0002e40001007983 */ /* 0x000f280000300800 */
[----:B------:R-:W4:Y:S01]  /*12620*/  LDL.LU R26, [R1+0x2e8] ;  /* 0x0002e800011a7983 */ /* 0x000f220000300800 */
[----:B--2---:R-:W-:-:S01]  /*12630*/  FADD R38, R39, R38 ;  /* 0x0000002627267221 */ /* 0x004fc20000000000 */
[----:B---3--:R-:W-:-:S04]  /*12640*/  FADD R36, R37, R36 ;  /* 0x0000002425247221 */ /* 0x008fc80000000000 */
[----:B------:R-:W-:Y:S01]  /*12650*/  STL [R1+0x2a8], R38 ;  /* 0x0002a82601007387 */ /* 0x000fe20000100800 */
[----:B----4-:R-:W-:-:S03]  /*12660*/  FADD R34, R35, R34 ;  /* 0x0000002223227221 */ /* 0x010fc60000000000 */
[----:B------:R-:W-:Y:S01]  /*12670*/  STL [R1+0x2ac], R36 ;  /* 0x0002ac2401007387 */ /* 0x000fe20000100800 */
[----:B------:R-:W-:-:S03]  /*12680*/  FADD R32, R33, R32 ;  /* 0x0000002021207221 */ /* 0x000fc60000000000 */
        /* <DEDUP_REMOVED lines=39> */
[----:B------:R0:W-:Y:S04]  /*12900*/  STL [R1+0x2ec], R25 ;  /* 0x0002ec1901007387 */ /* 0x0001e80000100800 */
[----:B------:R-:W2:Y:S01]  /*12910*/  LDL R39, [R1+0x100] ;  /* 0x0001000001277983 */ /* 0x000ea20000100800 */
[----:B---3--:R-:W-:-:S05]  /*12920*/  FADD R24, R50, R24 ;  /* 0x0000001832187221 */ /* 0x008fca0000000000 */
[----:B------:R1:W-:Y:S04]  /*12930*/  STL [R1+0x2f0], R24 ;  /* 0x0002f01801007387 */ /* 0x0003e80000100800 */
[----:B------:R-:W3:Y:S01]  /*12940*/  LDL R37, [R1+0x104] ;  /* 0x0001040001257983 */ /* 0x000ee20000100800 */
[----:B----4-:R-:W-:-:S05]  /*12950*/  FADD R6, R49, R6 ;  /* 0x0000000631067221 */ /* 0x010fca0000000000 */
[----:B------:R4:W-:Y:S04]  /*12960*/  STL [R1+0x2f4], R6 ;  /* 0x0002f40601007387 */ /* 0x0009e80000100800 */
[----:B------:R-:W3:Y:S01]  /*12970*/  LDL R35, [R1+0x108] ;  /* 0x0001080001237983 */ /* 0x000ee20000100800 */
[----:B------:R-:W-:-:S05]  /*12980*/  FADD R5, R48, R5 ;  /* 0x0000000530057221 */ /* 0x000fca0000000000 */
        /* <DEDUP_REMOVED lines=10> */
[----:B------:R-:W-:-:S03]  /*12a30*/  FADD R3, R36, R3 ;  /* 0x0000000324037221 */ /* 0x000fc60000000000 */
[----:B------:R-:W3:Y:S04]  /*12a40*/  LDL R40, [R1+0xf0] ;  /* 0x0000f00001287983 */ /* 0x000ee80000100800 */
[----:B------:R-:W3:Y:S01]  /*12a50*/  LDL R55, [R1+0xf4] ;  /* 0x0000f40001377983 */ /* 0x000ee20000100800 */
[----:B------:R-:W-:-:S03]  /*12a60*/  FADD R2, R34, R2 ;  /* 0x0000000222027221 */ /* 0x000fc60000000000 */
[----:B------:R-:W3:Y:S04]  /*12a70*/  LDL R54, [R1+0xf8] ;  /* 0x0000f80001367983 */ /* 0x000ee80000100800 */
[----:B------:R-:W3:Y:S04]  /*12a80*/  LDL R53, [R1+0xfc] ;  /* 0x0000fc0001357983 */ /* 0x000ee80000100800 */
[----:B------:R-:W3:Y:S01]  /*12a90*/  LDL R52, [R1+0xc0] ;  /* 0x0000c00001347983 */ /* 0x000ee20000100800 */
[----:B------:R-:W-:-:S03]  /*12aa0*/  FADD R0, R4, R0 ;  /* 0x0000000004007221 */ /* 0x000fc60000000000 */
[----:B------:R-:W3:Y:S04]  /*12ab0*/  LDL R51, [R1+0xc4] ;  /* 0x0000c40001337983 */ /* 0x000ee80000100800 */
[----:B------:R-:W3:Y:S04]  /*12ac0*/  LDL R50, [R1+0xc8] ;  /* 0x0000c80001327983 */ /* 0x000ee80000100800 */
[----:B------:R-:W3:Y:S04]  /*12ad0*/  LDL R49, [R1+0xcc] ;  /* 0x0000cc0001317983 */ /* 0x000ee80000100800 */
[----:B------:R-:W3:Y:S04]  /*12ae0*/  LDL R48, [R1+0xd0] ;  /* 0x0000d00001307983 */ /* 0x000ee80000100800 */
[----:B------:R-:W2:Y:S04]  /*12af0*/  LDL.LU R38, [R1+0x308] ;  /* 0x0003080001267983 */ /* 0x000ea80000300800 */
[----:B------:R4:W-:Y:S04]  /*12b00*/  STL [R1+0x2fc], R3 ;  /* 0x0002fc0301007387 */ /* 0x0009e80000100800 */
[----:B------:R-:W3:Y:S04]  /*12b10*/  LDL.LU R36, [R1+0x30c] ;  /* 0x00030c0001247983 */ /* 0x000ee80000300800 */
[----:B------:R4:W-:Y:S04]  /*12b20*/  STL [R1+0x300], R2 ;  /* 0x0003000201007387 */ /* 0x0009e80000100800 */
[----:B------:R-:W3:Y:S04]  /*12b30*/  LDL.LU R34, [R1+0x310] ;  /* 0x0003100001227983 */ /* 0x000ee80000300800 */
[----:B------:R4:W-:Y:S04]  /*12b40*/  STL [R1+0x304], R0 ;  /* 0x0003040001007387 */ /* 0x0009e80000100800 */
[----:B------:R-:W3:Y:S04]  /*12b50*/  LDL.LU R31, [R1+0x314] ;  /* 0x00031400011f7983 */ /* 0x000ee80000300800 */
[----:B0-----:R-:W3:Y:S04]  /*12b60*/  LDL.LU R25, [R1+0x318] ;  /* 0x0003180001197983 */ /* 0x001ee80000300800 */
[----:B-1----:R-:W3:Y:S04]  /*12b70*/  LDL.LU R24, [R1+0x31c] ;  /* 0x00031c0001187983 */ /* 0x002ee80000300800 */
[----:B----4-:R-:W4:Y:S04]  /*12b80*/  LDL.LU R6, [R1+0x320] ;  /* 0x0003200001067983 */ /* 0x010f280000300800 */
        /* <DEDUP_REMOVED lines=9> */
[----:B------:R-:W4:Y:S01]  /*12c20*/  LDL.LU R26, [R1+0x348] ;  /* 0x00034800011a7983 */ /* 0x000f220000300800 */
[----:B--2---:R-:W-:-:S01]  /*12c30*/  FADD R38, R39, R38 ;  /* 0x0000002627267221 */ /* 0x004fc20000000000 */
[----:B---3--:R-:W-:-:S04]  /*12c40*/  FADD R36, R37, R36 ;  /* 0x0000002425247221 */ /* 0x008fc80000000000 */
[----:B------:R-:W-:Y:S01]  /*12c50*/  STL [R1+0x308], R38 ;  /* 0x0003082601007387 */ /* 0x000fe20000100800 */
[----:B------:R-:W-:-:S03]  /*12c60*/  FADD R34, R35, R34 ;  /* 0x0000002223227221 */ /* 0x000fc60000000000 */
[----:B------:R-:W-:Y:S01]  /*12c70*/  STL [R1+0x30c], R36 ;  /* 0x00030c2401007387 */ /* 0x000fe20000100800 */
[----:B------:R-:W-:-:S03]  /*12c80*/  FADD R31, R33, R31 ;  /* 0x0000001f211f7221 */ /* 0x000fc60000000000 */
[----:B------:R-:W-:Y:S01]  /*12c90*/  STL [R1+0x310], R34 ;  /* 0x0003102201007387 */ /* 0x000fe20000100800 */
[----:B------:R-:W-:-:S03]  /*12ca0*/  FADD R25, R32, R25 ;  /* 0x0000001920197221 */ /* 0x000fc60000000000 */
[----:B------:R-:W-:Y:S01]  /*12cb0*/  STL [R1+0x314], R31 ;  /* 0x0003141f01007387 */ /* 0x000fe20000100800 */
[----:B------:R-:W-:-:S03]  /*12cc0*/  FADD R24, R47, R24 ;  /* 0x000000182f187221 */ /* 0x000fc60000000000 */
[----:B------:R0:W-:Y:S01]  /*12cd0*/  STL [R1+0x318], R25 ;  /* 0x0003181901007387 */ /* 0x0001e20000100800 */
[----:B----4-:R-:W-:-:S01]  /*12ce0*/  FADD R6, R46, R6 ;  /* 0x000000062e067221 */ /* 0x010fc20000000000 */
[----:B------:R-:W-:Y:S02]  /*12cf0*/  FADD R5, R45, R5 ;  /* 0x000000052d057221 */ /* 0x000fe40000000000 */
[----:B0-----:R-:W2:Y:S01]  /*12d00*/  LDL.LU R25, [R1+0x34c] ;  /* 0x00034c0001197983 */ /* 0x001ea20000300800 */
[----:B------:R-:W-:-:S03]  /*12d10*/  FADD R30, R44, R30 ;  /* 0x0000001e2c1e7221 */ /* 0x000fc60000000000 */
[----:B------:R0:W-:Y:S01]  /*12d20*/  STL [R1+0x31c], R24 ;  /* 0x00031c1801007387 */ /* 0x0001e20000100800 */
[----:B------:R-:W-:-:S01]  /*12d30*/  FADD R29, R43, R29 ;  /* 0x0000001d2b1d7221 */ /* 0x000fc20000000000 */
[----:B------:R-:W-:Y:S02]  /*12d40*/  FADD R28, R42, R28 ;  /* 0x0000001c2a1c7221 */ /* 0x000fe40000000000 */
[----:B0-----:R-:W3:Y:S04]  /*12d50*/  LDL.LU R24, [R1+0x350] ;  /* 0x0003500001187983 */ /* 0x001ee80000300800 */
[----:B------:R0:W-:Y:S01]  /*12d60*/  STL [R1+0x320], R6 ;  /* 0x0003200601007387 */ /* 0x0001e20000100800 */
[----:B------:R-:W-:-:S01]  /*12d70*/  FADD R4, R41, R4 ;  /* 0x0000000429047221 */ /* 0x000fc20000000000 */
[----:B------:R-:W-:Y:S01]  /*12d80*/  FADD R27, R40, R27 ;  /* 0x0000001b281b7221 */ /* 0x000fe20000000000 */
[----:B------:R-:W-:-:S01]  /*12d90*/  FADD R3, R55, R3 ;  /* 0x0000000337037221 */ /* 0x000fc20000000000 */
[----:B0-----:R-:W4:Y:S04]  /*12da0*/  LDL.LU R6, [R1+0x354] ;  /* 0x0003540001067983 */ /* 0x001f280000300800 */
[----:B------:R0:W-:Y:S01]  /*12db0*/  STL [R1+0x324], R5 ;  /* 0x0003240501007387 */ /* 0x0001e20000100800 */
[----:B------:R-:W-:-:S01]  /*12dc0*/  FADD R2, R54, R2 ;  /* 0x0000000236027221 */ /* 0x000fc20000000000 */
[----:B------:R-:W-:-:S02]  /*12dd0*/  FADD R0, R53, R0 ;  /* 0x0000000035007221 */ /* 0x000fc40000000000 */
[----:B0-----:R-:W4:Y:S04]  /*12de0*/  LDL.LU R5, [R1+0x358] ;  /* 0x0003580001057983 */ /* 0x001f280000300800 */
[----:B------:R-:W-:Y:S04]  /*12df0*/  STL [R1+0x328], R30 ;  /* 0x0003281e01007387 */ /* 0x000fe80000100800 */
[----:B------:R-:W4:Y:S04]  /*12e00*/  LDL R33, [R1+0xd4] ;  /* 0x0000d40001217983 */ /* 0x000f280000100800 */
[----:B------:R-:W-:Y:S04]  /*12e10*/  STL [R1+0x32c], R29 ;  /* 0x00032c1d01007387 */ /* 0x000fe80000100800 */
[----:B------:R-:W4:Y:S04]  /*12e20*/  LDL R32, [R1+0xd8] ;  /* 0x0000d80001207983 */ /* 0x000f280000100800 */
[----:B------:R-:W-:Y:S04]  /*12e30*/  STL [R1+0x330], R28 ;  /* 0x0003301c01007387 */ /* 0x000fe80000100800 */
[----:B------:R0:W-:Y:S04]  /*12e40*/  STL [R1+0x334], R4 ;  /* 0x0003340401007387 */ /* 0x0001e80000100800 */
[----:B0-----:R-:W4:Y:S04]  /*12e50*/  LDL R4, [R1+0xdc] ;  /* 0x0000dc0001047983 */ /* 0x001f280000100800 */
[----:B------:R-:W-:Y:S04]  /*12e60*/  STL [R1+0x338], R27 ;  /* 0x0003381b01007387 */ /* 0x000fe80000100800 */
[----:B------:R0:W-:Y:S04]  /*12e70*/  STL [R1+0x33c], R3 ;  /* 0x00033c0301007387 */ /* 0x0001e80000100800 */
[----:B0-----:R-:W4:Y:S04]  /*12e80*/  LDL.LU R3, [R1+0x35c] ;  /* 0x00035c0001037983 */ /* 0x001f280000300800 */
[----:B------:R0:W-:Y:S04]  /*12e90*/  STL [R1+0x340], R2 ;  /* 0x0003400201007387 */ /* 0x0001e80000100800 */
[----:B0-----:R-:W4:Y:S04]  /*12ea0*/  LDL.LU R2, [R1+0x360] ;  /* 0x0003600001027983 */ /* 0x001f280000300800 */
        /* <DEDUP_REMOVED lines=9> */
[----:B------:R-:W2:Y:S01]  /*12f40*/  LDL.LU R34, [R1+0x368] ;  /* 0x0003680001227983 */ /* 0x000ea20000300800 */
[----:B----4-:R-:W-:-:S05]  /*12f50*/  FADD R6, R49, R6 ;  /* 0x0000000631067221 */ /* 0x010fca0000000000 */
[----:B------:R0:W-:Y:S04]  /*12f60*/  STL [R1+0x354], R6 ;  /* 0x0003540601007387 */ /* 0x0001e80000100800 */
[----:B------:R-:W3:Y:S01]  /*12f70*/  LDL R41, [R1+0xa4] ;  /* 0x0000a40001297983 */ /* 0x000ee20000100800 */
        /* <DEDUP_REMOVED lines=15> */
[----:B------:R-:W4:Y:S04]  /*13070*/  LDL R52, [R1+0x98] ;  /* 0x0000980001347983 */ /* 0x000f280000100800 */
[----:B------:R-:W4:Y:S04]  /*13080*/  LDL R50, [R1+0x9c] ;  /* 0x00009c0001327983 */ /* 0x000f280000100800 */
[----:B------:R-:W4:Y:S01]  /*13090*/  LDL R48, [R1+0x60] ;  /* 0x0000600001307983 */ /* 0x000f220000100800 */
[----:B------:R-:W-:-:S03]  /*130a0*/  FADD R2, R32, R2 ;  /* 0x0000000220027221 */ /* 0x000fc60000000000 */
[----:B------:R-:W3:Y:S04]  /*130b0*/  LDL.LU R33, [R1+0x36c] ;  /* 0x00036c0001217983 */ /* 0x000ee80000300800 */
[----:B------:R1:W-:Y:S04]  /*130c0*/  STL [R1+0x35c], R3 ;  /* 0x00035c0301007387 */ /* 0x0003e80000100800 */
[----:B------:R-:W4:Y:S01]  /*130d0*/  LDL.LU R32, [R1+0x370] ;  /* 0x0003700001207983 */ /* 0x000f220000300800 */
[----:B------:R-:W-:-:S03]  /*130e0*/  FADD R0, R4, R0 ;  /* 0x0000000004007221 */ /* 0x000fc60000000000 */
[----:B------:R1:W-:Y:S04]  /*130f0*/  STL [R1+0x360], R2 ;  /* 0x0003600201007387 */ /* 0x0003e80000100800 */
[----:B0-----:R-:W4:Y:S04]  /*13100*/  LDL.LU R6, [R1+0x374] ;  /* 0x0003740001067983 */ /* 0x001f280000300800 */
[----:B------:R0:W-:Y:S04]  /*13110*/  STL [R1+0x364], R0 ;  /* 0x0003640001007387 */ /* 0x0001e80000100800 */
[----:B-1----:R-:W4:Y:S04]  /*13120*/  LDL.LU R5, [R1+0x378] ;  /* 0x0003780001057983 */ /* 0x002f280000300800 */
[----:B------:R-:W4:Y:S04]  /*13130*/  LDL.LU R3, [R1+0x37c] ;  /* 0x00037c0001037983 */ /* 0x000f280000300800 */
[----:B------:R-:W4:Y:S04]  /*13140*/  LDL.LU R2, [R1+0x380] ;  /* 0x0003800001027983 */ /* 0x000f280000300800 */
        /* <DEDUP_REMOVED lines=10> */
[----:B--2---:R-:W-:-:S05]  /*131f0*/  FADD R34, R35, R34 ;  /* 0x0000002223227221 */ /* 0x004fca0000000000 */
[----:B------:R-:W-:Y:S01]  /*13200*/  STL [R1+0x368], R34 ;  /* 0x0003682201007387 */ /* 0x000fe20000100800 */
[----:B---3--:R-:W-:-:S01]  /*13210*/  FADD R33, R41, R33 ;  /* 0x0000002129217221 */ /* 0x008fc20000000000 */
[----:B----4-:R-:W-:-:S04]  /*13220*/  FADD R32, R55, R32 ;  /* 0x0000002037207221 */ /* 0x010fc80000000000 */
[----:B------:R-:W-:Y:S04]  /*13230*/  STL [R1+0x36c], R33 ;  /* 0x00036c2101007387 */ /* 0x000fe80000100800 */
[----:B------:R-:W-:Y:S01]  /*13240*/  STL [R1+0x370], R32 ;  /* 0x0003702001007387 */ /* 0x000fe20000100800 */
[----:B------:R-:W-:-:S03]  /*13250*/  FADD R6, R53, R6 ;  /* 0x0000000635067221 */ /* 0x000fc60000000000 */
[----:B------:R-:W2:Y:S04]  /*13260*/  LDL R41, [R1+0x64] ;  /* 0x0000640001297983 */ /* 0x000ea80000100800 */
[----:B------:R0:W-:Y:S01]  /*13270*/  STL [R1+0x374], R6 ;  /* 0x0003740601007387 */ /* 0x0001e20000100800 */
[----:B------:R-:W-:-:S03]  /*13280*/  FADD R5, R51, R5 ;  /* 0x0000000533057221 */ /* 0x000fc60000000000 */
[----:B------:R-:W3:Y:S01]  /*13290*/  LDL R55, [R1+0x68] ;  /* 0x0000680001377983 */ /* 0x000ee20000100800 */
[----:B------:R-:W-:-:S03]  /*132a0*/  FADD R3, R49, R3 ;  /* 0x0000000331037221 */ /* 0x000fc60000000000 */
[----:B------:R1:W-:Y:S01]  /*132b0*/  STL [R1+0x378], R5 ;  /* 0x0003780501007387 */ /* 0x0003e20000100800 */
[----:B------:R-:W-:-:S03]  /*132c0*/  FADD R2, R47, R2 ;  /* 0x000000022f027221 */ /* 0x000fc60000000000 */
[----:B------:R-:W4:Y:S01]  /*132d0*/  LDL R53, [R1+0x6c] ;  /* 0x00006c0001357983 */ /* 0x000f220000100800 */
[----:B------:R-:W-:-:S03]  /*132e0*/  FADD R0, R46, R0 ;  /* 0x000000002e007221 */ /* 0x000fc60000000000 */
[----:B------:R1:W-:Y:S04]  /*132f0*/  STL [R1+0x37c], R3 ;  /* 0x00037c0301007387 */ /* 0x0003e80000100800 */
[----:B------:R-:W4:Y:S04]  /*13300*/  LDL R51, [R1+0x70] ;  /* 0x0000700001337983 */ /* 0x000f280000100800 */
[----:B------:R-:W4:Y:S04]  /*13310*/  LDL R49, [R1+0x74] ;  /* 0x0000740001317983 */ /* 0x000f280000100800 */
[----:B0-----:R-:W2:Y:S04]  /*13320*/  LDL.LU R6, [R1+0x3ac] ;  /* 0x0003ac0001067983 */ /* 0x001ea80000300800 */
[----:B-1----:R-:W3:Y:S04]  /*13330*/  LDL.LU R5, [R1+0x3b0] ;  /* 0x0003b00001057983 */ /* 0x002ee80000300800 */
[----:B------:R-:W-:Y:S04]  /*13340*/  STL [R1+0x380], R2 ;  /* 0x0003800201007387 */ /* 0x000fe80000100800 */
[----:B------:R-:W4:Y:S04]  /*13350*/  LDL.LU R3, [R1+0x3b4] ;  /* 0x0003b40001037983 */ /* 0x000f280000300800 */
[----:B------:R0:W-:Y:S04]  /*13360*/  STL [R1+0x384], R0 ;  /* 0x0003840001007387 */ /* 0x0001e80000100800 */
[----:B0-----:R-:W4:Y:S04]  /*13370*/  LDL.LU R0, [R1+0x3b8] ;  /* 0x0003b80001007983 */ /* 0x001f280000300800 */
[----:B------:R-:W4:Y:S01]  /*13380*/  LDL.LU R2, [R1+0x3bc] ;  /* 0x0003bc0001027983 */ /* 0x000f220000300800 */
[----:B------:R-:W-:-:S01]  /*13390*/  FADD R31, R45, R31 ;  /* 0x0000001f2d1f7221 */ /* 0x000fc20000000000 */
[----:B------:R-:W-:Y:S01]  /*133a0*/  FADD R30, R44, R30 ;  /* 0x0000001e2c1e7221 */ /* 0x000fe20000000000 */
[----:B------:R-:W-:-:S01]  /*133b0*/  FADD R29, R43, R29 ;  /* 0x0000001d2b1d7221 */ /* 0x000fc20000000000 */
[----:B------:R-:W-:Y:S01]  /*133c0*/  FADD R28, R42, R28 ;  /* 0x0000001c2a1c7221 */ /* 0x000fe20000000000 */
[----:B------:R-:W-:-:S01]  /*133d0*/  FADD R27, R40, R27 ;  /* 0x0000001b281b7221 */ /* 0x000fc20000000000 */
[----:B------:R-:W-:Y:S01]  /*133e0*/  STL [R1+0x388], R31 ;  /* 0x0003881f01007387 */ /* 0x000fe20000100800 */
[----:B------:R-:W-:-:S01]  /*133f0*/  FADD R26, R54, R26 ;  /* 0x0000001a361a7221 */ /* 0x000fc20000000000 */
[----:B------:R-:W-:-:S02]  /*13400*/  FADD R25, R52, R25 ;  /* 0x0000001934197221 */ /* 0x000fc40000000000 */
[----:B------:R-:W-:Y:S01]  /*13410*/  STL [R1+0x38c], R30 ;  /* 0x00038c1e01007387 */ /* 0x000fe20000100800 */
[----:B------:R-:W-:-:S03]  /*13420*/  FADD R24, R50, R24 ;  /* 0x0000001832187221 */ /* 0x000fc60000000000 */
[----:B------:R0:W-:Y:S01]  /*13430*/  STL [R1+0x390], R29 ;  /* 0x0003901d01007387 */ /* 0x0001e20000100800 */
[----:B------:R-:W-:-:S03]  /*13440*/  FADD R4, R48, R4 ;  /* 0x0000000430047221 */ /* 0x000fc60000000000 */
[----:B------:R-:W-:Y:S04]  /*13450*/  STL [R1+0x394], R28 ;  /* 0x0003941c01007387 */ /* 0x000fe80000100800 */
[----:B------:R-:W-:Y:S04]  /*13460*/  STL [R1+0x398], R27 ;  /* 0x0003981b01007387 */ /* 0x000fe80000100800 */
[----:B------:R-:W-:Y:S04]  /*13470*/  STL [R1+0x39c], R26 ;  /* 0x00039c1a01007387 */ /* 0x000fe80000100800 */
[----:B------:R-:W4:Y:S04]  /*13480*/  LDL R48, [R1+0x78] ;  /* 0x0000780001307983 */ /* 0x000f280000100800 */
[----:B------:R-:W-:Y:S04]  /*13490*/  STL [R1+0x3a0], R25 ;  /* 0x0003a01901007387 */ /* 0x000fe80000100800 */
[----:B------:R-:W4:Y:S04]  /*134a0*/  LDL R50, [R1+0x7c] ;  /* 0x00007c0001327983 */ /* 0x000f280000100800 */
[----:B------:R-:W-:Y:S04]  /*134b0*/  STL [R1+0x3a4], R24 ;  /* 0x0003a41801007387 */ /* 0x000fe80000100800 */
[----:B------:R-:W4:Y:S04]  /*134c0*/  LDL R52, [R1+0x40] ;  /* 0x0000400001347983 */ /* 0x000f280000100800 */
        /* <DEDUP_REMOVED lines=10> */
[----:B-1----:R-:W4:Y:S01]  /*13570*/  LDL R4, [R1+0x28] ;  /* 0x0000280001047983 */ /* 0x002f220000100800 */
[----:B--2---:R-:W-:-:S01]  /*13580*/  FADD R6, R41, R6 ;  /* 0x0000000629067221 */ /* 0x004fc20000000000 */
[----:B---3--:R-:W-:-:S04]  /*13590*/  FADD R5, R55, R5 ;  /* 0x0000000537057221 */ /* 0x008fc80000000000 */
[----:B------:R-:W-:Y:S01]  /*135a0*/  STL [R1+0x3ac], R6 ;  /* 0x0003ac0601007387 */ /* 0x000fe20000100800 */
[----:B----4-:R-:W-:-:S01]  /*135b0*/  FADD R3, R53, R3 ;  /* 0x0000000335037221 */ /* 0x010fc20000000000 */
[----:B------:R-:W-:-:S05]  /*135c0*/  FADD R0, R51, R0 ;  /* 0x0000000033007221 */ /* 0x000fca0000000000 */
[----:B------:R0:W-:Y:S01]  /*135d0*/  STL [R1+0x3b8], R0 ;  /* 0x0003b80001007387 */ /* 0x0001e20000100800 */
[----:B------:R-:W-:-:S03]  /*135e0*/  FADD R2, R49, R2 ;  /* 0x0000000231027221 */ /* 0x000fc60000000000 */
[----:B------:R1:W-:Y:S04]  /*135f0*/  STL [R1+0x3b0], R5 ;  /* 0x0003b00501007387 */ /* 0x0003e80000100800 */
[----:B0-----:R-:W2:Y:S04]  /*13600*/  LDL.LU R0, [R1+0x3f0] ;  /* 0x0003f00001007983 */ /* 0x001ea80000300800 */
[----:B------:R0:W-:Y:S04]  /*13610*/  STL [R1+0x3b4], R3 ;  /* 0x0003b40301007387 */ /* 0x0001e80000100800 */
[----:B------:R-:W3:Y:S04]  /*13620*/  LDL.LU R49, [R1+0x3c0] ;  /* 0x0003c00001317983 */ /* 0x000ee80000300800 */
[----:B------:R-:W4:Y:S04]  /*13630*/  LDL.LU R51, [R1+0x3c4] ;  /* 0x0003c40001337983 */ /* 0x000f280000300800 */
[----:B------:R-:W2:Y:S04]  /*13640*/  LDL.LU R53, [R1+0x3c8] ;  /* 0x0003c80001357983 */ /* 0x000ea80000300800 */
[----:B------:R0:W-:Y:S04]  /*13650*/  STL [R1+0x3bc], R2 ;  /* 0x0003bc0201007387 */ /* 0x0001e80000100800 */
[----:B------:R-:W2:Y:S04]  /*13660*/  LDL.LU R55, [R1+0x3cc] ;  /* 0x0003cc0001377983 */ /* 0x000ea80000300800 */
[----:B------:R-:W2:Y:S04]  /*13670*/  LDL.LU R31, [R1+0x3d0] ;  /* 0x0003d000011f7983 */ /* 0x000ea80000300800 */
[----:B------:R-:W2:Y:S04]  /*13680*/  LDL.LU R27, [R1+0x3d4] ;  /* 0x0003d400011b7983 */ /* 0x000ea80000300800 */
[----:B------:R-:W2:Y:S04]  /*13690*/  LDL.LU R25, [R1+0x3d8] ;  /* 0x0003d80001197983 */ /* 0x000ea80000300800 */
[----:B------:R-:W2:Y:S04]  /*136a0*/  LDL.LU R24, [R1+0x3dc] ;  /* 0x0003dc0001187983 */ /* 0x000ea80000300800 */
[----:B------:R-:W2:Y:S04]  /*136b0*/  LDL.LU R6, [R1+0x3e0] ;  /* 0x0003e00001067983 */ /* 0x000ea80000300800 */
[----:B-1----:R-:W2:Y:S04]  /*136c0*/  LDL.LU R5, [R1+0x3e4] ;  /* 0x0003e40001057983 */ /* 0x002ea80000300800 */
[----:B0-----:R-:W2:Y:S04]  /*136d0*/  LDL.LU R3, [R1+0x3e8] ;  /* 0x0003e80001037983 */ /* 0x001ea80000300800 */
[----:B------:R-:W2:Y:S04]  /*136e0*/  LDL.LU R2, [R1+0x3ec] ;  /* 0x0003ec0001027983 */ /* 0x000ea80000300800 */
[----:B------:R-:W2:Y:S04]  /*136f0*/  LDL R41, [R1+0x2c] ;  /* 0x00002c0001297983 */ /* 0x000ea80000100800 */
[----:B------:R-:W2:Y:S04]  /*13700*/  LDL R43, [R1+0x30] ;  /* 0x00003000012b7983 */ /* 0x000ea80000100800 */
[----:B------:R-:W2:Y:S04]  /*13710*/  LDL R45, [R1+0x34] ;  /* 0x00003400012d7983 */ /* 0x000ea80000100800 */
[----:B------:R-:W2:Y:S04]  /*13720*/  LDL R47, [R1+0x38] ;  /* 0x00003800012f7983 */ /* 0x000ea80000100800 */
[----:B------:R-:W2:Y:S04]  /*13730*/  LDL R33, [R1+0x3c] ;  /* 0x00003c0001217983 */ /* 0x000ea80000100800 */
[----:B------:R-:W2:Y:S04]  /*13740*/  LDL R35, [R1] ;  /* 0x0000000001237983 */ /* 0x000ea80000100800 */
[----:B------:R-:W2:Y:S04]  /*13750*/  LDL R37, [R1+0x4] ;  /* 0x0000040001257983 */ /* 0x000ea80000100800 */
[----:B------:R-:W2:Y:S04]  /*13760*/  LDL R30, [R1+0x8] ;  /* 0x00000800011e7983 */ /* 0x000ea80000100800 */
[----:B------:R-:W2:Y:S04]  /*13770*/  LDL R28, [R1+0xc] ;  /* 0x00000c00011c7983 */ /* 0x000ea80000100800 */
[----:B------:R-:W2:Y:S04]  /*13780*/  LDL R26, [R1+0x10] ;  /* 0x00001000011a7983 */ /* 0x000ea80000100800 */
[----:B------:R-:W2:Y:S04]  /*13790*/  LDL R39, [R1+0x14] ;  /* 0x0000140001277983 */ /* 0x000ea80000100800 */
[----:B------:R-:W2:Y:S01]  /*137a0*/  LDL R38, [R1+0x18] ;  /* 0x0000180001267983 */ /* 0x000ea20000100800 */
[----:B---3--:R-:W-:-:S03]  /*137b0*/  FADD R49, R48, R49 ;  /* 0x0000003130317221 */ /* 0x008fc60000000000 */
[----:B------:R-:W3:Y:S01]  /*137c0*/  LDL.LU R48, [R1+0x828] ;  /* 0x0008280001307983 */ /* 0x000ee20000300800 */
[----:B----4-:R-:W-:-:S03]  /*137d0*/  FADD R51, R50, R51 ;  /* 0x0000003332337221 */ /* 0x010fc60000000000 */
[----:B------:R0:W-:Y:S01]  /*137e0*/  STL [R1+0x3c0], R49 ;  /* 0x0003c03101007387 */ /* 0x0001e20000100800 */
[----:B--2---:R-:W-:-:S03]  /*137f0*/  FADD R53, R52, R53 ;  /* 0x0000003534357221 */ /* 0x004fc60000000000 */
[----:B0-----:R-:W2:Y:S01]  /*13800*/  LDL.LU R49, [R1+0x824] ;  /* 0x0008240001317983 */ /* 0x001ea20000300800 */
[----:B------:R-:W-:-:S03]  /*13810*/  FADD R55, R54, R55 ;  /* 0x0000003736377221 */ /* 0x000fc60000000000 */
[----:B------:R-:W4:Y:S04]  /*13820*/  LDL.LU R50, [R1+0x820] ;  /* 0x0008200001327983 */ /* 0x000f280000300800 */
[----:B------:R0:W-:Y:S01]  /*13830*/  STL [R1+0x3c4], R51 ;  /* 0x0003c43301007387 */ /* 0x0001e20000100800 */
[----:B------:R-:W-:-:S01]  /*13840*/  FADD R31, R40, R31 ;  /* 0x0000001f281f7221 */ /* 0x000fc20000000000 */
[----:B------:R-:W-:Y:S01]  /*13850*/  FADD R27, R29, R27 ;  /* 0x0000001b1d1b7221 */ /* 0x000fe20000000000 */
[----:B------:R-:W-:-:S01]  /*13860*/  FADD R25, R36, R25 ;  /* 0x0000001924197221 */ /* 0x000fc20000000000 */
[----:B0-----:R-:W4:Y:S04]  /*13870*/  LDL.LU R51, [R1+0x81c] ;  /* 0x00081c0001337983 */ /* 0x001f280000300800 */
        /* <DEDUP_REMOVED lines=9> */
[----:B------:R-:W-:-:S02]  /*13910*/  FADD R2, R42, R2 ;  /* 0x000000022a027221 */ /* 0x000fc40000000000 */
[----:B0-----:R-:W4:Y:S04]  /*13920*/  LDL.LU R55, [R1+0x80c] ;  /* 0x00080c0001377983 */ /* 0x001f280000300800 */
[----:B------:R-:W4:Y:S04]  /*13930*/  LDL.LU R40, [R1+0x808] ;  /* 0x0008080001287983 */ /* 0x000f280000300800 */
[----:B------:R0:W-:Y:S04]  /*13940*/  STL [R1+0x3d0], R31 ;  /* 0x0003d01f01007387 */ /* 0x0001e80000100800 */
[----:B------:R1:W-:Y:S04]  /*13950*/  STL [R1+0x3d4], R27 ;  /* 0x0003d41b01007387 */ /* 0x0003e80000100800 */
[----:B------:R1:W-:Y:S04]  /*13960*/  STL [R1+0x3d8], R25 ;  /* 0x0003d81901007387 */ /* 0x0003e80000100800 */
[----:B------:R1:W-:Y:S04]  /*13970*/  STL [R1+0x3dc], R24 ;  /* 0x0003dc1801007387 */ /* 0x0003e80000100800 */
[----:B------:R1:W-:Y:S04]  /*13980*/  STL [R1+0x3e0], R6 ;  /* 0x0003e00601007387 */ /* 0x0003e80000100800 */
[----:B------:R1:W-:Y:S01]  /*13990*/  STL [R1+0x3e4], R5 ;  /* 0x0003e40501007387 */ /* 0x0003e20000100800 */
[----:B------:R-:W-:-:S03]  /*139a0*/  FADD R0, R4, R0 ;  /* 0x0000000004007221 */ /* 0x000fc60000000000 */
[----:B------:R-:W3:Y:S04]  /*139b0*/  LDL.LU R42, [R1+0x3f4] ;  /* 0x0003f400012a7983 */ /* 0x000ee80000300800 */
[----:B------:R1:W-:Y:S04]  /*139c0*/  STL [R1+0x3e8], R3 ;  /* 0x0003e80301007387 */ /* 0x0003e80000100800 */
[----:B------:R-:W2:Y:S04]  /*139d0*/  LDL.LU R44, [R1+0x3f8] ;  /* 0x0003f800012c7983 */ /* 0x000ea80000300800 */
[----:B------:R1:W-:Y:S04]  /*139e0*/  STL [R1+0x3ec], R2 ;  /* 0x0003ec0201007387 */ /* 0x0003e80000100800 */
[----:B------:R-:W4:Y:S04]  /*139f0*/  LDL.LU R46, [R1+0x3fc] ;  /* 0x0003fc00012e7983 */ /* 0x000f280000300800 */
[----:B------:R1:W-:Y:S04]  /*13a00*/  STL [R1+0x3f0], R0 ;  /* 0x0003f00001007387 */ /* 0x0003e80000100800 */
[----:B------:R-:W4:Y:S04]  /*13a10*/  LDL.LU R32, [R1+0x400] ;  /* 0x0004000001207983 */ /* 0x000f280000300800 */
[----:B------:R-:W4:Y:S04]  /*13a20*/  LDL.LU R34, [R1+0x404] ;  /* 0x0004040001227983 */ /* 0x000f280000300800 */
[----:B------:R-:W4:Y:S04]  /*13a30*/  LDL.LU R36, [R1+0x408] ;  /* 0x0004080001247983 */ /* 0x000f280000300800 */
[----:B0-----:R-:W4:Y:S04]  /*13a40*/  LDL.LU R31, [R1+0x40c] ;  /* 0x00040c00011f7983 */ /* 0x001f280000300800 */
        /* <DEDUP_REMOVED lines=10> */
[----:B---3--:R-:W-:-:S03]  /*13af0*/  FADD R42, R41, R42 ;  /* 0x0000002a292a7221 */ /* 0x008fc60000000000 */
[----:B------:R-:W3:Y:S04]  /*13b00*/  LDL.LU R41, [R1+0x804] ;  /* 0x0008040001297983 */ /* 0x000ee80000300800 */
[----:B------:R0:W-:Y:S01]  /*13b10*/  STL [R1+0x3f4], R42 ;  /* 0x0003f42a01007387 */ /* 0x0001e20000100800 */
[----:B--2---:R-:W-:-:S03]  /*13b20*/  FADD R44, R43, R44 ;  /* 0x0000002c2b2c7221 */ /* 0x004fc60000000000 */
[----:B0-----:R-:W2:Y:S01]  /*13b30*/  LDL.LU R42, [R1+0x800] ;  /* 0x00080000012a7983 */ /* 0x001ea20000300800 */
[----:B----4-:R-:W-:-:S03]  /*13b40*/  FADD R46, R45, R46 ;  /* 0x0000002e2d2e7221 */ /* 0x010fc60000000000 */
[----:B------:R-:W4:Y:S04]  /*13b50*/  LDL.LU R43, [R1+0x7fc] ;  /* 0x0007fc00012b7983 */ /* 0x000f280000300800 */
[----:B------:R0:W-:Y:S01]  /*13b60*/  STL [R1+0x3f8], R44 ;  /* 0x0003f82c01007387 */ /* 0x0001e20000100800 */
[----:B------:R-:W-:-:S01]  /*13b70*/  FADD R32, R47, R32 ;  /* 0x000000202f207221 */ /* 0x000fc20000000000 */
[----:B------:R-:W-:Y:S02]  /*13b80*/  FADD R34, R33, R34 ;  /* 0x0000002221227221 */ /* 0x000fe40000000000 */
        /* <DEDUP_REMOVED lines=29> */
[----:B------:R1:W-:Y:S01]  /*13d60*/  STL [R1+0x41c], R24 ;  /* 0x00041c1801007387 */ /* 0x0003e20000100800 */
[----:B------:R-:W-:-:S03]  /*13d70*/  FADD R0, R227, R0 ;  /* 0x00000000e3007221 */ /* 0x000fc60000000000 */
[----:B------:R1:W-:Y:S04]  /*13d80*/  STL [R1+0x420], R6 ;  /* 0x0004200601007387 */ /* 0x0003e80000100800 */
[----:B------:R1:W-:Y:S04]  /*13d90*/  STL [R1+0x424], R5 ;  /* 0x0004240501007387 */ /* 0x0003e80000100800 */
[----:B------:R1:W-:Y:S04]  /*13da0*/  STL [R1+0x428], R4 ;  /* 0x0004280401007387 */ /* 0x0003e80000100800 */
[----:B------:R-:W3:Y:S04]  /*13db0*/  LDL.LU R39, [R1+0x438] ;  /* 0x0004380001277983 */ /* 0x000ee80000300800 */
[----:B------:R1:W-:Y:S04]  /*13dc0*/  STL [R1+0x42c], R3 ;  /* 0x00042c0301007387 */ /* 0x0003e80000100800 */
[----:B------:R-:W2:Y:S04]  /*13dd0*/  LDL.LU R38, [R1+0x43c] ;  /* 0x00043c0001267983 */ /* 0x000ea80000300800 */
[----:B------:R1:W-:Y:S04]  /*13de0*/  STL [R1+0x430], R2 ;  /* 0x0004300201007387 */ /* 0x0003e80000100800 */
[----:B0-----:R-:W4:Y:S04]  /*13df0*/  LDL.LU R31, [R1+0x440] ;  /* 0x00044000011f7983 */ /* 0x001f280000300800 */
[----:B------:R0:W-:Y:S04]  /*13e00*/  STL [R1+0x434], R0 ;  /* 0x0004340001007387 */ /* 0x0001e80000100800 */
        /* <DEDUP_REMOVED lines=13> */
[----:B0-----:R-:W4:Y:S01]  /*13ee0*/  LDL.LU R0, [R1+0x478] ;  /* 0x0004780001007983 */ /* 0x001f220000300800 */
[----:B---3--:R-:W-:-:S01]  /*13ef0*/  FADD R39, R228, R39 ;  /* 0x00000027e4277221 */ /* 0x008fc20000000000 */
[----:B--2---:R-:W-:-:S04]  /*13f00*/  FADD R38, R229, R38 ;  /* 0x00000026e5267221 */ /* 0x004fc80000000000 */
[----:B------:R0:W-:Y:S01]  /*13f10*/  STL [R1+0x438], R39 ;  /* 0x0004382701007387 */ /* 0x0001e20000100800 */
[----:B----4-:R-:W-:-:S03]  /*13f20*/  FADD R31, R230, R31 ;  /* 0x0000001fe61f7221 */ /* 0x010fc60000000000 */
[----:B------:R1:W-:Y:S01]  /*13f30*/  STL [R1+0x43c], R38 ;  /* 0x00043c2601007387 */ /* 0x0003e20000100800 */
[----:B------:R-:W-:-:S03]  /*13f40*/  FADD R30, R231, R30 ;  /* 0x0000001ee71e7221 */ /* 0x000fc60000000000 */
        /* <DEDUP_REMOVED lines=24> */
[----:B0-----:R-:W4:Y:S01]  /*140d0*/  LDL.LU R39, [R1+0x47c] ;  /* 0x00047c0001277983 */ /* 0x001f220000300800 */
[----:B------:R-:W-:-:S03]  /*140e0*/  FADD R0, R212, R0 ;  /* 0x00000000d4007221 */ /* 0x000fc60000000000 */
[----:B------:R0:W-:Y:S04]  /*140f0*/  STL [R1+0x470], R3 ;  /* 0x0004700301007387 */ /* 0x0001e80000100800 */
[----:B-1----:R-:W4:Y:S04]  /*14100*/  LDL.LU R38, [R1+0x480] ;  /* 0x0004800001267983 */ /* 0x002f280000300800 */
[----:B------:R1:W-:Y:S04]  /*14110*/  STL [R1+0x474], R2 ;  /* 0x0004740201007387 */ /* 0x0003e80000100800 */
[----:B--2---:R-:W2:Y:S04]  /*14120*/  LDL.LU R31, [R1+0x484] ;  /* 0x00048400011f7983 */ /* 0x004ea80000300800 */
[----:B------:R1:W-:Y:S04]  /*14130*/  STL [R1+0x478], R0 ;  /* 0x0004780001007387 */ /* 0x0003e80000100800 */
[----:B---3--:R-:W3:Y:S04]  /*14140*/  LDL.LU R30, [R1+0x488] ;  /* 0x00048800011e7983 */ /* 0x008ee80000300800 */
        /* <DEDUP_REMOVED lines=12> */
[----:B------:R-:W4:Y:S01]  /*14210*/  LDL.LU R0, [R1+0x4bc] ;  /* 0x0004bc0001007983 */ /* 0x000f220000300800 */
[----:B------:R-:W-:-:S01]  /*14220*/  FADD R39, R213, R39 ;  /* 0x00000027d5277221 */ /* 0x000fc20000000000 */
[----:B------:R-:W-:-:S04]  /*14230*/  FADD R38, R214, R38 ;  /* 0x00000026d6267221 */ /* 0x000fc80000000000 */
[----:B------:R0:W-:Y:S01]  /*14240*/  STL [R1+0x47c], R39 ;  /* 0x00047c2701007387 */ /* 0x0001e20000100800 */
[----:B--2---:R-:W-:-:S03]  /*14250*/  FADD R31, R215, R31 ;  /* 0x0000001fd71f7221 */ /* 0x004fc60000000000 */
[----:B------:R1:W-:Y:S01]  /*14260*/  STL [R1+0x480], R38 ;  /* 0x0004802601007387 */ /* 0x0003e20000100800 */
[----:B---3--:R-:W-:-:S03]  /*14270*/  FADD R30, R200, R30 ;  /* 0x0000001ec81e7221 */ /* 0x008fc60000000000 */
        /* <DEDUP_REMOVED lines=455> */
[----:B------:R-:W-:Y:S01]  /*15ef0*/  STL [R1+0x6e0], R39 ;  /* 0x0006e02701007387 */ /* 0x000fe20000100800 */
[----:B--2---:R-:W-:-:S03]  /*15f00*/  FADD R31, R48, R31 ;  /* 0x0000001f301f7221 */ /* 0x004fc60000000000 */
[----:B------:R0:W-:Y:S01]  /*15f10*/  STL [R1+0x6e4], R38 ;  /* 0x0006e42601007387 */ /* 0x0001e20000100800 */
[----:B---3--:R-:W-:-:S03]  /*15f20*/  FADD R30, R49, R30 ;  /* 0x0000001e311e7221 */ /* 0x008fc60000000000 */
        /* <DEDUP_REMOVED lines=15> */
[----:B------:R-:W-:-:S03]  /*16020*/  FADD R6, R41, R6 ;  /* 0x0000000629067221 */ /* 0x000fc60000000000 */
[----:B------:R-:W-:Y:S01]  /*16030*/  STL [R1+0x708], R7 ;  /* 0x0007080701007387 */ /* 0x000fe20000100800 */
[----:B------:R-:W-:-:S03]  /*16040*/  FADD R5, R42, R5 ;  /* 0x000000052a057221 */ /* 0x000fc60000000000 */
[----:B------:R2:W-:Y:S01]  /*16050*/  STL [R1+0x70c], R6 ;  /* 0x00070c0601007387 */ /* 0x0005e20000100800 */
[----:B------:R-:W-:-:S03]  /*16060*/  FADD R4, R43, R4 ;  /* 0x000000042b047221 */ /* 0x000fc60000000000 */
[----:B------:R3:W-:Y:S01]  /*16070*/  STL [R1+0x710], R5 ;  /* 0x0007100501007387 */ /* 0x0007e20000100800 */
[----:B------:R-:W-:-:S03]  /*16080*/  FADD R3, R44, R3 ;  /* 0x000000032c037221 */ /* 0x000fc60000000000 */
[----:B------:R-:W-:Y:S01]  /*16090*/  STL [R1+0x714], R4 ;  /* 0x0007140401007387 */ /* 0x000fe20000100800 */
[----:B------:R-:W-:-:S03]  /*160a0*/  FADD R2, R45, R2 ;  /* 0x000000022d027221 */ /* 0x000fc60000000000 */
[----:B0-----:R-:W4:Y:S04]  /*160b0*/  LDL.LU R38, [R1+0x724] ;  /* 0x0007240001267983 */ /* 0x001f280000300800 */
[----:B------:R0:W-:Y:S04]  /*160c0*/  STL [R1+0x718], R3 ;  /* 0x0007180301007387 */ /* 0x0001e80000100800 */
[----:B------:R-:W4:Y:S04]  /*160d0*/  LDL.LU R39, [R1+0x728] ;  /* 0x0007280001277983 */ /* 0x000f280000300800 */
[----:B------:R0:W-:Y:S04]  /*160e0*/  STL [R1+0x71c], R2 ;  /* 0x00071c0201007387 */ /* 0x0001e80000100800 */
[----:B-1----:R-:W4:Y:S01]  /*160f0*/  LDL.LU R24, [R1+0x72c] ;  /* 0x00072c0001187983 */ /* 0x002f220000300800 */
[----:B------:R-:W-:-:S05]  /*16100*/  FADD R0, R46, R0 ;  /* 0x000000002e007221 */ /* 0x000fca0000000000 */
        /* <DEDUP_REMOVED lines=8> */
[----:B--2---:R-:W2:Y:S04]  /*16190*/  LDL.LU R6, [R1+0x74c] ;  /* 0x00074c0001067983 */ /* 0x004ea80000300800 */
[----:B---3--:R-:W3:Y:S04]  /*161a0*/  LDL.LU R5, [R1+0x750] ;  /* 0x0007500001057983 */ /* 0x008ee80000300800 */
[----:B0-----:R-:W3:Y:S04]  /*161b0*/  LDL.LU R3, [R1+0x754] ;  /* 0x0007540001037983 */ /* 0x001ee80000300800 */
[----:B------:R-:W3:Y:S04]  /*161c0*/  LDL.LU R2, [R1+0x758] ;  /* 0x0007580001027983 */ /* 0x000ee80000300800 */
[----:B-1----:R-:W3:Y:S04]  /*161d0*/  LDL.LU R0, [R1+0x75c] ;  /* 0x00075c0001007983 */ /* 0x002ee80000300800 */
[----:B------:R-:W3:Y:S04]  /*161e0*/  LDL.LU R7, [R1+0x760] ;  /* 0x0007600001077983 */ /* 0x000ee80000300800 */
[----:B------:R-:W3:Y:S01]  /*161f0*/  LDL.LU R4, [R1+0x764] ;  /* 0x0007640001047983 */ /* 0x000ee20000300800 */
[----:B----4-:R-:W-:-:S05]  /*16200*/  FADD R38, R47, R38 ;  /* 0x000000262f267221 */ /* 0x010fca0000000000 */
[----:B------:R0:W-:Y:S01]  /*16210*/  STL [R1+0x724], R38 ;  /* 0x0007242601007387 */ /* 0x0001e20000100800 */
[----:B------:R-:W-:-:S03]  /*16220*/  FADD R39, R32, R39 ;  /* 0x0000002720277221 */ /* 0x000fc60000000000 */
[----:B0-----:R-:W4:Y:S01]  /*16230*/  LDL.LU R38, [R1+0x7d0] ;  /* 0x0007d00001267983 */ /* 0x001f220000300800 */
[----:B------:R-:W-:-:S03]  /*16240*/  FADD R24, R33, R24 ;  /* 0x0000001821187221 */ /* 0x000fc60000000000 */
[----:B------:R0:W-:Y:S04]  /*16250*/  STL [R1+0x728], R39 ;  /* 0x0007282701007387 */ /* 0x0001e80000100800 */
[----:B0-----:R-:W2:Y:S04]  /*16260*/  LDL.LU R39, [R1+0x7cc] ;  /* 0x0007cc0001277983 */ /* 0x001ea80000300800 */
[----:B------:R0:W-:Y:S04]  /*16270*/  STL [R1+0x72c], R24 ;  /* 0x00072c1801007387 */ /* 0x0001e80000100800 */
[----:B0-----:R-:W3:Y:S01]  /*16280*/  LDL.LU R24, [R1+0x7c8] ;  /* 0x0007c80001187983 */ /* 0x001ee20000300800 */
[----:B------:R-:W-:-:S01]  /*16290*/  FADD R25, R34, R25 ;  /* 0x0000001922197221 */ /* 0x000fc20000000000 */
[----:B------:R-:W-:Y:S01]  /*162a0*/  FADD R26, R35, R26 ;  /* 0x0000001a231a7221 */ /* 0x000fe20000000000 */
[----:B------:R-:W-:-:S01]  /*162b0*/  FADD R27, R36, R27 ;  /* 0x0000001b241b7221 */ /* 0x000fc20000000000 */
[----:B------:R-:W-:-:S02]  /*162c0*/  FADD R28, R37, R28 ;  /* 0x0000001c251c7221 */ /* 0x000fc40000000000 */
[----:B------:R0:W-:Y:S04]  /*162d0*/  STL [R1+0x730], R25 ;  /* 0x0007301901007387 */ /* 0x0001e80000100800 */
[----:B0-----:R-:W3:Y:S04]  /*162e0*/  LDL.LU R25, [R1+0x7c4] ;  /* 0x0007c40001197983 */ /* 0x001ee80000300800 */
[----:B------:R0:W-:Y:S04]  /*162f0*/  STL [R1+0x734], R26 ;  /* 0x0007341a01007387 */ /* 0x0001e80000100800 */
[----:B0-----:R-:W3:Y:S04]  /*16300*/  LDL.LU R26, [R1+0x7c0] ;  /* 0x0007c000011a7983 */ /* 0x001ee80000300800 */
[----:B------:R0:W-:Y:S04]  /*16310*/  STL [R1+0x738], R27 ;  /* 0x0007381b01007387 */ /* 0x0001e80000100800 */
[----:B0-----:R-:W3:Y:S04]  /*16320*/  LDL.LU R27, [R1+0x7bc] ;  /* 0x0007bc00011b7983 */ /* 0x001ee80000300800 */
[----:B------:R0:W-:Y:S04]  /*16330*/  STL [R1+0x73c], R28 ;  /* 0x00073c1c01007387 */ /* 0x0001e80000100800 */
[----:B0-----:R-:W3:Y:S01]  /*16340*/  LDL.LU R28, [R1+0x7b8] ;  /* 0x0007b800011c7983 */ /* 0x001ee20000300800 */
[----:B----4-:R-:W-:-:S05]  /*16350*/  FADD R29, R38, R29 ;  /* 0x0000001d261d7221 */ /* 0x010fca0000000000 */
[----:B------:R0:W-:Y:S01]  /*16360*/  STL [R1+0x740], R29 ;  /* 0x0007401d01007387 */ /* 0x0001e20000100800 */
[----:B--2---:R-:W-:-:S03]  /*16370*/  FADD R30, R39, R30 ;  /* 0x0000001e271e7221 */ /* 0x004fc60000000000 */
[----:B0-----:R-:W2:Y:S04]  /*16380*/  LDL.LU R29, [R1+0x7b4] ;  /* 0x0007b400011d7983 */ /* 0x001ea80000300800 */
[----:B------:R0:W-:Y:S01]  /*16390*/  STL [R1+0x744], R30 ;  /* 0x0007441e01007387 */ /* 0x0001e20000100800 */
[----:B---3--:R-:W-:-:S03]  /*163a0*/  FADD R31, R24, R31 ;  /* 0x0000001f181f7221 */ /* 0x008fc60000000000 */
[----:B0-----:R-:W3:Y:S04]  /*163b0*/  LDL.LU R30, [R1+0x7b0] ;  /* 0x0007b000011e7983 */ /* 0x001ee80000300800 */
[----:B------:R0:W-:Y:S04]  /*163c0*/  STL [R1+0x748], R31 ;  /* 0x0007481f01007387 */ /* 0x0001e80000100800 */
[----:B0-----:R-:W4:Y:S01]  /*163d0*/  LDL.LU R31, [R1+0x7ac] ;  /* 0x0007ac00011f7983 */ /* 0x001f220000300800 */
[----:B------:R-:W-:-:S05]  /*163e0*/  FADD R6, R25, R6 ;  /* 0x0000000619067221 */ /* 0x000fca0000000000 */
[----:B------:R0:W-:Y:S01]  /*163f0*/  STL [R1+0x74c], R6 ;  /* 0x00074c0601007387 */ /* 0x0001e20000100800 */
[----:B------:R-:W-:-:S03]  /*16400*/  FADD R5, R26, R5 ;  /* 0x000000051a057221 */ /* 0x000fc60000000000 */
[----:B0-----:R0:W5:Y:S04]  /*16410*/  LDL.LU R6, [R1+0x7a8] ;  /* 0x0007a80001067983 */ /* 0x0011680000300800 */
[----:B------:R1:W-:Y:S01]  /*16420*/  STL [R1+0x750], R5 ;  /* 0x0007500501007387 */ /* 0x0003e20000100800 */
[----:B------:R-:W-:-:S03]  /*16430*/  FADD R3, R27, R3 ;  /* 0x000000031b037221 */ /* 0x000fc60000000000 */
[----:B-1----:R0:W5:Y:S04]  /*16440*/  LDL.LU R5, [R1+0x7a4] ;  /* 0x0007a40001057983 */ /* 0x0021680000300800 */
[----:B------:R1:W-:Y:S01]  /*16450*/  STL [R1+0x754], R3 ;  /* 0x0007540301007387 */ /* 0x0003e20000100800 */
[----:B------:R-:W-:-:S03]  /*16460*/  FADD R2, R28, R2 ;  /* 0x000000021c027221 */ /* 0x000fc60000000000 */
[----:B-1----:R0:W5:Y:S04]  /*16470*/  LDL.LU R3, [R1+0x7a0] ;  /* 0x0007a00001037983 */ /* 0x0021680000300800 */
[----:B------:R1:W-:Y:S04]  /*16480*/  STL [R1+0x758], R2 ;  /* 0x0007580201007387 */ /* 0x0003e80000100800 */
[----:B-1----:R0:W5:Y:S01]  /*16490*/  LDL.LU R2, [R1+0x79c] ;  /* 0x00079c0001027983 */ /* 0x0021620000300800 */
[----:B------:R-:W-:Y:S01]  /*164a0*/  UMOV UR8, URZ ;  /* 0x0000003f00087c82 */ /* 0x000fe20008000000 */
[----:B--2---:R-:W-:-:S05]  /*164b0*/  FADD R0, R29, R0 ;  /* 0x000000001d007221 */ /* 0x004fca0000000000 */
[----:B------:R1:W-:Y:S01]  /*164c0*/  STL [R1+0x75c], R0 ;  /* 0x00075c0001007387 */ /* 0x0003e20000100800 */
[----:B---3--:R-:W-:-:S03]  /*164d0*/  FADD R7, R30, R7 ;  /* 0x000000071e077221 */ /* 0x008fc60000000000 */
[----:B-1----:R0:W5:Y:S01]  /*164e0*/  LDL.LU R0, [R1+0x798] ;  /* 0x0007980001007983 */ /* 0x0021620000300800 */
[----:B----4-:R-:W-:-:S05]  /*164f0*/  FADD R4, R4, R31 ;  /* 0x0000001f04047221 */ /* 0x010fca0000000000 */
[----:B------:R1:W-:Y:S04]  /*16500*/  STL [R1+0x764], R4 ;  /* 0x0007640401007387 */ /* 0x0003e80000100800 */
[----:B------:R0:W-:Y:S01]  /*16510*/  STL [R1+0x760], R7 ;  /* 0x0007600701007387 */ /* 0x0001e20000100800 */
[----:B-1----:R-:W-:-:S07]  /*16520*/  IMAD.U32 R4, RZ, RZ, UR8 ;  /* 0x00000008ff047e24 */ /* 0x002fce000f8e00ff */
.L_x_24:
[----:B------:R-:W-:Y:S05]  /*16530*/  @!P1 BRA `(.L_x_25) ;  /* 0x0000000000049947 */ /* 0x000fea0003800000 */
[----:B------:R-:W-:Y:S01]  /*16540*/  BPT.TRAP 0x1 ;  /* 0x000000040000795c */ /* 0x000fe20000300000 */
.L_x_25:
[----:B0-----:R-:W2:Y:S01]  /*16550*/  LDL R7, [R1+0x780] ;  /* 0x0007800001077983 */ /* 0x001ea20000100800 */
[----:B-----5:R-:W-:-:S13]  /*16560*/  R2UR UR8, R3 ;  /* 0x00000000030872ca */ /* 0x020fda00000e0000 */
[----:B------:R-:W-:-:S04]  /*16570*/  ULEA UR8, UR61, UR8, 0x3 ;  /* 0x000000083d087291 */ /* 0x000fc8000f8e183f */
[----:B------:R-:W-:-:S04]  /*16580*/  UIADD3 UR8, UR8, 0x28, URZ ;  /* 0x0000002808087890 */ /* 0x000fc8000fffe03f */
[----:B------:R-:W-:-:S09]  /*16590*/  UPRMT UR8, URZ, 0x654, UR8 ;  /* 0x000006543f087896 */ /* 0x000fd20008000008 */
[----:B------:R-:W-:Y:S01]  /*165a0*/  SYNCS.ARRIVE.TRANS64.RED.A1T0 RZ, [UR8], RZ ;  /* 0x000000ffffff79a7 */ /* 0x000fe20008100408 */
[----:B--2---:R-:W-:-:S13]  /*165b0*/  R2UR UR9, R7 ;  /* 0x00000000070972ca */ /* 0x004fda00000e0000 */
[----:B------:R-:W-:-:S06]  /*165c0*/  UISETP.GT.U32.AND UP0, UPT, UR9, 0x1, UPT ;  /* 0x000000010900788c */ /* 0x000fcc000bf04070 */
[----:B------:R-:W-:-:S13]  /*165d0*/  PLOP3.LUT P0, PT, PT, PT, UP0, 0x80, 0x0 ;  /* 0x000000000000781c */ /* 0x000fda0003f0f008 */
[----:B------:R-:W-:Y:S05]  /*165e0*/  @P0 BRA `(.L_x_26) ;  /* 0x0000000000040947 */ /* 0x000fea0003800000 */
[----:B------:R-:W-:Y:S01]  /*165f0*/  BPT.TRAP 0x1 ;  /* 0x000000040000795c */ /* 0x000fe20000300000 */
.L_x_26:
[----:B------:R-:W-:Y:S01]  /*16600*/  UIADD3 UR60, UR60, 0x1, URZ ;  /* 0x000000013c3c7890 */ /* 0x000fe2000fffe03f */
[C---:B------:R-:W-:Y:S01]  /*16610*/  ISETP.GT.AND P0, PT, R6.reuse, 0x1, PT ;  /* 0x000000010600780c */ /* 0x040fe20003f04270 */
[----:B------:R-:W-:Y:S01]  /*16620*/  UIADD3 UR61, UR61, 0x1, URZ ;  /* 0x000000013d3d7890 */ /* 0x000fe2000fffe03f */
[----:B------:R-:W-:Y:S01]  /*16630*/  VIADD R6, R6, 0xffffffff ;  /* 0xffffffff06067836 */ /* 0x000fe20000000000 */
[----:B------:R-:W-:Y:S02]  /*16640*/  UISETP.NE.AND UP0, UPT, UR60, 0x5, UPT ;  /* 0x000000053c00788c */ /* 0x000fe4000bf05270 */
[----:B------:R-:W-:Y:S02]  /*16650*/  UISETP.NE.AND UP1, UPT, UR61, 0x5, UPT ;  /* 0x000000053d00788c */ /* 0x000fe4000bf25270 */
[----:B------:R-:W-:Y:S02]  /*16660*/  USEL UR8, URZ, 0x1, UP0 ;  /* 0x000000013f087887 */ /* 0x000fe40008000000 */
[----:B------:R-:W-:-:S02]  /*16670*/  USEL UR60, UR60, URZ, UP0 ;  /* 0x0000003f3c3c7287 */ /* 0x000fc40008000000 */
[----:B------:R-:W-:Y:S02]  /*16680*/  USEL UR61, UR61, URZ, UP1 ;  /* 0x0000003f3d3d7287 */ /* 0x000fe40008800000 */
[----:B------:R-:W-:Y:S01]  /*16690*/  LOP3.LUT R5, R5, UR8, RZ, 0x3c, !PT ;  /* 0x0000000805057c12 */ /* 0x000fe2000f8e3cff */
[----:B------:R-:W-:Y:S01]  /*166a0*/  UMOV UR8, 0x1 ;  /* 0x0000000100087882 */ /* 0x000fe20000000000 */
[----:B------:R-:W-:Y:S08]  /*166b0*/  @P0 BRA `(.L_x_27) ;  /* 0xffffff6000a00947 */ /* 0x000ff0000383ffff */
.L_x_19:
[----:B------:R-:W-:-:S13]  /*166c0*/  R2UR UR7, R4 ;  /* 0x00000000040772ca */ /* 0x000fda00000e0000 */
[----:B------:R-:W-:-:S04]  /*166d0*/  UISETP.NE.AND UP0, UPT, UR7, URZ, UPT ;  /* 0x0000003f0700728c */ /* 0x000fc8000bf05270 */
[----:B------:R-:W-:-:S06]  /*166e0*/  USEL UR7, URZ, 0x1, !UP0 ;  /* 0x000000013f077887 */ /* 0x000fcc000c000000 */
[----:B------:R-:W-:-:S13]  /*166f0*/  ISETP.NE.AND P0, PT, RZ, UR7, PT ;  /* 0x00000007ff007c0c */ /* 0x000fda000bf05270 */
[----:B------:R-:W-:Y:S05]  /*16700*/  @!P0 BRA `(.L_x_28) ;  /* 0x0000004c00e08947 */ /* 0x000fea0003800000 */
[----:B------:R-:W2:Y:S04]  /*16710*/  LDL.LU R4, [R1+0x1a4] ;  /* 0x0001a40001047983 */ /* 0x000ea80000300800 */
[----:B------:R-:W2:Y:S04]  /*16720*/  LDL.LU R5, [R1+0x26c] ;  /* 0x00026c0001057983 */ /* 0x000ea80000300800 */
[----:B------:R-:W3:Y:S04]  /*16730*/  LDL.LU R6, [R1+0x1a8] ;  /* 0x0001a80001067983 */ /* 0x000ee80000300800 */
[----:B------:R-:W3:Y:S04]  /*16740*/  LDL.LU R7, [R1+0x270] ;  /* 0x0002700001077983 */ /* 0x000ee80000300800 */
[----:B------:R0:W-:Y:S04]  /*16750*/  STL [R1+0x87c], R73 ;  /* 0x00087c4901007387 */ /* 0x0001e80000100800 */
[----:B0-----:R-:W4:Y:S04]  /*16760*/  LDL.LU R73, [R1+0x268] ;  /* 0x0002680001497983 */ /* 0x001f280000300800 */
[----:B------:R0:W-:Y:S04]  /*16770*/  STL [R1+0x878], R74 ;  /* 0x0008784a01007387 */ /* 0x0001e80000100800 */
[----:B0-----:R-:W4:Y:S04]  /*16780*/  LDL.LU R74, [R1+0x1a0] ;  /* 0x0001a000014a7983 */ /* 0x001f280000300800 */
[----:B------:R0:W-:Y:S04]  /*16790*/  STL [R1+0x874], R75 ;  /* 0x0008744b01007387 */ /* 0x0001e80000100800 */
[----:B0-----:R-:W2:Y:S04]  /*167a0*/  LDL.LU R75, [R1+0x264] ;  /* 0x00026400014b7983 */ /* 0x001ea80000300800 */
[----:B------:R0:W-:Y:S04]  /*167b0*/  STL [R1+0x870], R76 ;  /* 0x0008704c01007387 */ /* 0x0001e80000100800 */
[----:B0-----:R-:W2:Y:S04]  /*167c0*/  LDL.LU R76, [R1+0x1dc] ;  /* 0x0001dc00014c7983 */ /* 0x001ea80000300800 */
[----:B------:R0:W-:Y:S04]  /*167d0*/  STL [R1+0x86c], R77 ;  /* 0x00086c4d01007387 */ /* 0x0001e80000100800 */
[----:B0-----:R-:W3:Y:S04]  /*167e0*/  LDL.LU R77, [R1+0x260] ;  /* 0x00026000014d7983 */ /* 0x001ee80000300800 */
[----:B------:R0:W-:Y:S04]  /*167f0*/  STL [R1+0x868], R78 ;  /* 0x0008684e01007387 */ /* 0x0001e80000100800 */
[----:B0-----:R-:W3:Y:S04]  /*16800*/  LDL.LU R78, [R1+0x1d8] ;  /* 0x0001d800014e7983 */ /* 0x001ee80000300800 */
        /* <DEDUP_REMOVED lines=76> */
[----:B--2---:R-:W-:Y:S01]  /*16cd0*/  FADD R61, R62, R61 ;  /* 0x0000003d3e3d7221 */ /* 0x004fe20000000000 */
[----:B----4-:R-:W-:Y:S01]  /*16ce0*/  FADD R59, R60, R59 ;  /* 0x0000003b3c3b7221 */ /* 0x010fe20000000000 */
[----:B---3--:R-:W-:Y:S01]  /*16cf0*/  FADD R57, R58, R57 ;  /* 0x000000393a397221 */ /* 0x008fe20000000000 */
[----:B------:R-:W-:Y:S01]  /*16d00*/  STL [R1+0x7cc], R37 ;  /* 0x0007cc2501007387 */ /* 0x000fe20000100800 */
[----:B------:R-:W-:Y:S01]  /*16d10*/  FADD R71, R56, R71 ;  /* 0x0000004738477221 */ /* 0x000fe20000000000 */
[----:B------:R-:W-:Y:S01]  /*16d20*/  FADD R69, R70, R69 ;  /* 0x0000004546457221 */ /* 0x000fe20000000000 */
[----:B------:R-:W-:Y:S01]  /*16d30*/  FADD R67, R68, R67 ;  /* 0x0000004344437221 */ /* 0x000fe20000000000 */
        /* <DEDUP_REMOVED lines=10> */
[----:B------:R-:W-:-:S02]  /*16de0*/  FADD R237, R63, R237 ;  /* 0x000000ed3fed7221 */ /* 0x000fc40000000000 */
[----:B------:R-:W-:Y:S01]  /*16df0*/  STL [R1+0x7bc], R25 ;  /* 0x0007bc1901007387 */ /* 0x000fe20000100800 */
[----:B------:R-:W-:-:S03]  /*16e00*/  FADD R236, R48, R236 ;  /* 0x000000ec30ec7221 */ /* 0x000fc60000000000 */
[----:B------:R-:W-:Y:S04]  /*16e10*/  STL [R1+0x7b8], R26 ;  /* 0x0007b81a01007387 */ /* 0x000fe80000100800 */
[----:B------:R-:W-:Y:S04]  /*16e20*/  STL [R1+0x7b4], R27 ;  /* 0x0007b41b01007387 */ /* 0x000fe80000100800 */
[----:B------:R-:W-:Y:S01]  /*16e30*/  STL [R1+0x7b0], R28 ;  /* 0x0007b01c01007387 */ /* 0x000fe20000100800 */
[----:B------:R-:W-:-:S03]  /*16e40*/  FADD R235, R49, R235 ;  /* 0x000000eb31eb7221 */ /* 0x000fc60000000000 */
[----:B------:R-:W-:Y:S04]  /*16e50*/  STL [R1+0x7ac], R29 ;  /* 0x0007ac1d01007387 */ /* 0x000fe80000100800 */
[----:B------:R-:W-:Y:S04]  /*16e60*/  STL [R1+0x7a8], R30 ;  /* 0x0007a81e01007387 */ /* 0x000fe80000100800 */
[----:B------:R-:W-:Y:S04]  /*16e70*/  STL [R1+0x7a4], R31 ;  /* 0x0007a41f01007387 */ /* 0x000fe80000100800 */
[----:B------:R-:W-:Y:S01]  /*16e80*/  STL [R1+0x7a0], R3 ;  /* 0x0007a00301007387 */ /* 0x000fe20000100800 */
[----:B------:R-:W-:-:S03]  /*16e90*/  FADD R234, R50, R234 ;  /* 0x000000ea32ea7221 */ /* 0x000fc60000000000 */
[----:B------:R-:W-:Y:S04]  /*16ea0*/  STL [R1+0x79c], R2 ;  /* 0x00079c0201007387 */ /* 0x000fe80000100800 */
[----:B------:R0:W-:Y:S04]  /*16eb0*/  STL [R1+0x798], R0 ;  /* 0x0007980001007387 */ /* 0x0001e80000100800 */
[----:B------:R1:W-:Y:S01]  /*16ec0*/  STL [R1+0x240], R61 ;  /* 0x0002403d01007387 */ /* 0x0003e20000100800 */
[----:B------:R-:W-:-:S03]  /*16ed0*/  FADD R233, R51, R233 ;  /* 0x000000e933e97221 */ /* 0x000fc60000000000 */
[----:B------:R2:W-:Y:S04]  /*16ee0*/  STL [R1+0x244], R59 ;  /* 0x0002443b01007387 */ /* 0x0005e80000100800 */
[----:B------:R3:W-:Y:S04]  /*16ef0*/  STL [R1+0x248], R57 ;  /* 0x0002483901007387 */ /* 0x0007e80000100800 */
[----:B------:R4:W-:Y:S04]  /*16f00*/  STL [R1+0x24c], R71 ;  /* 0x00024c4701007387 */ /* 0x0009e80000100800 */
[----:B------:R4:W-:Y:S01]  /*16f10*/  STL [R1+0x250], R69 ;  /* 0x0002504501007387 */ /* 0x0009e20000100800 */
[----:B------:R-:W-:-:S03]  /*16f20*/  FADD R232, R52, R232 ;  /* 0x000000e834e87221 */ /* 0x000fc60000000000 */
[----:B------:R4:W-:Y:S04]  /*16f30*/  STL [R1+0x254], R67 ;  /* 0x0002544301007387 */ /* 0x0009e80000100800 */
[----:B------:R4:W-:Y:S04]  /*16f40*/  STL [R1+0x258], R65 ;  /* 0x0002584101007387 */ /* 0x0009e80000100800 */
[----:B------:R4:W-:Y:S01]  /*16f50*/  STL [R1+0x25c], R79 ;  /* 0x00025c4f01007387 */ /* 0x0009e20000100800 */
[----:B------:R-:W-:-:S03]  /*16f60*/  FADD R23, R53, R23 ;  /* 0x0000001735177221 */ /* 0x000fc60000000000 */
[----:B------:R4:W-:Y:S04]  /*16f70*/  STL [R1+0x260], R77 ;  /* 0x0002604d01007387 */ /* 0x0009e80000100800 */
[----:B------:R4:W-:Y:S04]  /*16f80*/  STL [R1+0x264], R75 ;  /* 0x0002644b01007387 */ /* 0x0009e80000100800 */
[----:B0-----:R-:W4:Y:S04]  /*16f90*/  LDL.LU R0, [R1+0x1ac] ;  /* 0x0001ac0001007983 */ /* 0x001f280000300800 */
[----:B------:R0:W-:Y:S01]  /*16fa0*/  STL [R1+0x268], R73 ;  /* 0x0002684901007387 */ /* 0x0001e20000100800 */
[----:B------:R-:W-:-:S03]  /*16fb0*/  FADD R22, R54, R22 ;  /* 0x0000001636167221 */ /* 0x000fc60000000000 */
[----:B------:R-:W4:Y:S04]  /*16fc0*/  LDL.LU R2, [R1+0x274] ;  /* 0x0002740001027983 */ /* 0x000f280000300800 */
[----:B------:R0:W-:Y:S04]  /*16fd0*/  STL [R1+0x26c], R5 ;  /* 0x00026c0501007387 */ /* 0x0001e80000100800 */
[----:B------:R-:W4:Y:S01]  /*16fe0*/  LDL.LU R3, [R1+0x1b0] ;  /* 0x0001b00001037983 */ /* 0x000f220000300800 */
[----:B------:R-:W-:-:S03]  /*16ff0*/  FADD R21, R55, R21 ;  /* 0x0000001537157221 */ /* 0x000fc60000000000 */
[----:B------:R0:W-:Y:S04]  /*17000*/  STL [R1+0x270], R7 ;  /* 0x0002700701007387 */ /* 0x0001e80000100800 */
[----:B------:R-:W4:Y:S04]  /*17010*/  LDL.LU R31, [R1+0x278] ;  /* 0x00027800011f7983 */ /* 0x000f280000300800 */
[----:B------:R-:W4:Y:S04]  /*17020*/  LDL.LU R30, [R1+0x1b4] ;  /* 0x0001b400011e7983 */ /* 0x000f280000300800 */
[----:B------:R-:W4:Y:S01]  /*17030*/  LDL.LU R29, [R1+0x27c] ;  /* 0x00027c00011d7983 */ /* 0x000f220000300800 */
[----:B------:R-:W-:-:S03]  /*17040*/  FADD R20, R40, R20 ;  /* 0x0000001428147221 */ /* 0x000fc60000000000 */
[----:B------:R-:W4:Y:S04]  /*17050*/  LDL.LU R28, [R1+0x1b8] ;  /* 0x0001b800011c7983 */ /* 0x000f280000300800 */
[----:B------:R-:W4:Y:S04]  /*17060*/  LDL.LU R27, [R1+0x280] ;  /* 0x00028000011b7983 */ /* 0x000f280000300800 */
[----:B------:R-:W4:Y:S01]  /*17070*/  LDL.LU R26, [R1+0x1bc] ;  /* 0x0001bc00011a7983 */ /* 0x000f220000300800 */
[----:B------:R-:W-:-:S03]  /*17080*/  FADD R19, R41, R19 ;  /* 0x0000001329137221 */ /* 0x000fc60000000000 */
[----:B------:R-:W4:Y:S04]  /*17090*/  LDL.LU R25, [R1+0x284] ;  /* 0x0002840001197983 */ /* 0x000f280000300800 */
[----:B------:R-:W4:Y:S04]  /*170a0*/  LDL.LU R24, [R1+0x180] ;  /* 0x0001800001187983 */ /* 0x000f280000300800 */
[----:B------:R-:W4:Y:S04]  /*170b0*/  LDL.LU R39, [R1+0x288] ;  /* 0x0002880001277983 */ /* 0x000f280000300800 */
[----:B------:R-:W4:Y:S01]  /*170c0*/  LDL.LU R38, [R1+0x184] ;  /* 0x0001840001267983 */ /* 0x000f220000300800 */
[----:B------:R-:W-:-:S03]  /*170d0*/  FADD R18, R42, R18 ;  /* 0x000000122a127221 */ /* 0x000fc60000000000 */
[----:B------:R-:W4:Y:S01]  /*170e0*/  LDL.LU R37, [R1+0x28c] ;  /* 0x00028c0001257983 */ /* 0x000f220000300800 */
[----:B------:R-:W-:Y:S01]  /*170f0*/  FADD R17, R43, R17 ;  /* 0x000000112b117221 */ /* 0x000fe20000000000 */
        /* <DEDUP_REMOVED lines=8> */
[----:B------:R-:W-:-:S02]  /*17180*/  FADD R8, R36, R8 ;  /* 0x0000000824087221 */ /* 0x000fc40000000000 */
        /* <DEDUP_REMOVED lines=25> */
[----:B--2---:R-:W2:Y:S04]  /*17320*/  LDL.LU R59, [R1+0x2c0] ;  /* 0x0002c000013b7983 */ /* 0x004ea80000300800 */
[----:B------:R-:W2:Y:S04]  /*17330*/  LDL.LU R58, [R1+0x17c] ;  /* 0x00017c00013a7983 */ /* 0x000ea80000300800 */
[----:B---3--:R-:W3:Y:S04]  /*17340*/  LDL.LU R57, [R1+0x2c4] ;  /* 0x0002c40001397983 */ /* 0x008ee80000300800 */
[----:B------:R-:W3:Y:S04]  /*17350*/  LDL.LU R56, [R1+0x140] ;  /* 0x0001400001387983 */ /* 0x000ee80000300800 */
        /* <DEDUP_REMOVED lines=15> */
[----:B------:R-:W4:Y:S04]  /*17450*/  LDL.LU R4, [R1+0x120] ;  /* 0x0001200001047983 */ /* 0x000f280000300800 */
[----:B------:R-:W4:Y:S04]  /*17460*/  LDL.LU R5, [R1+0x2e8] ;  /* 0x0002e80001057983 */ /* 0x000f280000300800 */
[----:B------:R-:W4:Y:S04]  /*17470*/  LDL.LU R6, [R1+0x124] ;  /* 0x0001240001067983 */ /* 0x000f280000300800 */
[----:B------:R-:W4:Y:S01]  /*17480*/  LDL.LU R7, [R1+0x2ec] ;  /* 0x0002ec0001077983 */ /* 0x000f220000300800 */
[----:B------:R-:W-:Y:S01]  /*17490*/  FADD R2, R0, R2 ;  /* 0x0000000200027221 */ /* 0x000fe20000000000 */
[----:B------:R-:W-:Y:S01]  /*174a0*/  FADD R31, R3, R31 ;  /* 0x0000001f031f7221 */ /* 0x000fe20000000000 */
[----:B------:R-:W-:Y:S01]  /*174b0*/  FADD R29, R30, R29 ;  /* 0x0000001d1e1d7221 */ /* 0x000fe20000000000 */
[----:B------:R-:W-:Y:S01]  /*174c0*/  FADD R27, R28, R27 ;  /* 0x0000001b1c1b7221 */ /* 0x000fe20000000000 */
[----:B------:R-:W-:Y:S01]  /*174d0*/  FADD R25, R26, R25 ;  /* 0x000000191a197221 */ /* 0x000fe20000000000 */
[----:B------:R0:W-:Y:S01]  /*174e0*/  STL [R1+0x274], R2 ;  /* 0x0002740201007387 */ /* 0x0001e20000100800 */
[----:B------:R-:W-:Y:S01]  /*174f0*/  FADD R39, R24, R39 ;  /* 0x0000002718277221 */ /* 0x000fe20000000000 */
[----:B------:R-:W-:-:S02]  /*17500*/  FADD R37, R38, R37 ;  /* 0x0000002526257221 */ /* 0x000fc40000000000 */
[----:B------:R1:W-:Y:S04]  /*17510*/  STL [R1+0x278], R31 ;  /* 0x0002781f01007387 */ /* 0x0003e80000100800 */
[----:B------:R1:W-:Y:S04]  /*17520*/  STL [R1+0x27c], R29 ;  /* 0x00027c1d01007387 */ /* 0x0003e80000100800 */
[----:B------:R1:W-:Y:S04]  /*17530*/  STL [R1+0x280], R27 ;  /* 0x0002801b01007387 */ /* 0x0003e80000100800 */
[----:B------:R1:W-:Y:S04]  /*17540*/  STL [R1+0x284], R25 ;  /* 0x0002841901007387 */ /* 0x0003e80000100800 */
[----:B------:R1:W-:Y:S04]  /*17550*/  STL [R1+0x288], R39 ;  /* 0x0002882701007387 */ /* 0x0003e80000100800 */
[----:B------:R1:W-:Y:S01]  /*17560*/  STL [R1+0x28c], R37 ;  /* 0x00028c2501007387 */ /* 0x0003e20000100800 */
[----:B------:R-:W-:Y:S01]  /*17570*/  FADD R35, R36, R35 ;  /* 0x0000002324237221 */ /* 0x000fe20000000000 */
[----:B------:R-:W-:-:S04]  /*17580*/  FADD R33, R34, R33 ;  /* 0x0000002122217221 */ /* 0x000fc80000000000 */
        /* <DEDUP_REMOVED lines=38> */
[----:B------:R4:W-:Y:S04]  /*177f0*/  STL [R1+0x2dc], R77 ;  /* 0x0002dc4d01007387 */ /* 0x0009e80000100800 */
[----:B------:R4:W-:Y:S01]  /*17800*/  STL [R1+0x2e0], R75 ;  /* 0x0002e04b01007387 */ /* 0x0009e20000100800 */
[----:B------:R-:W-:-:S03]  /*17810*/  FADD R73, R74, R73 ;  /* 0x000000494a497221 */ /* 0x000fc60000000000 */
[----:B------:R-:W4:Y:S04]  /*17820*/  LDL.LU R0, [R1+0x128] ;  /* 0x0001280001007983 */ /* 0x000f280000300800 */
[----:B------:R4:W-:Y:S01]  /*17830*/  STL [R1+0x2e4], R73 ;  /* 0x0002e44901007387 */ /* 0x0009e20000100800 */
[----:B------:R-:W-:-:S03]  /*17840*/  FADD R5, R4, R5 ;  /* 0x0000000504057221 */ /* 0x000fc60000000000 */
[----:B0-----:R-:W4:Y:S04]  /*17850*/  LDL.LU R2, [R1+0x2f0] ;  /* 0x0002f00001027983 */ /* 0x001f280000300800 */
[----:B------:R0:W-:Y:S01]  /*17860*/  STL [R1+0x2e8], R5 ;  /* 0x0002e80501007387 */ /* 0x0001e20000100800 */
[----:B------:R-:W-:-:S03]  /*17870*/  FADD R7, R6, R7 ;  /* 0x0000000706077221 */ /* 0x000fc60000000000 */
[----:B------:R-:W4:Y:S04]  /*17880*/  LDL.LU R3, [R1+0x12c] ;  /* 0x00012c0001037983 */ /* 0x000f280000300800 */
[----:B------:R0:W-:Y:S04]  /*17890*/  STL [R1+0x2ec], R7 ;  /* 0x0002ec0701007387 */ /* 0x0001e80000100800 */
        /* <DEDUP_REMOVED lines=58> */
[----:B------:R-:W4:Y:S01]  /*17c40*/  LDL.LU R7, [R1+0x368] ;  /* 0x0003680001077983 */ /* 0x000f220000300800 */
[----:B------:R-:W-:-:S05]  /*17c50*/  FADD R2, R0, R2 ;  /* 0x0000000200027221 */ /* 0x000fca0000000000 */
[----:B------:R-:W-:Y:S01]  /*17c60*/  STL [R1+0x2f0], R2 ;  /* 0x0002f00201007387 */ /* 0x000fe20000100800 */
[----:B------:R-:W-:Y:S01]  /*17c70*/  FADD R31, R3, R31 ;  /* 0x0000001f031f7221 */ /* 0x000fe20000000000 */
[----:B------:R-:W-:-:S04]  /*17c80*/  FADD R29, R30, R29 ;  /* 0x0000001d1e1d7221 */ /* 0x000fc80000000000 */
        /* <DEDUP_REMOVED lines=31> */
[----:B--2---:R-:W-:-:S03]  /*17e80*/  FADD R61, R62, R61 ;  /* 0x0000003d3e3d7221 */ /* 0x004fc60000000000 */
[----:B------:R-:W-:Y:S01]  /*17e90*/  STL [R1+0x334], R63 ;  /* 0x0003343f01007387 */ /* 0x000fe20000100800 */
        /* <DEDUP_REMOVED lines=19> */
[----:B------:R-:W-:Y:S04]  /*17fd0*/  STL [R1+0x35c], R75 ;  /* 0x00035c4b01007387 */ /* 0x000fe80000100800 */
[----:B------:R0:W-:Y:S01]  /*17fe0*/  STL [R1+0x360], R73 ;  /* 0x0003604901007387 */ /* 0x0001e20000100800 */
[----:B------:R-:W-:-:S03]  /*17ff0*/  FADD R5, R4, R5 ;  /* 0x0000000504057221 */ /* 0x000fc60000000000 */
[----:B0-----:R-:W2:Y:S01]  /*18000*/  LDL.LU R73, [R1+0xa4] ;  /* 0x0000a40001497983 */ /* 0x001ea20000300800 */
[----:B------:R-:W-:-:S03]  /*18010*/  FADD R7, R6, R7 ;  /* 0x0000000706077221 */ /* 0x000fc60000000000 */
[----:B------:R-:W2:Y:S04]  /*18020*/  LDL.LU R74, [R1+0x36c] ;  /* 0x00036c00014a7983 */ /* 0x000ea80000300800 */
[----:B------:R0:W-:Y:S04]  /*18030*/  STL [R1+0x364], R5 ;  /* 0x0003640501007387 */ /* 0x0001e80000100800 */
[----:B------:R-:W3:Y:S04]  /*18040*/  LDL.LU R75, [R1+0xa8] ;  /* 0x0000a800014b7983 */ /* 0x000ee80000300800 */
[----:B------:R1:W-:Y:S04]  /*18050*/  STL [R1+0x368], R7 ;  /* 0x0003680701007387 */ /* 0x0003e80000100800 */
        /* <DEDUP_REMOVED lines=58> */
[----:B-1----:R-:W4:Y:S01]  /*18400*/  LDL.LU R7, [R1+0x3e4] ;  /* 0x0003e40001077983 */ /* 0x002f220000300800 */
[----:B--2---:R-:W-:-:S03]  /*18410*/  FADD R74, R73, R74 ;  /* 0x0000004a494a7221 */ /* 0x004fc60000000000 */
[----:B------:R-:W2:Y:S04]  /*18420*/  LDL.LU R73, [R1+0x87c] ;  /* 0x00087c0001497983 */ /* 0x000ea80000300800 */
[----:B------:R0:W-:Y:S01]  /*18430*/  STL [R1+0x36c], R74 ;  /* 0x00036c4a01007387 */ /* 0x0001e20000100800 */
[----:B---3--:R-:W-:-:S03]  /*18440*/  FADD R76, R75, R76 ;  /* 0x0000004c4b4c7221 */ /* 0x008fc60000000000 */
[----:B0-----:R-:W3:Y:S04]  /*18450*/  LDL.LU R74, [R1+0x878] ;  /* 0x00087800014a7983 */ /* 0x001ee80000300800 */
[----:B------:R-:W3:Y:S01]  /*18460*/  LDL.LU R75, [R1+0x874] ;  /* 0x00087400014b7983 */ /* 0x000ee20000300800 */
[----:B----4-:R-:W-:-:S03]  /*18470*/  FADD R78, R77, R78 ;  /* 0x0000004e4d4e7221 */ /* 0x010fc60000000000 */
[----:B------:R0:W-:Y:S01]  /*18480*/  STL [R1+0x370], R76 ;  /* 0x0003704c01007387 */ /* 0x0001e20000100800 */
[----:B------:R-:W-:-:S03]  /*18490*/  FADD R64, R79, R64 ;  /* 0x000000404f407221 */ /* 0x000fc60000000000 */
[----:B0-----:R-:W4:Y:S04]  /*184a0*/  LDL.LU R76, [R1+0x870] ;  /* 0x00087000014c7983 */ /* 0x001f280000300800 */
[----:B------:R-:W4:Y:S01]  /*184b0*/  LDL.LU R77, [R1+0x86c] ;  /* 0x00086c00014d7983 */ /* 0x000f220000300800 */
[----:B------:R-:W-:-:S03]  /*184c0*/  FADD R66, R65, R66 ;  /* 0x0000004241427221 */ /* 0x000fc60000000000 */
[----:B------:R0:W-:Y:S01]  /*184d0*/  STL [R1+0x374], R78 ;  /* 0x0003744e01007387 */ /* 0x0001e20000100800 */
[----:B------:R-:W-:-:S03]  /*184e0*/  FADD R68, R67, R68 ;  /* 0x0000004443447221 */ /* 0x000fc60000000000 */
[----:B0-----:R-:W4:Y:S04]  /*184f0*/  LDL.LU R78, [R1+0x868] ;  /* 0x00086800014e7983 */ /* 0x001f280000300800 */
[----:B------:R-:W4:Y:S04]  /*18500*/  LDL.LU R79, [R1+0x864] ;  /* 0x00086400014f7983 */ /* 0x000f280000300800 */
[----:B------:R0:W-:Y:S01]  /*18510*/  STL [R1+0x378], R64 ;  /* 0x0003784001007387 */ /* 0x0001e20000100800 */
[----:B------:R-:W-:Y:S01]  /*18520*/  FADD R70, R69, R70 ;  /* 0x0000004645467221 */ /* 0x000fe20000000000 */
[----:B------:R-:W-:-:S02]  /*18530*/  FADD R56, R71, R56 ;  /* 0x0000003847387221 */ /* 0x000fc40000000000 */
[----:B0-----:R-:W4:Y:S04]  /*18540*/  LDL.LU R64, [R1+0x860] ;  /* 0x0008600001407983 */ /* 0x001f280000300800 */
[----:B------:R-:W4:Y:S04]  /*18550*/  LDL.LU R65, [R1+0x85c] ;  /* 0x00085c0001417983 */ /* 0x000f280000300800 */
[----:B------:R0:W-:Y:S01]  /*18560*/  STL [R1+0x37c], R66 ;  /* 0x00037c4201007387 */ /* 0x0001e20000100800 */
[----:B------:R-:W-:-:S03]  /*18570*/  FADD R58, R57, R58 ;  /* 0x0000003a393a7221 */ /* 0x000fc60000000000 */
        /* <DEDUP_REMOVED lines=28> */
[----:B------:R-:W-:Y:S01]  /*18740*/  FADD R30, R31, R30 ;  /* 0x0000001e1f1e7221 */ /* 0x000fe20000000000 */
[----:B------:R-:W-:Y:S01]  /*18750*/  FADD R28, R29, R28 ;  /* 0x0000001c1d1c7221 */ /* 0x000fe20000000000 */
[----:B------:R-:W-:Y:S01]  /*18760*/  FADD R26, R27, R26 ;  /* 0x0000001a1b1a7221 */ /* 0x000fe20000000000 */
        /* <DEDUP_REMOVED lines=14> */
[----:B------:R-:W-:Y:S04]  /*18850*/  STL [R1+0x3a4], R0 ;  /* 0x0003a40001007387 */ /* 0x000fe80000100800 */
[----:B------:R-:W-:Y:S04]  /*18860*/  STL [R1+0x3a8], R3 ;  /* 0x0003a80301007387 */ /* 0x000fe80000100800 */
        /* <DEDUP_REMOVED lines=9> */
[----:B------:R-:W-:Y:S04]  /*18900*/  STL [R1+0x3c0], R36 ;  /* 0x0003c02401007387 */ /* 0x000fe80000100800 */
[----:B------:R-:W-:Y:S01]  /*18910*/  STL [R1+0x3c4], R34 ;  /* 0x0003c42201007387 */ /* 0x000fe20000100800 */
[----:B------:R-:W-:-:S03]  /*18920*/  FADD R5, R4, R5 ;  /* 0x0000000504057221 */ /* 0x000fc60000000000 */
[----:B------:R-:W-:Y:S04]  /*18930*/  STL [R1+0x3c8], R32 ;  /* 0x0003c82001007387 */ /* 0x000fe80000100800 */
[----:B------:R-:W-:Y:S01]  /*18940*/  STL [R1+0x3cc], R46 ;  /* 0x0003cc2e01007387 */ /* 0x000fe20000100800 */
[----:B------:R-:W-:-:S03]  /*18950*/  FADD R7, R6, R7 ;  /* 0x0000000706077221 */ /* 0x000fc60000000000 */
[----:B------:R-:W-:Y:S04]  /*18960*/  STL [R1+0x3d0], R44 ;  /* 0x0003d02c01007387 */ /* 0x000fe80000100800 */
[----:B------:R-:W-:Y:S04]  /*18970*/  STL [R1+0x3d4], R42 ;  /* 0x0003d42a01007387 */ /* 0x000fe80000100800 */
[----:B------:R-:W-:Y:S04]  /*18980*/  STL [R1+0x3d8], R40 ;  /* 0x0003d82801007387 */ /* 0x000fe80000100800 */
[----:B------:R0:W-:Y:S04]  /*18990*/  STL [R1+0x3dc], R54 ;  /* 0x0003dc3601007387 */ /* 0x0001e80000100800 */
[----:B0-----:R-:W2:Y:S04]  /*189a0*/  LDL.LU R54, [R1+0x20] ;  /* 0x0000200001367983 */ /* 0x001ea80000300800 */
        /* <DEDUP_REMOVED lines=17> */
[----:B------:R-:W4:Y:S04]  /*18ac0*/  LDL.LU R41, [R1] ;  /* 0x0000000001297983 */ /* 0x000f280000300800 */
        /* <DEDUP_REMOVED lines=16> */
[----:B--2---:R-:W-:-:S03]  /*18bd0*/  FADD R25, R54, R25 ;  /* 0x0000001936197221 */ /* 0x004fc60000000000 */
[----:B------:R-:W2:Y:S04]  /*18be0*/  LDL.LU R54, [R1+0x808] ;  /* 0x0008080001367983 */ /* 0x000ea80000300800 */
[----:B------:R0:W-:Y:S01]  /*18bf0*/  STL [R1+0x3e8], R25 ;  /* 0x0003e81901007387 */ /* 0x0001e20000100800 */
[----:B---3--:R-:W-:-:S03]  /*18c00*/  FADD R26, R55, R26 ;  /* 0x0000001a371a7221 */ /* 0x008fc60000000000 */
[----:B0-----:R-:W3:Y:S04]  /*18c10*/  LDL.LU R25, [R1+0x42c] ;  /* 0x00042c0001197983 */ /* 0x001ee80000300800 */
[----:B------:R-:W2:Y:S01]  /*18c20*/  LDL.LU R55, [R1+0x804] ;  /* 0x0008040001377983 */ /* 0x000ea20000300800 */
[----:B----4-:R-:W-:-:S03]  /*18c30*/  FADD R27, R0, R27 ;  /* 0x0000001b001b7221 */ /* 0x010fc60000000000 */
[----:B------:R0:W-:Y:S01]  /*18c40*/  STL [R1+0x3ec], R26 ;  /* 0x0003ec1a01007387 */ /* 0x0001e20000100800 */
[----:B------:R-:W-:-:S03]  /*18c50*/  FADD R28, R2, R28 ;  /* 0x0000001c021c7221 */ /* 0x000fc60000000000 */
[----:B0-----:R-:W4:Y:S04]  /*18c60*/  LDL.LU R26, [R1+0x430] ;  /* 0x00043000011a7983 */ /* 0x001f280000300800 */
[----:B------:R0:W-:Y:S01]  /*18c70*/  STL [R1+0x3f0], R27 ;  /* 0x0003f01b01007387 */ /* 0x0001e20000100800 */
[----:B------:R-:W-:-:S03]  /*18c80*/  FADD R29, R3, R29 ;  /* 0x0000001d031d7221 */ /* 0x000fc60000000000 */
[----:B0-----:R-:W2:Y:S01]  /*18c90*/  LDL.LU R27, [R1+0x434] ;  /* 0x00043400011b7983 */ /* 0x001ea20000300800 */
[----:B------:R-:W-:-:S03]  /*18ca0*/  FADD R30, R31, R30 ;  /* 0x0000001e1f1e7221 */ /* 0x000fc60000000000 */
[----:B------:R0:W-:Y:S04]  /*18cb0*/  STL [R1+0x3f4], R28 ;  /* 0x0003f41c01007387 */ /* 0x0001e80000100800 */
[----:B0-----:R-:W2:Y:S04]  /*18cc0*/  LDL.LU R28, [R1+0x438] ;  /* 0x00043800011c7983 */ /* 0x001ea80000300800 */
[----:B------:R0:W-:Y:S04]  /*18cd0*/  STL [R1+0x3f8], R29 ;  /* 0x0003f81d01007387 */ /* 0x0001e80000100800 */
[----:B0-----:R-:W2:Y:S04]  /*18ce0*/  LDL.LU R29, [R1+0x43c] ;  /* 0x00043c00011d7983 */ /* 0x001ea80000300800 */
[----:B------:R0:W-:Y:S04]  /*18cf0*/  STL [R1+0x3fc], R30 ;  /* 0x0003fc1e01007387 */ /* 0x0001e80000100800 */
[----:B0-----:R-:W2:Y:S01]  /*18d00*/  LDL.LU R30, [R1+0x440] ;  /* 0x00044000011e7983 */ /* 0x001ea20000300800 */
[----:B------:R-:W-:-:S03]  /*18d10*/  FADD R5, R4, R5 ;  /* 0x0000000504057221 */ /* 0x000fc60000000000 */
[----:B------:R-:W2:Y:S01]  /*18d20*/  LDL.LU R31, [R1+0x444] ;  /* 0x00044400011f7983 */ /* 0x000ea20000300800 */
[----:B------:R-:W-:-:S03]  /*18d30*/  FADD R6, R40, R6 ;  /* 0x0000000628067221 */ /* 0x000fc60000000000 */
[----:B------:R-:W2:Y:S04]  /*18d40*/  LDL.LU R0, [R1+0x464] ;  /* 0x0004640001007983 */ /* 0x000ea80000300800 */
[----:B------:R-:W2:Y:S01]  /*18d50*/  LDL.LU R2, [R1+0x468] ;  /* 0x0004680001027983 */ /* 0x000ea20000300800 */
[----:B------:R-:W-:-:S03]  /*18d60*/  FADD R7, R41, R7 ;  /* 0x0000000729077221 */ /* 0x000fc60000000000 */
[----:B------:R0:W-:Y:S04]  /*18d70*/  STL [R1+0x400], R5 ;  /* 0x0004000501007387 */ /* 0x0001e80000100800 */
[----:B------:R-:W2:Y:S04]  /*18d80*/  LDL.LU R3, [R1+0x46c] ;  /* 0x00046c0001037983 */ /* 0x000ea80000300800 */
[----:B------:R-:W2:Y:S01]  /*18d90*/  LDL.LU R4, [R1+0x470] ;  /* 0x0004700001047983 */ /* 0x000ea20000300800 */
[----:B------:R-:W-:-:S03]  /*18da0*/  FADD R43, R42, R43 ;  /* 0x0000002b2a2b7221 */ /* 0x000fc60000000000 */
[----:B0-----:R-:W2:Y:S04]  /*18db0*/  LDL.LU R5, [R1+0x474] ;  /* 0x0004740001057983 */ /* 0x001ea80000300800 */
[----:B------:R-:W2:Y:S04]  /*18dc0*/  LDL.LU R40, [R1+0x800] ;  /* 0x0008000001287983 */ /* 0x000ea80000300800 */
[----:B------:R0:W-:Y:S01]  /*18dd0*/  STL [R1+0x404], R6 ;  /* 0x0004040601007387 */ /* 0x0001e20000100800 */
[----:B------:R-:W-:Y:S01]  /*18de0*/  FADD R45, R44, R45 ;  /* 0x0000002d2c2d7221 */ /* 0x000fe20000000000 */
[----:B------:R-:W-:-:S02]  /*18df0*/  FADD R47, R46, R47 ;  /* 0x0000002f2e2f7221 */ /* 0x000fc40000000000 */
[----:B0-----:R-:W2:Y:S04]  /*18e00*/  LDL.LU R6, [R1+0x478] ;  /* 0x0004780001067983 */ /* 0x001ea80000300800 */
[----:B------:R-:W2:Y:S04]  /*18e10*/  LDL.LU R41, [R1+0x7fc] ;  /* 0x0007fc0001297983 */ /* 0x000ea80000300800 */
[----:B------:R0:W-:Y:S01]  /*18e20*/  STL [R1+0x408], R7 ;  /* 0x0004080701007387 */ /* 0x0001e20000100800 */
[----:B------:R-:W-:-:S03]  /*18e30*/  FADD R33, R32, R33 ;  /* 0x0000002120217221 */ /* 0x000fc60000000000 */
        /* <DEDUP_REMOVED lines=15> */
[----:B------:R0:W-:Y:S04]  /*18f30*/  STL [R1+0x418], R33 ;  /* 0x0004182101007387 */ /* 0x0001e80000100800 */
        /* <DEDUP_REMOVED lines=10> */
[----:B------:R0:W-:Y:S04]  /*18fe0*/  STL [R1+0x428], R24 ;  /* 0x0004281801007387 */ /* 0x0001e80000100800 */
[----:B0-----:R-:W2:Y:S04]  /*18ff0*/  LDL.LU R24, [R1+0x7c0] ;  /* 0x0007c00001187983 */ /* 0x001ea80000300800 */
[----:B------:R-:W2:Y:S01]  /*19000*/  LDL.LU R224, [R1+0x460] ;  /* 0x0004600001e07983 */ /* 0x000ea20000300800 */
[----:B---3--:R-:W-:-:S05]  /*19010*/  FADD R25, R225, R25 ;  /* 0x00000019e1197221 */ /* 0x008fca0000000000 */
[----:B------:R0:W-:Y:S04]  /*19020*/  STL [R1+0x42c], R25 ;  /* 0x00042c1901007387 */ /* 0x0001e80000100800 */
[----:B0-----:R-:W3:Y:S01]  /*19030*/  LDL.LU R25, [R1+0x7bc] ;  /* 0x0007bc0001197983 */ /* 0x001ee20000300800 */
[----:B----4-:R-:W-:-:S03]  /*19040*/  FADD R26, R226, R26 ;  /* 0x0000001ae21a7221 */ /* 0x010fc60000000000 */
[----:B------:R-:W4:Y:S04]  /*19050*/  LDL.LU R225, [R1+0x45c] ;  /* 0x00045c0001e17983 */ /* 0x000f280000300800 */
[----:B------:R0:W-:Y:S01]  /*19060*/  STL [R1+0x430], R26 ;  /* 0x0004301a01007387 */ /* 0x0001e20000100800 */
[----:B--2---:R-:W-:-:S03]  /*19070*/  FADD R27, R227, R27 ;  /* 0x0000001be31b7221 */ /* 0x004fc60000000000 */
[----:B0-----:R-:W2:Y:S04]  /*19080*/  LDL.LU R26, [R1+0x7b8] ;  /* 0x0007b800011a7983 */ /* 0x001ea80000300800 */
[----:B------:R-:W3:Y:S04]  /*19090*/  LDL.LU R226, [R1+0x458] ;  /* 0x0004580001e27983 */ /* 0x000ee80000300800 */
[----:B------:R0:W-:Y:S01]  /*190a0*/  STL [R1+0x434], R27 ;  /* 0x0004341b01007387 */ /* 0x0001e20000100800 */
[----:B------:R-:W-:-:S03]  /*190b0*/  FADD R28, R228, R28 ;  /* 0x0000001ce41c7221 */ /* 0x000fc60000000000 */
[----:B0-----:R-:W2:Y:S04]  /*190c0*/  LDL.LU R27, [R1+0x7b4] ;  /* 0x0007b400011b7983 */ /* 0x001ea80000300800 */
[----:B------:R-:W2:Y:S01]  /*190d0*/  LDL.LU R227, [R1+0x454] ;  /* 0x0004540001e37983 */ /* 0x000ea20000300800 */
[----:B------:R-:W-:-:S03]  /*190e0*/  FADD R29, R229, R29 ;  /* 0x0000001de51d7221 */ /* 0x000fc60000000000 */
[----:B------:R0:W-:Y:S04]  /*190f0*/  STL [R1+0x438], R28 ;  /* 0x0004381c01007387 */ /* 0x0001e80000100800 */
[----:B0-----:R-:W2:Y:S01]  /*19100*/  LDL.LU R28, [R1+0x7b0] ;  /* 0x0007b000011c7983 */ /* 0x001ea20000300800 */
[----:B------:R-:W-:-:S03]  /*19110*/  FADD R30, R230, R30 ;  /* 0x0000001ee61e7221 */ /* 0x000fc60000000000 */
[----:B------:R-:W2:Y:S04]  /*19120*/  LDL.LU R228, [R1+0x450] ;  /* 0x0004500001e47983 */ /* 0x000ea80000300800 */
[----:B------:R0:W-:Y:S04]  /*19130*/  STL [R1+0x43c], R29 ;  /* 0x00043c1d01007387 */ /* 0x0001e80000100800 */
[----:B0-----:R-:W2:Y:S04]  /*19140*/  LDL.LU R29, [R1+0x7ac] ;  /* 0x0007ac00011d7983 */ /* 0x001ea80000300800 */
[----:B------:R-:W2:Y:S04]  /*19150*/  LDL.LU R229, [R1+0x44c] ;  /* 0x00044c0001e57983 */ /* 0x000ea80000300800 */
[----:B------:R0:W-:Y:S04]  /*19160*/  STL [R1+0x440], R30 ;  /* 0x0004401e01007387 */ /* 0x0001e80000100800 */
[----:B0-----:R-:W2:Y:S04]  /*19170*/  LDL.LU R30, [R1+0x7a8] ;  /* 0x0007a800011e7983 */ /* 0x001ea80000300800 */
[----:B------:R-:W2:Y:S01]  /*19180*/  LDL.LU R230, [R1+0x448] ;  /* 0x0004480001e67983 */ /* 0x000ea20000300800 */
[----:B------:R-:W-:Y:S01]  /*19190*/  FADD R31, R231, R31 ;  /* 0x0000001fe71f7221 */ /* 0x000fe20000000000 */
[----:B------:R-:W-:-:S04]  /*191a0*/  FADD R0, R223, R0 ;  /* 0x00000000df007221 */ /* 0x000fc80000000000 */
[----:B------:R0:W-:Y:S01]  /*191b0*/  STL [R1+0x444], R31 ;  /* 0x0004441f01007387 */ /* 0x0001e20000100800 */
[----:B------:R-:W-:Y:S01]  /*191c0*/  FADD R2, R208, R2 ;  /* 0x00000002d0027221 */ /* 0x000fe20000000000 */
[----:B------:R-:W-:Y:S02]  /*191d0*/  FADD R3, R209, R3 ;  /* 0x00000003d1037221 */ /* 0x000fe40000000000 */
[----:B0-----:R-:W2:Y:S01]  /*191e0*/  LDL.LU R31, [R1+0x7a4] ;  /* 0x0007a400011f7983 */ /* 0x001ea20000300800 */
[----:B------:R-:W-:Y:S01]  /*191f0*/  FADD R4, R210, R4 ;  /* 0x00000004d2047221 */ /* 0x000fe20000000000 */
[----:B------:R-:W-:Y:S01]  /*19200*/  FADD R224, R222, R224 ;  /* 0x000000e0dee07221 */ /* 0x000fe20000000000 */
[----:B----4-:R-:W-:Y:S01]  /*19210*/  FADD R225, R221, R225 ;  /* 0x000000e1dde17221 */ /* 0x010fe20000000000 */
[----:B---3--:R-:W-:Y:S01]  /*19220*/  FADD R226, R220, R226 ;  /* 0x000000e2dce27221 */ /* 0x008fe20000000000 */
[----:B--2---:R-:W-:Y:S01]  /*19230*/  FADD R227, R219, R227 ;  /* 0x000000e3dbe37221 */ /* 0x004fe20000000000 */
[----:B------:R-:W-:Y:S01]  /*19240*/  FADD R228, R218, R228 ;  /* 0x000000e4dae47221 */ /* 0x000fe20000000000 */
[----:B------:R-:W-:Y:S01]  /*19250*/  FADD R229, R217, R229 ;  /* 0x000000e5d9e57221 */ /* 0x000fe20000000000 */
[----:B------:R-:W-:-:S05]  /*19260*/  FADD R230, R216, R230 ;  /* 0x000000e6d8e67221 */ /* 0x000fca0000000000 */
        /* <DEDUP_REMOVED lines=10> */
[----:B0-----:R-:W2:Y:S04]  /*19310*/  LDL.LU R3, [R1+0x480] ;  /* 0x0004800001037983 */ /* 0x001ea80000300800 */
[----:B------:R0:W-:Y:S04]  /*19320*/  STL [R1+0x470], R4 ;  /* 0x0004700401007387 */ /* 0x0001e80000100800 */
[----:B------:R-:W3:Y:S01]  /*19330*/  LDL.LU R2, [R1+0x484] ;  /* 0x0004840001027983 */ /* 0x000ee20000300800 */
[----:B------:R-:W-:Y:S01]  /*19340*/  FADD R5, R211, R5 ;  /* 0x00000005d3057221 */ /* 0x000fe20000000000 */
[----:B------:R-:W-:Y:S01]  /*19350*/  FADD R6, R212, R6 ;  /* 0x00000006d4067221 */ /* 0x000fe20000000000 */
[----:B------:R-:W-:-:S03]  /*19360*/  FADD R7, R213, R7 ;  /* 0x00000007d5077221 */ /* 0x000fc60000000000 */
[----:B------:R1:W-:Y:S04]  /*19370*/  STL [R1+0x474], R5 ;  /* 0x0004740501007387 */ /* 0x0003e80000100800 */
[----:B------:R-:W4:Y:S04]  /*19380*/  LDL.LU R0, [R1+0x488] ;  /* 0x0004880001007983 */ /* 0x000f280000300800 */
[----:B------:R1:W-:Y:S04]  /*19390*/  STL [R1+0x478], R6 ;  /* 0x0004780601007387 */ /* 0x0003e80000100800 */
[----:B------:R-:W4:Y:S04]  /*193a0*/  LDL.LU R213, [R1+0x494] ;  /* 0x0004940001d57983 */ /* 0x000f280000300800 */
        /* <DEDUP_REMOVED lines=26> */
[----:B--2---:R-:W-:-:S05]  /*19550*/  FADD R3, R214, R3 ;  /* 0x00000003d6037221 */ /* 0x004fca0000000000 */
[----:B------:R0:W-:Y:S01]  /*19560*/  STL [R1+0x480], R3 ;  /* 0x0004800301007387 */ /* 0x0001e20000100800 */
[----:B---3--:R-:W-:-:S03]  /*19570*/  FADD R2, R215, R2 ;  /* 0x00000002d7027221 */ /* 0x008fc60000000000 */
[----:B0-----:R0:W5:Y:S04]  /*19580*/  LDL.LU R3, [R1+0x7a0] ;  /* 0x0007a00001037983 */ /* 0x0011680000300800 */
[----:B------:R-:W2:Y:S04]  /*19590*/  LDL.LU R214, [R1+0x490] ;  /* 0x0004900001d67983 */ /* 0x000ea80000300800 */
[----:B------:R1:W-:Y:S04]  /*195a0*/  STL [R1+0x484], R2 ;  /* 0x0004840201007387 */ /* 0x0003e80000100800 */
[----:B-1----:R0:W5:Y:S04]  /*195b0*/  LDL.LU R2, [R1+0x79c] ;  /* 0x00079c0001027983 */ /* 0x0021680000300800 */
[----:B------:R-:W3:Y:S01]  /*195c0*/  LDL.LU R215, [R1+0x48c] ;  /* 0x00048c0001d77983 */ /* 0x000ee20000300800 */
[----:B----4-:R-:W-:Y:S01]  /*195d0*/  FADD R0, R200, R0 ;  /* 0x00000000c8007221 */ /* 0x010fe20000000000 */
[----:B------:R-:W-:Y:S01]  /*195e0*/  FADD R213, R203, R213 ;  /* 0x000000d5cbd57221 */ /* 0x000fe20000000000 */
[----:B------:R-:W-:Y:S01]  /*195f0*/  FADD R212, R204, R212 ;  /* 0x000000d4ccd47221 */ /* 0x000fe20000000000 */
[----:B------:R-:W-:-:S02]  /*19600*/  FADD R211, R205, R211 ;  /* 0x000000d3cdd37221 */ /* 0x000fc40000000000 */
[----:B------:R1:W-:Y:S01]  /*19610*/  STL [R1+0x488], R0 ;  /* 0x0004880001007387 */ /* 0x0003e20000100800 */
[----:B------:R-:W-:Y:S01]  /*19620*/  FADD R210, R206, R210 ;  /* 0x000000d2ced27221 */ /* 0x000fe20000000000 */
[----:B------:R-:W-:Y:S01]  /*19630*/  FADD R209, R207, R209 ;  /* 0x000000d1cfd17221 */ /* 0x000fe20000000000 */
[----:B------:R-:W-:Y:S01]  /*19640*/  FADD R208, R192, R208 ;  /* 0x000000d0c0d07221 */ /* 0x000fe20000000000 */
[----:B-1----:R0:W5:Y:S01]  /*19650*/  LDL.LU R0, [R1+0x798] ;  /* 0x0007980001007983 */ /* 0x0021620000300800 */
        /* <DEDUP_REMOVED lines=20> */
[----:B--2---:R-:W-:Y:S01]  /*197a0*/  FADD R214, R202, R214 ;  /* 0x000000d6cad67221 */ /* 0x004fe20000000000 */
[----:B---3--:R-:W-:-:S05]  /*197b0*/  FADD R215, R201, R215 ;  /* 0x000000d7c9d77221 */ /* 0x008fca0000000000 */
        /* <DEDUP_REMOVED lines=25> */
[----:B------:R-:W4:Y:S04]  /*19950*/  LDL.LU R202, [R1+0x4fc] ;  /* 0x0004fc0001ca7983 */ /* 0x000f280000300800 */
[----:B------:R0:W-:Y:S04]  /*19960*/  STL [R1+0x4f0], R5 ;  /* 0x0004f00501007387 */ /* 0x0001e80000100800 */
[----:B------:R-:W4:Y:S04]  /*19970*/  LDL.LU R201, [R1+0x500] ;  /* 0x0005000001c97983 */ /* 0x000f280000300800 */
[----:B------:R0:W-:Y:S04]  /*19980*/  STL [R1+0x4f4], R6 ;  /* 0x0004f40601007387 */ /* 0x0001e80000100800 */
[----:B------:R-:W4:Y:S04]  /*19990*/  LDL.LU R200, [R1+0x504] ;  /* 0x0005040001c87983 */ /* 0x000f280000300800 */
[----:B------:R0:W-:Y:S04]  /*199a0*/  STL [R1+0x4f8], R7 ;  /* 0x0004f80701007387 */ /* 0x0001e80000100800 */
[----:B-1----:R-:W4:Y:S04]  /*199b0*/  LDL.LU R215, [R1+0x508] ;  /* 0x0005080001d77983 */ /* 0x002f280000300800 */
[----:B--2---:R-:W2:Y:S04]  /*199c0*/  LDL.LU R214, [R1+0x50c] ;  /* 0x00050c0001d67983 */ /* 0x004ea80000300800 */
[----:B---3--:R-:W3:Y:S04]  /*199d0*/  LDL.LU R213, [R1+0x510] ;  /* 0x0005100001d57983 */ /* 0x008ee80000300800 */
[----:B----4-:R-:W4:Y:S04]  /*199e0*/  LDL.LU R212, [R1+0x514] ;  /* 0x0005140001d47983 */ /* 0x010f280000300800 */
        /* <DEDUP_REMOVED lines=24> */
[----:B------:R-:W-:Y:S01]  /*19b70*/  FADD R202, R181, R202 ;  /* 0x000000cab5ca7221 */ /* 0x000fe20000000000 */
[----:B------:R-:W-:-:S04]  /*19b80*/  FADD R201, R182, R201 ;  /* 0x000000c9b6c97221 */ /* 0x000fc80000000000 */
        /* <DEDUP_REMOVED lines=61> */
[----:B------:R-:W4:Y:S04]  /*19f60*/  LDL.LU R200, [R1+0x580] ;  /* 0x0005800001c87983 */ /* 0x000f280000300800 */
[----:B------:R1:W-:Y:S04]  /*19f70*/  STL [R1+0x574], R7 ;  /* 0x0005740701007387 */ /* 0x0003e80000100800 */
[----:B--2---:R-:W2:Y:S04]  /*19f80*/  LDL.LU R215, [R1+0x584] ;  /* 0x0005840001d77983 */ /* 0x004ea80000300800 */
        /* <DEDUP_REMOVED lines=27> */
[----:B------:R-:W-:Y:S01]  /*1a140*/  FADD R202, R148, R202 ;  /* 0x000000ca94ca7221 */ /* 0x000fe20000000000 */
[----:B------:R-:W-:-:S04]  /*1a150*/  FADD R201, R149, R201 ;  /* 0x000000c995c97221 */ /* 0x000fc80000000000 */
        /* <DEDUP_REMOVED lines=334> */
[----:B------:R-:W-:Y:S01]  /*1b640*/  FADD R6, R30, R6 ;  /* 0x000000061e067221 */ /* 0x000fe20000000000 */
[----:B------:R-:W-:-:S05]  /*1b650*/  FADD R7, R7, R31 ;  /* 0x0000001f07077221 */ /* 0x000fca0000000000 */
[----:B------:R0:W-:Y:S04]  /*1b660*/  STL [R1+0x764], R7 ;  /* 0x0007640701007387 */ /* 0x0001e80000100800 */
[----:B------:R0:W-:Y:S04]  /*1b670*/  STL [R1+0x75c], R5 ;  /* 0x00075c0501007387 */ /* 0x0001e80000100800 */
[----:B------:R0:W-:Y:S02]  /*1b680*/  STL [R1+0x760], R6 ;  /* 0x0007600601007387 */ /* 0x0001e40000100800 */
.L_x_28:
[----:B0-----:R0:W5:Y:S01]  /*1b690*/  LDL R6, [R1+0x76c] ;  /* 0x00076c0001067983 */ /* 0x0011620000100800 */
[----:B------:R-:W1:Y:S03]  /*1b6a0*/  LDC R4, c[0x0][0x28c] ;  /* 0x0000a300ff047b82 */ /* 0x000e660000000800 */
[----:B------:R0:W5:Y:S01]  /*1b6b0*/  LDL R5, [R1+0x790] ;  /* 0x0007900001057983 */ /* 0x0001620000100800 */
[----:B-1----:R-:W-:-:S13]  /*1b6c0*/  ISETP.GE.AND P0, PT, R4, 0x1, PT ;  /* 0x000000010400780c */ /* 0x002fda0003f06270 */
[----:B0-----:R-:W-:Y:S05]  /*1b6d0*/  @!P0 BRA `(.L_x_29) ;  /* 0x0000000000648947 */ /* 0x001fea0003800000 */
[----:B------:R-:W2:Y:S02]  /*1b6e0*/  LDL R7, [R1+0x77c] ;  /* 0x00077c0001077983 */ /* 0x000ea40000100800 */
[----:B--2---:R-:W-:-:S13]  /*1b6f0*/  R2UR UR7, R7 ;  /* 0x00000000070772ca */ /* 0x004fda00000e0000 */
[----:B------:R-:W-:-:S06]  /*1b700*/  UISETP.NE.AND UP0, UPT, UR7, 0x3, UPT ;  /* 0x000000030700788c */ /* 0x000fcc000bf05270 */
[----:B------:R-:W-:-:S13]  /*1b710*/  PLOP3.LUT P0, PT, PT, PT, UP0, 0x80, 0x0 ;  /* 0x000000000000781c */ /* 0x000fda0003f0f008 */
[----:B------:R-:W-:Y:S05]  /*1b720*/  @!P0 BRA `(.L_x_30) ;  /* 0x0000000000048947 */ /* 0x000fea0003800000 */
[----:B------:R-:W-:Y:S01]  /*1b730*/  BPT.TRAP 0x1 ;  /* 0x000000040000795c */ /* 0x000fe20000300000 */
.L_x_30:
[----:B------:R-:W2:Y:S01]  /*1b740*/  LDL R4, [R1+0x780] ;  /* 0x0007800001047983 */ /* 0x000ea20000100800 */
[----:B-----5:R-:W-:Y:S02]  /*1b750*/  R2UR UR9, R5 ;  /* 0x00000000050972ca */ /* 0x020fe400000e0000 */
[----:B------:R-:W-:Y:S02]  /*1b760*/  R2UR UR8, R6 ;  /* 0x00000000060872ca */ /* 0x000fe400000e0000 */
[----:B------:R-:W-:-:S09]  /*1b770*/  R2UR UR11, R3 ;  /* 0x00000000030b72ca */ /* 0x000fd200000e0000 */
[----:B------:R-:W-:-:S04]  /*1b780*/  UISETP.LT.AND UP0, UPT, UR9, 0x1, UPT ;  /* 0x000000010900788c */ /* 0x000fc8000bf01270 */
[----:B------:R-:W-:-:S04]  /*1b790*/  USEL UR7, UR9, 0x1, UP0 ;  /* 0x0000000109077887 */ /* 0x000fc80008000000 */
[----:B------:R-:W-:-:S04]  /*1b7a0*/  UIADD3 UR7, UR8, UR9, -UR7 ;  /* 0x0000000908077290 */ /* 0x000fc8000fffe807 */
[----:B------:R-:W-:-:S04]  /*1b7b0*/  UIMAD.WIDE.U32 UR8, UR7, -0x33333333, URZ ;  /* 0xcccccccd070878a5 */ /* 0x000fc8000f8e003f */
[----:B------:R-:W-:-:S04]  /*1b7c0*/  USHF.R.U32.HI UR8, URZ, 0x2, UR9 ;  /* 0x000000023f087899 */ /* 0x000fc80008011609 */
[----:B------:R-:W-:-:S04]  /*1b7d0*/  UIMAD UR7, UR8, -0x5, UR7 ;  /* 0xfffffffb080778a4 */ /* 0x000fc8000f8e0207 */
        /* <DEDUP_REMOVED lines=9> */
.L_x_29:
[----:B-----5:R-:W2:Y:S01]  /*1b870*/  LDL.LU R3, [R1+0x78c] ;  /* 0x00078c0001037983 */ /* 0x020ea20000300800 */
[----:B------:R-:W0:Y:S01]  /*1b880*/  LDC R7, c[0x0][0x288] ;  /* 0x0000a200ff077b82 */ /* 0x000e220000000800 */
[----:B------:R-:W-:Y:S01]  /*1b890*/  R2UR UR9, R6 ;  /* 0x00000000060972ca */ /* 0x000fe200000e0000 */
[----:B------:R-:W-:Y:S01]  /*1b8a0*/  ULDC UR7, c[0x0][0x284] ;  /* 0x0000a10000077ab9 */ /* 0x000fe20000000800 */
[----:B------:R-:W3:Y:S01]  /*1b8b0*/  LDL.LU R24, [R1+0x778] ;  /* 0x0007780001187983 */ /* 0x000ee20000300800 */
[----:B------:R-:W-:Y:S01]  /*1b8c0*/  R2UR UR8, R5 ;  /* 0x00000000050872ca */ /* 0x000fe200000e0000 */
[----:B------:R-:W-:Y:S02]  /*1b8d0*/  ULDC.64 UR14, c[0x0][0x5d0] ;  /* 0x00017400000e7ab9 */ /* 0x000fe40000000a00 */
[----:B------:R-:W4:Y:S04]  /*1b8e0*/  LDL.LU R27, [R1+0x774] ;  /* 0x00077400011b7983 */ /* 0x000f280000300800 */
[----:B------:R-:W4:Y:S01]  /*1b8f0*/  LDL R30, [R1+0x770] ;  /* 0x00077000011e7983 */ /* 0x000f220000100800 */
[----:B------:R-:W1:Y:S05]  /*1b900*/  S2R R25, SR_TID.X ;  /* 0x0000000000197919 */ /* 0x000e6a0000002100 */
[----:B------:R-:W-:Y:S01]  /*1b910*/  UISETP.GE.U32.AND UP1, UPT, UR8, 0x5, UPT ;  /* 0x000000050800788c */ /* 0x000fe2000bf26070 */
[----:B-1----:R-:W-:-:S02]  /*1b920*/  SHF.R.U32.HI R5, RZ, 0x2, R25 ;  /* 0x00000002ff057819 */ /* 0x002fc40000011619 */
[----:B------:R-:W-:Y:S02]  /*1b930*/  LOP3.LUT R6, R25, 0x60, RZ, 0xc0, !PT ;  /* 0x0000006019067812 */ /* 0x000fe400078ec0ff */
[----:B------:R-:W-:Y:S02]  /*1b940*/  SHF.R.U32.HI R4, RZ, 0x7, R25 ;  /* 0x00000007ff047819 */ /* 0x000fe40000011619 */
[----:B------:R-:W-:Y:S02]  /*1b950*/  LOP3.LUT R5, R5, 0x7, RZ, 0xc0, !PT ;  /* 0x0000000705057812 */ /* 0x000fe400078ec0ff */
[----:B------:R-:W-:Y:S02]  /*1b960*/  SHF.R.U32.HI R6, RZ, 0x1, R6 ;  /* 0x00000001ff067819 */ /* 0x000fe40000011606 */
[----:B------:R-:W-:Y:S02]  /*1b970*/  LOP3.LUT R4, R4, 0x1, RZ, 0xc0, !PT ;  /* 0x0000000104047812 */ /* 0x000fe400078ec0ff */
[C---:B------:R-:W-:Y:S01]  /*1b980*/  LOP3.LUT R26, R25.reuse, 0x3, RZ, 0xc0, !PT ;  /* 0x00000003191a7812 */ /* 0x040fe200078ec0ff */
[----:B------:R-:W-:-:S02]  /*1b990*/  IMAD.SHL.U32 R25, R25, 0x2, RZ ;  /* 0x0000000219197824 */ /* 0x000fc400078e00ff */
[----:B------:R-:W-:Y:S02]  /*1b9a0*/  IMAD.SHL.U32 R29, R4, 0x40, RZ ;  /* 0x00000040041d7824 */ /* 0x000fe400078e00ff */
[----:B0-----:R-:W-:-:S03]  /*1b9b0*/  IMAD R26, R26, -0x2, R7 ;  /* 0xfffffffe1a1a7824 */ /* 0x001fc600078e0207 */
[--C-:B------:R-:W-:Y:S02]  /*1b9c0*/  LOP3.LUT R29, R29, 0x40, R5.reuse, 0xe2, !PT ;  /* 0x000000401d1d7812 */ /* 0x100fe400078ee205 */
[----:B--2---:R-:W-:Y:S02]  /*1b9d0*/  R2UR UR13, R3 ;  /* 0x00000000030d72ca */ /* 0x004fe400000e0000 */
[----:B------:R-:W-:Y:S01]  /*1b9e0*/  IADD3 R3, RZ, -R6, -R5 ;  /* 0x80000006ff037210 */ /* 0x000fe20007ffe805 */
[----:B------:R-:W-:Y:S02]  /*1b9f0*/  IMAD.MOV.U32 R5, RZ, RZ, -0x1 ;  /* 0xffffffffff057424 */ /* 0x000fe400078e00ff */
[----:B---3--:R-:W-:Y:S02]  /*1ba00*/  IMAD R24, R24, 0xb0, RZ ;  /* 0x000000b018187824 */ /* 0x008fe400078e02ff */
[----:B------:R-:W-:Y:S02]  /*1ba10*/  IMAD R3, R4, -0x40, R3 ;  /* 0xffffffc004037824 */ /* 0x000fe400078e0203 */
[C---:B----4-:R-:W-:Y:S01]  /*1ba20*/  IMAD.SHL.U32 R4, R27.reuse, 0x200, RZ ;  /* 0x000002001b047824 */ /* 0x050fe200078e00ff */
[----:B------:R-:W-:Y:S01]  /*1ba30*/  ISETP.GE.AND P0, PT, R24, R7, PT ;  /* 0x000000071800720c */ /* 0x000fe20003f06270 */
[----:B------:R-:W-:Y:S01]  /*1ba40*/  IMAD.IADD R26, R26, 0x1, -R24 ;  /* 0x000000011a1a7824 */ /* 0x000fe200078e0a18 */
[----:B------:R-:W-:Y:S01]  /*1ba50*/  R2UR UR16, R30 ;  /* 0x000000001e1072ca */ /* 0x000fe200000e0000 */
[----:B------:R-:W-:Y:S01]  /*1ba60*/  IMAD.WIDE R46, R27, 0x200, RZ ;  /* 0x000002001b2e7825 */ /* 0x000fe200078e02ff */
[----:B------:R-:W-:-:S02]  /*1ba70*/  IADD3 R3, -R4, UR7, R3 ;  /* 0x0000000704037c10 */ /* 0x000fc4000fffe103 */
[----:B------:R-:W-:Y:S01]  /*1ba80*/  ISETP.GE.OR P0, PT, R4, UR7, P0 ;  /* 0x0000000704007c0c */ /* 0x000fe20008706670 */
[----:B------:R-:W-:Y:S01]  /*1ba90*/  UIADD3 UR7, UR8, UR9, URZ ;  /* 0x0000000908077290 */ /* 0x000fe2000fffe03f */
[----:B------:R-:W-:Y:S02]  /*1baa0*/  LOP3.LUT R24, R24, 0x6, R25, 0xf8, !PT ;  /* 0x0000000618187812 */ /* 0x000fe400078ef819 */
[----:B------:R-:W-:Y:S01]  /*1bab0*/  LOP3.LUT R29, R46, R29, R6, 0xfe, !PT ;  /* 0x0000001d2e1d7212 */ /* 0x000fe200078efe06 */
[----:B------:R-:W-:Y:S01]  /*1bac0*/  UISETP.GT.U32.AND UP0, UPT, UR7, 0x4, UPT ;  /* 0x000000040700788c */ /* 0x000fe2000bf04070 */
[--C-:B------:R-:W-:Y:S01]  /*1bad0*/  SHF.R.S32.HI R25, RZ, 0x1f, R24.reuse ;  /* 0x0000001fff197819 */ /* 0x100fe20000011418 */
[----:B------:R-:W-:Y:S02]  /*1bae0*/  IMAD.U32 R6, RZ, RZ, UR14 ;  /* 0x0000000eff067e24 */ /* 0x000fe4000f8e00ff */
[----:B------:R-:W-:Y:S02]  /*1baf0*/  UISETP.LT.U32.AND UP0, UPT, UR8, 0x5, UP0 ;  /* 0x000000050800788c */ /* 0x000fe40008701070 */
[----:B------:R-:W-:Y:S01]  /*1bb00*/  @UP1 UIMAD.WIDE.U32 UR8, UR7, -0x33333333, URZ ;  /* 0xcccccccd070818a5 */ /* 0x000fe2000f8e003f */
[----:B------:R-:W-:Y:S01]  /*1bb10*/  IMAD.WIDE.U32 R6, R6, UR16, R24 ;  /* 0x0000001006067c25 */ /* 0x000fe2000f8e0018 */
[----:B------:R-:W-:-:S02]  /*1bb20*/  USEL UR12, URZ, 0x1, !UP0 ;  /* 0x000000013f0c7887 */ /* 0x000fc4000c000000 */
[----:B------:R-:W-:Y:S02]  /*1bb30*/  @UP1 USHF.R.U32.HI UR8, URZ, 0x2, UR9 ;  /* 0x000000023f081899 */ /* 0x000fe40008011609 */
[----:B------:R-:W-:Y:S02]  /*1bb40*/  ULOP3.LUT UR13, UR13, UR12, URZ, 0x3c, !UPT ;  /* 0x0000000c0d0d7292 */ /* 0x000fe4000f8e3c3f */
[----:B------:R-:W-:Y:S02]  /*1bb50*/  USHF.R.S32.HI UR11, URZ, 0x1f, UR16 ;  /* 0x0000001f3f0b7899 */ /* 0x000fe40008011410 */
[----:B------:R-:W-:Y:S02]  /*1bb60*/  @UP1 ULOP3.LUT UR13, UR13, 0x1, UR8, 0x78, !UPT ;  /* 0x000000010d0d1892 */ /* 0x000fe4000f8e7808 */
[----:B------:R-:W-:-:S04]  /*1bb70*/  UIMAD UR10, UR11, UR14, URZ ;  /* 0x0000000e0b0a72a4 */ /* 0x000fc8000f8e023f */
[----:B------:R-:W-:Y:S01]  /*1bb80*/  IMAD.U32 R4, RZ, RZ, UR13 ;  /* 0x0000000dff047e24 */ /* 0x000fe2000f8e00ff */
[----:B------:R-:W-:-:S04]  /*1bb90*/  UIMAD UR10, UR16, UR15, UR10 ;  /* 0x0000000f100a72a4 */ /* 0x000fc8000f8e020a */
[----:B------:R0:W-:Y:S02]  /*1bba0*/  STL [R1+0x78c], R4 ;  /* 0x00078c0401007387 */ /* 0x0001e40000100800 */
[----:B------:R-:W-:Y:S02]  /*1bbb0*/  VIADD R7, R7, UR10 ;  /* 0x0000000a07077c36 */ /* 0x000fe40008000000 */
[----:B------:R0:W-:Y:S01]  /*1bbc0*/  STL [R1+0x40], R5 ;  /* 0x0000400501007387 */ /* 0x0001e20000100800 */
[----:B------:R-:W-:Y:S05]  /*1bbd0*/  @P0 BRA `(.L_x_31) ;  /* 0x000002ac00180947 */ /* 0x000fea0003800000 */
[----:B0-----:R-:W0:Y:S01]  /*1bbe0*/  LDC.64 R4, c[0x0][0x5c8] ;  /* 0x00017200ff047b82 */ /* 0x001e220000000a00 */
[----:B------:R-:W-:Y:S01]  /*1bbf0*/  FSETP.NEU.AND P0, PT, RZ, UR5, PT ;  /* 0x00000005ff007c0b */ /* 0x000fe2000bf0d000 */
[----:B------:R-:W-:Y:S01]  /*1bc00*/  BSSY B0, `(.L_x_31) ;  /* 0x0002ac3000007945 */ /* 0x000fe20003800000 */
[-C--:B0-----:R-:W-:Y:S02]  /*1bc10*/  IMAD R27, R47, R4.reuse, RZ ;  /* 0x000000042f1b7224 */ /* 0x081fe400078e02ff */
[----:B------:R-:W-:-:S04]  /*1bc20*/  IMAD.WIDE.U32 R6, R29, R4, R6 ;  /* 0x000000041d067225 */ /* 0x000fc800078e0006 */
[----:B------:R-:W-:-:S04]  /*1bc30*/  IMAD R27, R29, R5, R27 ;  /* 0x000000051d1b7224 */ /* 0x000fc800078e021b */
[----:B------:R-:W-:Y:S01]  /*1bc40*/  IMAD.IADD R27, R7, 0x1, R27 ;  /* 0x00000001071b7824 */ /* 0x000fe200078e021b */
[----:B------:R-:W-:Y:S06]  /*1bc50*/  @!P0 BRA `(.L_x_32) ;  /* 0x0000018c00c48947 */ /* 0x000fec0003800000 */
[----:B------:R-:W-:Y:S01]  /*1bc60*/  ISETP.GE.AND P5, PT, R3, 0x189, PT ;  /* 0x000001890300780c */ /* 0x000fe20003fa6270 */
[----:B------:R-:W-:Y:S01]  /*1bc70*/  ULDC.64 UR8, c[0x0][0x5b8] ;  /* 0x00016e0000087ab9 */ /* 0x000fe20000000a00 */
[----:B------:R-:W-:Y:S01]  /*1bc80*/  R2UR UR10, R30 ;  /* 0x000000001e0a72ca */ /* 0x000fe200000e0000 */
[----:B------:R-:W2:Y:S01]  /*1bc90*/  LDL.LU R56, [R1+0x240] ;  /* 0x0002400001387983 */ /* 0x000ea20000300800 */
[C---:B------:R-:W-:Y:S02]  /*1bca0*/  ISETP.LT.OR P4, PT, R26.reuse, 0x1, !P5 ;  /* 0x000000011a00780c */ /* 0x040fe40006f81670 */
[C---:B------:R-:W-:Y:S01]  /*1bcb0*/  ISETP.LT.OR P0, PT, R26.reuse, 0x2, !P5 ;  /* 0x000000021a00780c */ /* 0x040fe20006f01670 */
[----:B------:R-:W3:Y:S01]  /*1bcc0*/  LDL.LU R37, [R1+0x244] ;  /* 0x0002440001257983 */ /* 0x000ee20000300800 */
[----:B------:R-:W-:Y:S02]  /*1bcd0*/  ISETP.LT.OR P3, PT, R26, 0x9, !P5 ;  /* 0x000000091a00780c */ /* 0x000fe40006f61670 */
[----:B------:R-:W-:-:S02]  /*1bce0*/  LOP3.LUT R28, R28, 0xf7ffffff, RZ, 0xc0, !PT ;  /* 0xf7ffffff1c1c7812 */ /* 0x000fc400078ec0ff */
[----:B------:R-:W-:-:S05]  /*1bcf0*/  LOP3.LUT R0, R0, 0xfffffffd, RZ, 0xc0, !PT ;  /* 0xfffffffd00007812 */ /* 0x000fca00078ec0ff */
[----:B------:R-:W0:Y:S01]  /*1bd00*/  @!P4 LDC.64 R30, c[0x0][0x5c0] ;  /* 0x00017000ff1ecb82 */ /* 0x000e220000000a00 */
[----:B------:R-:W-:Y:S01]  /*1bd10*/  @!P4 IMAD.MOV.U32 R32, RZ, RZ, R6 ;  /* 0x000000ffff20c224 */ /* 0x000fe200078e0006 */
[----:B------:R-:W-:Y:S01]  /*1bd20*/  @P0 LOP3.LUT R28, R28, 0x8000000, RZ, 0xfc, !PT ;  /* 0x080000001c1c0812 */ /* 0x000fe200078efcff */
[----:B------:R-:W-:Y:S01]  /*1bd30*/  @!P4 IMAD.MOV.U32 R33, RZ, RZ, R27 ;  /* 0x000000ffff21c224 */ /* 0x000fe200078e001b */
[----:B------:R-:W-:Y:S01]  /*1bd40*/  @P4 LOP3.LUT R0, R0, 0x2, RZ, 0xfc, !PT ;  /* 0x0000000200004812 */ /* 0x000fe200078efcff */
[----:B------:R-:W-:Y:S02]  /*1bd50*/  @!P4 IMAD R36, R5, 0x180, RZ ;  /* 0x000001800524c824 */ /* 0x000fe400078e02ff */
[----:B------:R-:W-:Y:S01]  /*1bd60*/  @!P4 IMAD.WIDE.U32 R32, R4, 0x180, R32 ;  /* 0x000001800420c825 */ /* 0x000fe200078e0020 */
[----:B------:R-:W1:Y:S01]  /*1bd70*/  @!P0 LDC.64 R34, c[0x0][0x5c0] ;  /* 0x00017000ff228b82 */ /* 0x000e620000000a00 */
[----:B------:R-:W-:Y:S02]  /*1bd80*/  LOP3.LUT R0, R0, 0xfffffff7, RZ, 0xc0, !PT ;  /* 0xfffffff700007812 */ /* 0x000fe400078ec0ff */
[----:B------:R-:W-:-:S02]  /*1bd90*/  @!P4 IMAD.IADD R33, R33, 0x1, R36 ;  /* 0x000000012121c824 */ /* 0x000fc400078e0224 */
[----:B------:R-:W-:Y:S01]  /*1bda0*/  @!P0 IMAD R36, R5, 0x180, RZ ;  /* 0x0000018005248824 */ /* 0x000fe200078e02ff */
[----:B------:R-:W-:-:S04]  /*1bdb0*/  @P3 LOP3.LUT R0, R0, 0x8, RZ, 0xfc, !PT ;  /* 0x0000000800003812 */ /* 0x000fc800078efcff */
[----:B------:R-:W-:Y:S02]  /*1bdc0*/  LOP3.LUT R0, R0, 0xfffffffb, RZ, 0xc0, !PT ;  /* 0xfffffffb00007812 */ /* 0x000fe400078ec0ff */
[----:B0-----:R-:W-:Y:S01]  /*1bdd0*/  @!P4 IADD3 R40, P1, P2, R32, UR52, R30 ;  /* 0x000000342028cc10 */ /* 0x001fe2000fa3e01e */
[----:B------:R-:W-:-:S03]  /*1bde0*/  @!P0 IMAD.MOV.U32 R30, RZ, RZ, R6 ;  /* 0x000000ffff1e8224 */ /* 0x000fc600078e0006 */
[----:B------:R-:W-:Y:S01]  /*1bdf0*/  @!P4 IADD3.X R41, R33, UR6, R31, P1, P2 ;  /* 0x000000062129cc10 */ /* 0x000fe20008fe441f */
[----:B------:R-:W-:Y:S01]  /*1be00*/  @!P0 IMAD.MOV.U32 R31, RZ, RZ, R27 ;  /* 0x000000ffff1f8224 */ /* 0x000fe200078e001b */
[----:B------:R-:W0:Y:S01]  /*1be10*/  @!P3 LDC.64 R32, c[0x0][0x5c0] ;  /* 0x00017000ff20bb82 */ /* 0x000e220000000a00 */
[----:B------:R-:W-:-:S04]  /*1be20*/  @!P0 IMAD.WIDE.U32 R30, R4, 0x180, R30 ;  /* 0x00000180041e8825 */ /* 0x000fc800078e001e */
[----:B------:R-:W-:Y:S01]  /*1be30*/  @!P0 IMAD.IADD R31, R31, 0x1, R36 ;  /* 0x000000011f1f8824 */ /* 0x000fe200078e0224 */
[----:B-1----:R-:W-:Y:S01]  /*1be40*/  @!P0 IADD3 R38, P1, P2, R30, UR52, R34 ;  /* 0x000000341e268c10 */ /* 0x002fe2000fa3e022 */
[----:B------:R-:W-:Y:S02]  /*1be50*/  @!P3 IMAD.MOV.U32 R30, RZ, RZ, R6 ;  /* 0x000000ffff1eb224 */ /* 0x000fe400078e0006 */
[----:B------:R-:W-:Y:S01]  /*1be60*/  @!P3 IMAD R34, R5, 0x180, RZ ;  /* 0x000001800522b824 */ /* 0x000fe200078e02ff */
[----:B------:R-:W-:Y:S01]  /*1be70*/  @!P0 IADD3.X R39, R31, UR6, R35, P1, P2 ;  /* 0x000000061f278c10 */ /* 0x000fe20008fe4423 */
[----:B------:R-:W-:Y:S01]  /*1be80*/  @!P3 IMAD.MOV.U32 R31, RZ, RZ, R27 ;  /* 0x000000ffff1fb224 */ /* 0x000fe200078e001b */
[----:B------:R-:W-:Y:S01]  /*1be90*/  ISETP.LT.OR P0, PT, R26, 0xa, !P5 ;  /* 0x0000000a1a00780c */ /* 0x000fe20006f01670 */
[----:B------:R-:W-:-:S04]  /*1bea0*/  @!P3 IMAD.WIDE.U32 R30, R4, 0x180, R30 ;  /* 0x00000180041eb825 */ /* 0x000fc800078e001e */
[----:B------:R-:W-:Y:S01]  /*1beb0*/  @!P3 IMAD.IADD R31, R31, 0x1, R34 ;  /* 0x000000011f1fb824 */ /* 0x000fe200078e0222 */
[----:B0-----:R-:W-:-:S07]  /*1bec0*/  @!P3 IADD3 R42, P1, P2, R30, UR52, R32 ;  /* 0x000000341e2abc10 */ /* 0x001fce000fa3e020 */
[----:B------:R-:W-:Y:S01]  /*1bed0*/  @!P0 IMAD.MOV.U32 R32, RZ, RZ, R6 ;  /* 0x000000ffff208224 */ /* 0x000fe200078e0006 */
[----:B------:R-:W-:Y:S01]  /*1bee0*/  @!P3 IADD3.X R43, R31, UR6, R33, P1, P2 ;  /* 0x000000061f2bbc10 */ /* 0x000fe20008fe4421 */
[----:B------:R-:W-:Y:S01]  /*1bef0*/  @!P0 IMAD.MOV.U32 R33, RZ, RZ, R27 ;  /* 0x000000ffff218224 */ /* 0x000fe200078e001b */
[----:B------:R-:W0:Y:S01]  /*1bf00*/  @!P0 LDC.64 R30, c[0x0][0x5c0] ;  /* 0x00017000ff1e8b82 */ /* 0x000e220000000a00 */
[----:B------:R-:W-:Y:S01]  /*1bf10*/  @!P0 IMAD R34, R5, 0x180, RZ ;  /* 0x0000018005228824 */ /* 0x000fe200078e02ff */
[----:B------:R-:W-:Y:S01]  /*1bf20*/  @P0 LOP3.LUT R0, R0, 0x4, RZ, 0xfc, !PT ;  /* 0x0000000400000812 */ /* 0x000fe200078efcff */
[----:B------:R-:W-:-:S04]  /*1bf30*/  @!P0 IMAD.WIDE.U32 R32, R4, 0x180, R32 ;  /* 0x0000018004208825 */ /* 0x000fc800078e0020 */
[----:B------:R-:W-:Y:S01]  /*1bf40*/  @!P0 IMAD.IADD R33, R33, 0x1, R34 ;  /* 0x0000000121218824 */ /* 0x000fe200078e0222 */
[----:B0-----:R-:W-:Y:S01]  /*1bf50*/  @!P0 IADD3 R44, P1, P2, R32, UR52, R30 ;  /* 0x00000034202c8c10 */ /* 0x001fe2000fa3e01e */
[----:B------:R-:W-:Y:S01]  /*1bf60*/  IMAD.U32 R30, RZ, RZ, UR8 ;  /* 0x00000008ff1e7e24 */ /* 0x000fe2000f8e00ff */
[----:B------:R-:W-:Y:S02]  /*1bf70*/  UIMAD UR8, UR11, UR8, URZ ;  /* 0x000000080b0872a4 */ /* 0x000fe4000f8e023f */
[----:B------:R-:W-:Y:S01]  /*1bf80*/  @!P0 IADD3.X R45, R33, UR6, R31, P1, P2 ;  /* 0x00000006212d8c10 */ /* 0x000fe20008fe441f */
[----:B------:R-:W-:Y:S01]  /*1bf90*/  IMAD.WIDE.U32 R24, R30, UR10, R24 ;  /* 0x0000000a1e187c25 */ /* 0x000fe2000f8e0018 */
[----:B------:R-:W-:Y:S01]  /*1bfa0*/  UIMAD UR8, UR10, UR9, UR8 ;  /* 0x000000090a0872a4 */ /* 0x000fe2000f8e0208 */
[----:B------:R-:W-:Y:S02]  /*1bfb0*/  ISETP.GE.AND P0, PT, R3, 0x1, PT ;  /* 0x000000010300780c */ /* 0x000fe40003f06270 */
[----:B------:R-:W-:Y:S01]  /*1bfc0*/  IMAD.MOV.U32 R30, RZ, RZ, R24 ;  /* 0x000000ffff1e7224 */ /* 0x000fe200078e0018 */
[----:B------:R-:W-:-:S02]  /*1bfd0*/  ULDC.64 UR10, c[0x0][0x5a8] ;  /* 0x00016a00000a7ab9 */ /* 0x000fc40000000a00 */
[----:B------:R-:W-:Y:S01]  /*1bfe0*/  VIADD R31, R25, UR8 ;  /* 0x00000008191f7c36 */ /* 0x000fe20008000000 */
[----:B------:R-:W-:Y:S02]  /*1bff0*/  ULDC.64 UR8, c[0x0][0x5b0] ;  /* 0x00016c0000087ab9 */ /* 0x000fe40000000a00 */
[----:B------:R-:W-:Y:S02]  /*1c000*/  IMAD R32, R47, UR8, RZ ;  /* 0x000000082f207c24 */ /* 0x000fe4000f8e02ff */
[----:B------:R-:W-:-:S04]  /*1c010*/  IMAD.WIDE.U32 R24, R29, UR8, R30 ;  /* 0x000000081d187c25 */ /* 0x000fc8000f8e001e */
[----:B------:R-:W-:Y:S01]  /*1c020*/  IMAD R32, R29, UR9, R32 ;  /* 0x000000091d207c24 */ /* 0x000fe2000f8e0220 */
[----:B------:R-:W-:-:S04]  /*1c030*/  IADD3 R24, P1, R24, UR10, RZ ;  /* 0x0000000a18187c10 */ /* 0x000fc8000ff3e0ff */
[--C-:B------:R-:W-:Y:S02]  /*1c040*/  IADD3.X R25, R25, UR11, R32.reuse, P1, !PT ;  /* 0x0000000b19197c10 */ /* 0x100fe40008ffe420 */
[----:B------:R-:W-:Y:S02]  /*1c050*/  ISETP.LT.OR P1, PT, R26, 0x1, !P0 ;  /* 0x000000011a00780c */ /* 0x000fe40004721670 */
[----:B------:R-:W-:-:S11]  /*1c060*/  PRMT R32, RZ, 0x7610, R32 ;  /* 0x00007610ff207816 */ /* 0x000fd60000000020 */
[----:B------:R-:W4:Y:S02]  /*1c070*/  @!P1 LDG.E.U8 R32, desc[UR54][R24.64] ;  /* 0x0000003618209981 */ /* 0x000f24000c1e1100 */
[----:B----4-:R-:W-:-:S04]  /*1c080*/  LOP3.LUT R32, R32, 0xff, RZ, 0xc0, !PT ;  /* 0x000000ff20207812 */ /* 0x010fc800078ec0ff */
[----:B------:R-:W-:-:S05]  /*1c090*/  F2FP.F16.E4M3.UNPACK_B R32, R32 ;  /* 0x00000020ff20723e */ /* 0x000fca00020006ff */
[----:B------:R-:W-:-:S05]  /*1c0a0*/  HADD2.F32 R32, -RZ, R32.H0_H0 ;  /* 0x20000020ff207230 */ /* 0x000fca0000004100 */
[----:B------:R-:W-:-:S04]  /*1c0b0*/  FMUL R32, R32, UR5 ;  /* 0x0000000520207c20 */ /* 0x000fc80008400000 */
[----:B------:R-:W-:Y:S02]  /*1c0c0*/  FFMA R8, R8, UR4, R32 ;  /* 0x0000000408087c23 */ /* 0x000fe40008000020 */
[----:B------:R-:W0:Y:S03]  /*1c0d0*/  @!P1 LDC.64 R32, c[0x0][0x5c0] ;  /* 0x00017000ff209b82 */ /* 0x000e260000000a00 */
[----:B------:R-:W-:Y:S02]  /*1c0e0*/  F2FP.SATFINITE.E4M3.F32.PACK_AB_MERGE_C R8, RZ, R8, RZ ;  /* 0x00000008ff08723e */ /* 0x000fe400048070ff */
[----:B0-----:R-:W-:-:S05]  /*1c0f0*/  @!P1 IADD3 R32, P2, R6, R32, RZ ;  /* 0x0000002006209210 */ /* 0x001fca0007f5e0ff */
[----:B------:R-:W-:-:S05]  /*1c100*/  @!P1 IMAD.X R33, R27, 0x1, R33, P2 ;  /* 0x000000011b219824 */ /* 0x000fca00010e0621 */
[----:B------:R0:W-:Y:S01]  /*1c110*/  @!P1 STG.E.U8 desc[UR54][R32.64], R8 ;  /* 0x0000000820009986 */ /* 0x0001e2000c101136 */
[----:B------:R-:W-:Y:S02]  /*1c120*/  ISETP.LT.OR P1, PT, R26, 0x2, !P0 ;  /* 0x000000021a00780c */ /* 0x000fe40004721670 */
[----:B0-----:R-:W-:-:S11]  /*1c130*/  PRMT R8, RZ, 0x7610, R8 ;  /* 0x00007610ff087816 */ /* 0x001fd60000000008 */
[----:B------:R-:W0:Y:S01]  /*1c140*/  @!P1 LDC.64 R32, c[0x0][0x5c0] ;  /* 0x00017000ff209b82 */ /* 0x000e220000000a00 */
[----:B------:R-:W4:Y:S01]  /*1c150*/  @!P1 LDG.E.U8 R8, desc[UR54][R24.64+0x1] ;  /* 0x0000013618089981 */ /* 0x000f22000c1e1100 */
[----:B0-----:R-:W-:-:S05]  /*1c160*/  @!P1 IADD3 R32, P2, R6, R32, RZ ;  /* 0x0000002006209210 */ /* 0x001fca0007f5e0ff */
[----:B------:R-:W-:Y:S01]  /*1c170*/  @!P1 IMAD.X R33, R27, 0x1, R33, P2 ;  /* 0x000000011b219824 */ /* 0x000fe200010e0621 */
[----:B------:R-:W-:Y:S02]  /*1c180*/  ISETP.GE.AND P2, PT, R3, 0x9, PT ;  /* 0x000000090300780c */ /* 0x000fe40003f46270 */
[----:B----4-:R-:W-:-:S04]  /*1c190*/  LOP3.LUT R8, R8, 0xff, RZ, 0xc0, !PT ;  /* 0x000000ff08087812 */ /* 0x010fc800078ec0ff */
[----:B------:R-:W-:-:S05]  /*1c1a0*/  F2FP.F16.E4M3.UNPACK_B R8, R8 ;  /* 0x00000008ff08723e */ /* 0x000fca00020006ff */
[----:B------:R-:W-:-:S05]  /*1c1b0*/  HADD2.F32 R8, -RZ, R8.H0_H0 ;  /* 0x20000008ff087230 */ /* 0x000fca0000004100 */
[----:B------:R-:W-:-:S04]  /*1c1c0*/  FMUL R8, R8, UR5 ;  /* 0x0000000508087c20 */ /* 0x000fc80008400000 */
[----:B------:R-:W-:-:S05]  /*1c1d0*/  FFMA R9, R9, UR4, R8 ;  /* 0x0000000409097c23 */ /* 0x000fca0008000008 */
[----:B------:R-:W-:-:S05]  /*1c1e0*/  F2FP.SATFINITE.E4M3.F32.PACK_AB_MERGE_C R9, RZ, R9, RZ ;  /* 0x00000009ff09723e */ /* 0x000fca00048070ff */
[----:B------:R0:W-:Y:S01]  /*1c1f0*/  @!P1 STG.E.U8 desc[UR54][R32.64+0x1], R9 ;  /* 0x0000010920009986 */ /* 0x0001e2000c101136 */
[----:B------:R-:W-:-:S05]  /*1c200*/  IADD3 R8, P1, R29, 0x8, RZ ;  /* 0x000000081d087810 */ /* 0x000fca0007f3e0ff */
[----:B0-----:R-:W-:-:S04]  /*1c210*/  IMAD.X R32, RZ, RZ, R47, P1 ;  /* 0x000000ffff207224 */ /* 0x001fc800008e062f */
[----:B------:R-:W-:-:S04]  /*1c220*/  IMAD R32, R32, UR8, RZ ;  /* 0x0000000820207c24 */ /* 0x000fc8000f8e02ff */
[C---:B------:R-:W-:Y:S02]  /*1c230*/  IMAD R32, R8.reuse, UR9, R32 ;  /* 0x0000000908207c24 */ /* 0x040fe4000f8e0220 */
[----:B------:R-:W-:-:S03]  /*1c240*/  IMAD.WIDE.U32 R8, R8, UR8, R30 ;  /* 0x0000000808087c25 */ /* 0x000fc6000f8e001e */
        /* <DEDUP_REMOVED lines=12> */
[----:B0-----:R-:W-:-:S04]  /*1c310*/  @!P1 IADD3 R32, P3, P4, R6, UR52, R32 ;  /* 0x0000003406209c10 */ /* 0x001fc8000fc7e020 */
[----:B------:R-:W-:-:S05]  /*1c320*/  @!P1 IADD3.X R33, R27, UR6, R33, P3, P4 ;  /* 0x000000061b219c10 */ /* 0x000fca0009fe8421 */
[----:B------:R0:W-:Y:S01]  /*1c330*/  @!P1 STG.E.U8 desc[UR54][R32.64], R10 ;  /* 0x0000000a20009986 */ /* 0x0001e2000c101136 */
[----:B------:R-:W-:Y:S02]  /*1c340*/  ISETP.LT.OR P1, PT, R26, 0x2, !P2 ;  /* 0x000000021a00780c */ /* 0x000fe40005721670 */
[----:B0-----:R-:W-:-:S11]  /*1c350*/  PRMT R10, RZ, 0x7610, R10 ;  /* 0x00007610ff0a7816 */ /* 0x001fd6000000000a */
[----:B------:R-:W0:Y:S01]  /*1c360*/  @!P1 LDC.64 R32, c[0x0][0x5c0] ;  /* 0x00017000ff209b82 */ /* 0x000e220000000a00 */
[----:B------:R-:W4:Y:S01]  /*1c370*/  @!P1 LDG.E.U8 R10, desc[UR54][R8.64+0x1] ;  /* 0x00000136080a9981 */ /* 0x000f22000c1e1100 */
[----:B------:R-:W-:Y:S02]  /*1c380*/  ISETP.LT.OR P5, PT, R26, 0x11, !P5 ;  /* 0x000000111a00780c */ /* 0x000fe40006fa1670 */
[----:B0-----:R-:W-:-:S04]  /*1c390*/  @!P1 IADD3 R32, P3, P4, R6, UR52, R32 ;  /* 0x0000003406209c10 */ /* 0x001fc8000fc7e020 */
[----:B------:R-:W-:-:S07]  /*1c3a0*/  @!P1 IADD3.X R33, R27, UR6, R33, P3, P4 ;  /* 0x000000061b219c10 */ /* 0x000fce0009fe8421 */
[----:B------:R-:W-:Y:S01]  /*1c3b0*/  @!P5 IMAD R34, R5, 0x180, RZ ;  /* 0x000001800522d824 */ /* 0x000fe200078e02ff */
[----:B----4-:R-:W-:-:S04]  /*1c3c0*/  LOP3.LUT R10, R10, 0xff, RZ, 0xc0, !PT ;  /* 0x000000ff0a0a7812 */ /* 0x010fc800078ec0ff */
[----:B------:R-:W-:-:S05]  /*1c3d0*/  F2FP.F16.E4M3.UNPACK_B R10, R10 ;  /* 0x0000000aff0a723e */ /* 0x000fca00020006ff */
[----:B------:R-:W-:-:S05]  /*1c3e0*/  HADD2.F32 R10, -RZ, R10.H0_H0 ;  /* 0x2000000aff0a7230 */ /* 0x000fca0000004100 */
[----:B------:R-:W-:-:S04]  /*1c3f0*/  FMUL R10, R10, UR5 ;  /* 0x000000050a0a7c20 */ /* 0x000fc80008400000 */
[----:B------:R-:W-:-:S05]  /*1c400*/  FFMA R11, R11, UR4, R10 ;  /* 0x000000040b0b7c23 */ /* 0x000fca000800000a */
[----:B------:R-:W-:-:S05]  /*1c410*/  F2FP.SATFINITE.E4M3.F32.PACK_AB_MERGE_C R11, RZ, R11, RZ ;  /* 0x0000000bff0b723e */ /* 0x000fca00048070ff */
[----:B------:R0:W-:Y:S02]  /*1c420*/  @!P1 STG.E.U8 desc[UR54][R32.64+0x1], R11 ;  /* 0x0000010b20009986 */ /* 0x0001e4000c101136 */
[----:B0-----:R-:W0:Y:S01]  /*1c430*/  @!P5 LDC.64 R10, c[0x0][0x5c0] ;  /* 0x00017000ff0adb82 */ /* 0x001e220000000a00 */
[----:B------:R-:W-:Y:S02]  /*1c440*/  @!P5 IMAD.MOV.U32 R32, RZ, RZ, R6 ;  /* 0x000000ffff20d224 */ /* 0x000fe400078e0006 */
[----:B------:R-:W-:Y:S02]  /*1c450*/  @!P5 IMAD.MOV.U32 R33, RZ, RZ, R27 ;  /* 0x000000ffff21d224 */ /* 0x000fe400078e001b */
[----:B------:R-:W-:-:S04]  /*1c460*/  @!P5 IMAD.WIDE.U32 R32, R4, 0x180, R32 ;  /* 0x000001800420d825 */ /* 0x000fc800078e0020 */
[----:B------:R-:W-:Y:S01]  /*1c470*/  @!P5 IMAD.IADD R33, R33, 0x1, R34 ;  /* 0x000000012121d824 */ /* 0x000fe200078e0222 */
[----:B0-----:R-:W-:-:S04]  /*1c480*/  @!P5 IADD3 R54, P1, P3, R32, UR52, R10 ;  /* 0x000000342036dc10 */ /* 0x001fc8000fb3e00a */
[----:B------:R-:W-:Y:S02]  /*1c490*/  @!P5 IADD3.X R55, R33, UR6, R11, P1, P3 ;  /* 0x000000062137dc10 */ /* 0x000fe40008fe640b */
        /* <DEDUP_REMOVED lines=19> */
[----:B----4-:R-:W-:-:S04]  /*1c5d0*/  LOP3.LUT R12, R12, 0xff, RZ, 0xc0, !PT ;  /* 0x000000ff0c0c7812 */ /* 0x010fc800078ec0ff */
[----:B------:R-:W-:-:S05]  /*1c5e0*/  F2FP.F16.E4M3.UNPACK_B R12, R12 ;  /* 0x0000000cff0c723e */ /* 0x000fca00020006ff */
[----:B------:R-:W-:-:S05]  /*1c5f0*/  HADD2.F32 R12, -RZ, R12.H0_H0 ;  /* 0x2000000cff0c7230 */ /* 0x000fca0000004100 */
[----:B------:R-:W-:-:S04]  /*1c600*/  FMUL R12, R12, UR5 ;  /* 0x000000050c0c7c20 */ /* 0x000fc80008400000 */
[----:B------:R-:W-:-:S05]  /*1c610*/  FFMA R13, R13, UR4, R12 ;  /* 0x000000040d0d7c23 */ /* 0x000fca000800000c */
[----:B------:R-:W-:-:S05]  /*1c620*/  F2FP.SATFINITE.E4M3.F32.PACK_AB_MERGE_C R13, RZ, R13, RZ ;  /* 0x0000000dff0d723e */ /* 0x000fca00048070ff */
[----:B------:R0:W-:Y:S01]  /*1c630*/  @!P1 STG.E.U8 desc[UR54][R10.64+0x9], R13 ;  /* 0x0000090d0a009986 */ /* 0x0001e2000c101136 */
[----:B------:R-:W-:-:S13]  /*1c640*/  ISETP.LT.OR P1, PT, R26, 0x9, !P2 ;  /* 0x000000091a00780c */ /* 0x000fda0005721670 */
[----:B0-----:R-:W0:Y:S02]  /*1c650*/  @!P1 LDC.64 R10, c[0x0][0x5c0] ;  /* 0x00017000ff0a9b82 */ /* 0x001e240000000a00 */
[--C-:B0-----:R-:W-:Y:S02]  /*1c660*/  @!P1 IADD3 R32, P3, P4, R6, UR52, R10.reuse ;  /* 0x0000003406209c10 */ /* 0x101fe4000fc7e00a */
[----:B------:R-:W-:-:S06]  /*1c670*/  PRMT R10, RZ, 0x7610, R10 ;  /* 0x00007610ff0a7816 */ /* 0x000fcc000000000a */
[----:B------:R-:W4:Y:S01]  /*1c680*/  @!P1 LDG.E.U8 R10, desc[UR54][R8.64+0x8] ;  /* 0x00000836080a9981 */ /* 0x000f22000c1e1100 */
[----:B------:R-:W-:Y:S02]  /*1c690*/  @!P1 IADD3.X R33, R27, UR6, R11, P3, P4 ;  /* 0x000000061b219c10 */ /* 0x000fe40009fe840b */
[----:B------:R-:W-:Y:S02]  /*1c6a0*/  ISETP.LT.OR P4, PT, R26, 0xa, !P2 ;  /* 0x0000000a1a00780c */ /* 0x000fe40005781670 */
[----:B------:R-:W-:-:S04]  /*1c6b0*/  LOP3.LUT R0, R0, 0xffffff7f, RZ, 0xc0, !PT ;  /* 0xffffff7f00007812 */ /* 0x000fc800078ec0ff */
[----:B------:R-:W-:Y:S02]  /*1c6c0*/  @P5 LOP3.LUT R0, R0, 0x80, RZ, 0xfc, !PT ;  /* 0x0000008000005812 */ /* 0x000fe400078efcff */
[----:B----4-:R-:W-:-:S04]  /*1c6d0*/  LOP3.LUT R10, R10, 0xff, RZ, 0xc0, !PT ;  /* 0x000000ff0a0a7812 */ /* 0x010fc800078ec0ff */
[----:B------:R-:W-:-:S05]  /*1c6e0*/  F2FP.F16.E4M3.UNPACK_B R10, R10 ;  /* 0x0000000aff0a723e */ /* 0x000fca00020006ff */
[----:B------:R-:W-:-:S05]  /*1c6f0*/  HADD2.F32 R10, -RZ, R10.H0_H0 ;  /* 0x2000000aff0a7230 */ /* 0x000fca0000004100 */
[----:B------:R-:W-:-:S04]  /*1c700*/  FMUL R10, R10, UR5 ;  /* 0x000000050a0a7c20 */ /* 0x000fc80008400000 */
[----:B------:R-:W-:Y:S02]  /*1c710*/  FFMA R14, R14, UR4, R10 ;  /* 0x000000040e0e7c23 */ /* 0x000fe4000800000a */
[----:B------:R-:W0:Y:S03]  /*1c720*/  @!P4 LDC.64 R10, c[0x0][0x5c0] ;  /* 0x00017000ff0acb82 */ /* 0x000e260000000a00 */
[----:B------:R-:W-:-:S05]  /*1c730*/  F2FP.SATFINITE.E4M3.F32.PACK_AB_MERGE_C R14, RZ, R14, RZ ;  /* 0x0000000eff0e723e */ /* 0x000fca00048070ff */
[----:B------:R1:W-:Y:S01]  /*1c740*/  @!P1 STG.E.U8 desc[UR54][R32.64+0x8], R14 ;  /* 0x0000080e20009986 */ /* 0x0003e2000c101136 */
[----:B------:R-:W-:Y:S02]  /*1c750*/  ISETP.GE.AND P1, PT, R3, 0x81, PT ;  /* 0x000000810300780c */ /* 0x000fe40003f26270 */
[----:B0-----:R-:W-:-:S04]  /*1c760*/  @!P4 IADD3 R12, P3, P5, R6, UR52, R10 ;  /* 0x00000034060ccc10 */ /* 0x001fc8000fd7e00a */
[----:B------:R-:W-:Y:S02]  /*1c770*/  @!P4 IADD3.X R13, R27, UR6, R11, P3, P5 ;  /* 0x000000061b0dcc10 */ /* 0x000fe40009fea40b */
[----:B------:R-:W-:-:S13]  /*1c780*/  ISETP.LT.OR P3, PT, R26, 0x1, !P1 ;  /* 0x000000011a00780c */ /* 0x000fda0004f61670 */
[----:B------:R-:W1:Y:S02]  /*1c790*/  @!P3 LDC.64 R10, c[0x0][0x5c0] ;  /* 0x00017000ff0abb82 */ /* 0x000e640000000a00 */
[--C-:B-1----:R-:W-:Y:S02]  /*1c7a0*/  @!P3 IADD3 R32, P5, P6, R6, UR56, R10.reuse ;  /* 0x000000380620bc10 */ /* 0x102fe4000febe00a */
[----:B------:R-:W-:-:S06]  /*1c7b0*/  PRMT R10, RZ, 0x7610, R10 ;  /* 0x00007610ff0a7816 */ /* 0x000fcc000000000a */
[----:B------:R-:W4:Y:S01]  /*1c7c0*/  @!P4 LDG.E.U8 R10, desc[UR54][R8.64+0x9] ;  /* 0x00000936080ac981 */ /* 0x000f22000c1e1100 */
[----:B------:R-:W-:Y:S02]  /*1c7d0*/  @!P3 IADD3.X R33, R27, UR53, R11, P5, P6 ;  /* 0x000000351b21bc10 */ /* 0x000fe4000afec40b */
        /* <DEDUP_REMOVED lines=14> */
[----:B------:R-:W-:-:S06]  /*1c8c0*/  PRMT R12, RZ, 0x7610, R12 ;  /* 0x00007610ff0c7816 */ /* 0x000fcc000000000c */
[----:B------:R-:W4:Y:S01]  /*1c8d0*/  @!P3 LDG.E.U8 R12, desc[UR54][R10.64] ;  /* 0x000000360a0cb981 */ /* 0x000f22000c1e1100 */
[----:B------:R-:W-:Y:S02]  /*1c8e0*/  ISETP.LT.OR P4, PT, R26, 0x2, !P1 ;  /* 0x000000021a00780c */ /* 0x000fe40004f81670 */
[----:B------:R-:W-:Y:S02]  /*1c8f0*/  PRMT R14, RZ, 0x7610, R14 ;  /* 0x00007610ff0e7816 */ /* 0x000fe4000000000e */
[----:B----4-:R-:W-:-:S04]  /*1c900*/  LOP3.LUT R12, R12, 0xff, RZ, 0xc0, !PT ;  /* 0x000000ff0c0c7812 */ /* 0x010fc800078ec0ff */
[----:B------:R-:W-:-:S05]  /*1c910*/  F2FP.F16.E4M3.UNPACK_B R12, R12 ;  /* 0x0000000cff0c723e */ /* 0x000fca00020006ff */
[----:B------:R-:W-:-:S05]  /*1c920*/  HADD2.F32 R12, -RZ, R12.H0_H0 ;  /* 0x2000000cff0c7230 */ /* 0x000fca0000004100 */
[----:B------:R-:W-:-:S04]  /*1c930*/  FMUL R12, R12, UR5 ;  /* 0x000000050c0c7c20 */ /* 0x000fc80008400000 */
[----:B------:R-:W-:Y:S02]  /*1c940*/  FFMA R16, R16, UR4, R12 ;  /* 0x0000000410107c23 */ /* 0x000fe4000800000c */
[----:B------:R-:W0:Y:S03]  /*1c950*/  @!P4 LDC.64 R12, c[0x0][0x5c0] ;  /* 0x00017000ff0ccb82 */ /* 0x000e260000000a00 */
[----:B------:R-:W-:-:S05]  /*1c960*/  F2FP.SATFINITE.E4M3.F32.PACK_AB_MERGE_C R16, RZ, R16, RZ ;  /* 0x00000010ff10723e */ /* 0x000fca00048070ff */
[----:B------:R1:W-:Y:S04]  /*1c970*/  @!P3 STG.E.U8 desc[UR54][R32.64], R16 ;  /* 0x000000102000b986 */ /* 0x0003e8000c101136 */
[----:B------:R-:W4:Y:S01]  /*1c980*/  @!P4 LDG.E.U8 R14, desc[UR54][R10.64+0x1] ;  /* 0x000001360a0ec981 */ /* 0x000f22000c1e1100 */
[----:B0-----:R-:W-:-:S04]  /*1c990*/  @!P4 IADD3 R12, P5, P6, R6, UR56, R12 ;  /* 0x00000038060ccc10 */ /* 0x001fc8000febe00c */
[----:B------:R-:W-:Y:S02]  /*1c9a0*/  @!P4 IADD3.X R13, R27, UR53, R13, P5, P6 ;  /* 0x000000351b0dcc10 */ /* 0x000fe4000afec40d */
[----:B------:R-:W-:-:S04]  /*1c9b0*/  ISETP.GE.AND P0, PT, R3, 0x89, PT ;  /* 0x000000890300780c */ /* 0x000fc80003f06270 */
[----:B------:R-:W-:Y:S01]  /*1c9c0*/  ISETP.LT.OR P3, PT, R26, 0x1, !P0 ;  /* 0x000000011a00780c */ /* 0x000fe20004761670 */
[----:B-1----:R-:W-:-:S12]  /*1c9d0*/  IMAD.U32 R16, RZ, RZ, UR52 ;  /* 0x00000034ff107e24 */ /* 0x002fd8000f8e00ff */
[----:B------:R-:W-:Y:S02]  /*1c9e0*/  @!P3 IADD3 R16, P5, P6, R16, UR56, R6 ;  /* 0x000000381010bc10 */ /* 0x000fe4000febe006 */
[----:B----4-:R-:W-:-:S04]  /*1c9f0*/  LOP3.LUT R14, R14, 0xff, RZ, 0xc0, !PT ;  /* 0x000000ff0e0e7812 */ /* 0x010fc800078ec0ff */
[----:B------:R-:W-:-:S05]  /*1ca00*/  F2FP.F16.E4M3.UNPACK_B R14, R14 ;  /* 0x0000000eff0e723e */ /* 0x000fca00020006ff */
[----:B------:R-:W-:-:S05]  /*1ca10*/  HADD2.F32 R14, -RZ, R14.H0_H0 ;  /* 0x2000000eff0e7230 */ /* 0x000fca0000004100 */
[----:B------:R-:W-:-:S04]  /*1ca20*/  FMUL R14, R14, UR5 ;  /* 0x000000050e0e7c20 */ /* 0x000fc80008400000 */
[----:B------:R-:W-:-:S05]  /*1ca30*/  FFMA R17, R17, UR4, R14 ;  /* 0x0000000411117c23 */ /* 0x000fca000800000e */
[----:B------:R-:W-:-:S05]  /*1ca40*/  F2FP.SATFINITE.E4M3.F32.PACK_AB_MERGE_C R17, RZ, R17, RZ ;  /* 0x00000011ff11723e */ /* 0x000fca00048070ff */
[----:B------:R0:W-:Y:S02]  /*1ca50*/  @!P4 STG.E.U8 desc[UR54][R12.64+0x1], R17 ;  /* 0x000001110c00c986 */ /* 0x0001e4000c101136 */
[----:B0-----:R-:W-:-:S05]  /*1ca60*/  IADD3 R12, P4, R29, 0x88, RZ ;  /* 0x000000881d0c7810 */ /* 0x001fca0007f9e0ff */
[----:B------:R-:W-:-:S04]  /*1ca70*/  IMAD.X R14, RZ, RZ, R47, P4 ;  /* 0x000000ffff0e7224 */ /* 0x000fc800020e062f */
[----:B------:R-:W-:-:S04]  /*1ca80*/  IMAD R14, R14, UR8, RZ ;  /* 0x000000080e0e7c24 */ /* 0x000fc8000f8e02ff */
[C---:B------:R-:W-:Y:S02]  /*1ca90*/  IMAD R14, R12.reuse, UR9, R14 ;  /* 0x000000090c0e7c24 */ /* 0x040fe4000f8e020e */
[----:B------:R-:W-:-:S03]  /*1caa0*/  IMAD.WIDE.U32 R12, R12, UR8, R30 ;  /* 0x000000080c0c7c25 */ /* 0x000fc6000f8e001e */
[----:B------:R-:W-:-:S04]  /*1cab0*/  IADD3 R12, P4, R12, UR10, RZ ;  /* 0x0000000a0c0c7c10 */ /* 0x000fc8000ff9e0ff */
[----:B------:R-:W-:Y:S02]  /*1cac0*/  IADD3.X R13, R13, UR11, R14, P4, !PT ;  /* 0x0000000b0d0d7c10 */ /* 0x000fe4000a7fe40e */
[----:B------:R-:W0:Y:S02]  /*1cad0*/  @!P3 LDC.64 R14, c[0x0][0x5c0] ;  /* 0x00017000ff0ebb82 */ /* 0x000e240000000a00 */
[----:B0-----:R-:W-:Y:S02]  /*1cae0*/  @!P3 IADD3 R14, P4, R16, R14, RZ ;  /* 0x0000000e100eb210 */ /* 0x001fe40007f9e0ff */
[----:B------:R-:W-:-:S06]  /*1caf0*/  PRMT R16, RZ, 0x7610, R16 ;  /* 0x00007610ff107816 */ /* 0x000fcc0000000010 */
[----:B------:R-:W4:Y:S01]  /*1cb00*/  @!P3 LDG.E.U8 R16, desc[UR54][R12.64] ;  /* 0x000000360c10b981 */ /* 0x000f22000c1e1100 */
[----:B------:R-:W-:Y:S01]  /*1cb10*/  IMAD.U32 R32, RZ, RZ, UR6 ;  /* 0x00000006ff207e24 */ /* 0x000fe2000f8e00ff */
[----:B------:R-:W-:-:S04]  /*1cb20*/  LOP3.LUT R28, R28, 0xfbffffff, RZ, 0xc0, !PT ;  /* 0xfbffffff1c1c7812 */ /* 0x000fc800078ec0ff */
[----:B------:R-:W-:Y:S02]  /*1cb30*/  @!P3 IADD3.X R32, R32, UR53, R27, P5, P6 ;  /* 0x000000352020bc10 */ /* 0x000fe4000afec41b */
[----:B------:R-:W-:-:S03]  /*1cb40*/  @P2 LOP3.LUT R28, R28, 0x4000000, RZ, 0xfc, !PT ;  /* 0x040000001c1c2812 */ /* 0x000fc600078efcff */
[----:B------:R-:W-:Y:S01]  /*1cb50*/  @!P3 IMAD.X R15, R32, 0x1, R15, P4 ;  /* 0x00000001200fb824 */ /* 0x000fe200020e060f */
[----:B------:R-:W-:Y:S02]  /*1cb60*/  ISETP.LT.OR P4, PT, R26, 0x2, !P0 ;  /* 0x000000021a00780c */ /* 0x000fe40004781670 */
[----:B------:R-:W-:Y:S02]  /*1cb70*/  LOP3.LUT R28, R28, 0xdfffffff, RZ, 0xc0, !PT ;  /* 0xdfffffff1c1c7812 */ /* 0x000fe400078ec0ff */
[----:B------:R-:W-:Y:S02]  /*1cb80*/  ISETP.GE.AND P2, PT, R3, 0x189, PT ;  /* 0x000001890300780c */ /* 0x000fe40003f46270 */
[----:B------:R-:W-:Y:S02]  /*1cb90*/  @P1 LOP3.LUT R28, R28, 0x20000000, RZ, 0xfc, !PT ;  /* 0x200000001c1c1812 */ /* 0x000fe400078efcff */
[----:B------:R-:W-:-:S05]  /*1cba0*/  ISETP.LT.OR P1, PT, R26, 0x12, !P2 ;  /* 0x000000121a00780c */ /* 0x000fca0005721670 */
[----:B------:R-:W0:Y:S01]  /*1cbb0*/  @!P4 LDC.64 R32, c[0x0][0x5c0] ;  /* 0x00017000ff20cb82 */ /* 0x000e220000000a00 */
[----:B------:R-:W-:-:S07]  /*1cbc0*/  IMAD.U32 R34, RZ, RZ, UR6 ;  /* 0x00000006ff227e24 */ /* 0x000fce000f8e00ff */
[----:B------:R-:W-:Y:S01]  /*1cbd0*/  @!P1 IMAD.MOV.U32 R17, RZ, RZ, R27 ;  /* 0x000000ffff119224 */ /* 0x000fe200078e001b */
[----:B----4-:R-:W-:-:S04]  /*1cbe0*/  LOP3.LUT R16, R16, 0xff, RZ, 0xc0, !PT ;  /* 0x000000ff10107812 */ /* 0x010fc800078ec0ff */
[----:B------:R-:W-:-:S05]  /*1cbf0*/  F2FP.F16.E4M3.UNPACK_B R16, R16 ;  /* 0x00000010ff10723e */ /* 0x000fca00020006ff */
[----:B------:R-:W-:-:S05]  /*1cc00*/  HADD2.F32 R16, -RZ, R16.H0_H0 ;  /* 0x20000010ff107230 */ /* 0x000fca0000004100 */
[----:B------:R-:W-:-:S04]  /*1cc10*/  FMUL R16, R16, UR5 ;  /* 0x0000000510107c20 */ /* 0x000fc80008400000 */
[----:B------:R-:W-:-:S05]  /*1cc20*/  FFMA R18, R18, UR4, R16 ;  /* 0x0000000412127c23 */ /* 0x000fca0008000010 */
[----:B------:R-:W-:-:S05]  /*1cc30*/  F2FP.SATFINITE.E4M3.F32.PACK_AB_MERGE_C R18, RZ, R18, RZ ;  /* 0x00000012ff12723e */ /* 0x000fca00048070ff */
[----:B------:R1:W-:Y:S01]  /*1cc40*/  @!P3 STG.E.U8 desc[UR54][R14.64], R18 ;  /* 0x000000120e00b986 */ /* 0x0003e2000c101136 */
[----:B------:R-:W-:Y:S01]  /*1cc50*/  IMAD.U32 R16, RZ, RZ, UR52 ;  /* 0x00000034ff107e24 */ /* 0x000fe2000f8e00ff */
[----:B-1----:R-:W1:Y:S04]  /*1cc60*/  @!P1 LDC.64 R14, c[0x0][0x5c0] ;  /* 0x00017000ff0e9b82 */ /* 0x002e680000000a00 */
[----:B------:R-:W-:-:S04]  /*1cc70*/  @!P4 IADD3 R16, P5, P6, R16, UR56, R6 ;  /* 0x000000381010cc10 */ /* 0x000fc8000febe006 */
[----:B0-----:R-:W-:Y:S01]  /*1cc80*/  @!P4 IADD3 R32, P3, R16, R32, RZ ;  /* 0x000000201020c210 */ /* 0x001fe20007f7e0ff */
[----:B------:R-:W-:-:S04]  /*1cc90*/  @!P1 IMAD.MOV.U32 R16, RZ, RZ, R6 ;  /* 0x000000ffff109224 */ /* 0x000fc800078e0006 */
[----:B------:R-:W-:Y:S01]  /*1cca0*/  @!P1 IMAD.WIDE.U32 R16, R4, 0x180, R16 ;  /* 0x0000018004109825 */ /* 0x000fe200078e0010 */
[----:B------:R-:W-:Y:S02]  /*1ccb0*/  @!P4 IADD3.X R34, R34, UR53, R27, P5, P6 ;  /* 0x000000352222cc10 */ /* 0x000fe4000afec41b */
[--C-:B-1----:R-:W-:Y:S02]  /*1ccc0*/  @!P1 IADD3 R50, P5, P6, R16, UR52, R14.reuse ;  /* 0x0000003410329c10 */ /* 0x102fe4000febe00e */
[----:B------:R-:W-:-:S06]  /*1ccd0*/  PRMT R14, RZ, 0x7610, R14 ;  /* 0x00007610ff0e7816 */ /* 0x000fcc000000000e */
[----:B------:R-:W4:Y:S01]  /*1cce0*/  @!P4 LDG.E.U8 R14, desc[UR54][R12.64+0x1] ;  /* 0x000001360c0ec981 */ /* 0x000f22000c1e1100 */
[----:B------:R-:W-:-:S04]  /*1ccf0*/  @!P1 IMAD R18, R5, 0x180, RZ ;  /* 0x0000018005129824 */ /* 0x000fc800078e02ff */
[----:B------:R-:W-:-:S05]  /*1cd00*/  @!P1 IMAD.IADD R17, R17, 0x1, R18 ;  /* 0x0000000111119824 */ /* 0x000fca00078e0212 */
[----:B------:R-:W-:Y:S02]  /*1cd10*/  @!P1 IADD3.X R51, R17, UR6, R15, P5, P6 ;  /* 0x0000000611339c10 */ /* 0x000fe4000afec40f */
[----:B------:R-:W-:Y:S01]  /*1cd20*/  ISETP.LT.OR P6, PT, R26, 0x19, !P2 ;  /* 0x000000191a00780c */ /* 0x000fe200057c1670 */
[----:B------:R-:W-:Y:S01]  /*1cd30*/  @!P4 IMAD.X R33, R34, 0x1, R33, P3 ;  /* 0x000000012221c824 */ /* 0x000fe200018e0621 */
[----:B------:R-:W-:-:S11]  /*1cd40*/  LOP3.LUT R0, R0, 0xffffffdf, RZ, 0xc0, !PT ;  /* 0xffffffdf00007812 */ /* 0x000fd600078ec0ff */
[----:B------:R-:W-:Y:S02]  /*1cd50*/  @!P6 IMAD.MOV.U32 R16, RZ, RZ, R6 ;  /* 0x000000ffff10e224 */ /* 0x000fe400078e0006 */
[----:B------:R-:W-:Y:S02]  /*1cd60*/  @!P6 IMAD.MOV.U32 R17, RZ, RZ, R27 ;  /* 0x000000ffff11e224 */ /* 0x000fe400078e001b */
[----:B------:R-:W-:Y:S02]  /*1cd70*/  @!P6 IMAD R18, R5, 0x180, RZ ;  /* 0x000001800512e824 */ /* 0x000fe400078e02ff */
[----:B------:R-:W-:Y:S01]  /*1cd80*/  @!P6 IMAD.WIDE.U32 R16, R4, 0x180, R16 ;  /* 0x000001800410e825 */ /* 0x000fe200078e0010 */
[----:B------:R-:W-:-:S03]  /*1cd90*/  @P1 LOP3.LUT R0, R0, 0x20, RZ, 0xfc, !PT ;  /* 0x0000002000001812 */ /* 0x000fc600078efcff */
[----:B------:R-:W-:Y:S01]  /*1cda0*/  @!P6 IMAD.IADD R17, R17, 0x1, R18 ;  /* 0x000000011111e824 */ /* 0x000fe200078e0212 */
[----:B------:R-:W-:Y:S02]  /*1cdb0*/  LOP3.LUT P1, RZ, R28, 0x20000000, RZ, 0xc0, !PT ;  /* 0x200000001cff7812 */ /* 0x000fe4000782c0ff */
[----:B----4-:R-:W-:-:S04]  /*1cdc0*/  LOP3.LUT R14, R14, 0xff, RZ, 0xc0, !PT ;  /* 0x000000ff0e0e7812 */ /* 0x010fc800078ec0ff */
[----:B------:R-:W-:-:S05]  /*1cdd0*/  F2FP.F16.E4M3.UNPACK_B R14, R14 ;  /* 0x0000000eff0e723e */ /* 0x000fca00020006ff */
[----:B------:R-:W-:-:S05]  /*1cde0*/  HADD2.F32 R14, -RZ, R14.H0_H0 ;  /* 0x2000000eff0e7230 */ /* 0x000fca0000004100 */
[----:B------:R-:W-:-:S04]  /*1cdf0*/  FMUL R14, R14, UR5 ;  /* 0x000000050e0e7c20 */ /* 0x000fc80008400000 */
[----:B------:R-:W-:Y:S02]  /*1ce00*/  FFMA R19, R19, UR4, R14 ;  /* 0x0000000413137c23 */ /* 0x000fe4000800000e */
[----:B------:R-:W0:Y:S03]  /*1ce10*/  @!P6 LDC.64 R14, c[0x0][0x5c0] ;  /* 0x00017000ff0eeb82 */ /* 0x000e260000000a00 */
[----:B------:R-:W-:-:S05]  /*1ce20*/  F2FP.SATFINITE.E4M3.F32.PACK_AB_MERGE_C R19, RZ, R19, RZ ;  /* 0x00000013ff13723e */ /* 0x000fca00048070ff */
[----:B------:R-:W-:Y:S01]  /*1ce30*/  @!P4 STG.E.U8 desc[UR54][R32.64+0x1], R19 ;  /* 0x000001132000c986 */ /* 0x000fe2000c101136 */
[----:B0-----:R-:W-:-:S04]  /*1ce40*/  @!P6 IADD3 R52, P3, P4, R16, UR52, R14 ;  /* 0x000000341034ec10 */ /* 0x001fc8000fc7e00e */
[----:B------:R-:W-:Y:S02]  /*1ce50*/  @!P6 IADD3.X R53, R17, UR6, R15, P3, P4 ;  /* 0x000000061135ec10 */ /* 0x000fe40009fe840f */
[----:B------:R-:W-:Y:S02]  /*1ce60*/  ISETP.LT.OR P3, PT, R26, 0x9, !P1 ;  /* 0x000000091a00780c */ /* 0x000fe40004f61670 */
[----:B------:R-:W-:-:S11]  /*1ce70*/  PRMT R14, RZ, 0x7610, R14 ;  /* 0x00007610ff0e7816 */ /* 0x000fd6000000000e */
[----:B------:R-:W4:Y:S01]  /*1ce80*/  @!P3 LDG.E.U8 R14, desc[UR54][R10.64+0x8] ;  /* 0x000008360a0eb981 */ /* 0x000f22000c1e1100 */
[----:B------:R-:W-:Y:S02]  /*1ce90*/  PRMT R16, RZ, 0x7610, R16 ;  /* 0x00007610ff107816 */ /* 0x000fe40000000010 */
        /* <DEDUP_REMOVED lines=10> */
[----:B------:R-:W-:-:S13]  /*1cf40*/  ISETP.LT.OR P3, PT, R26, 0xa, !P1 ;  /* 0x0000000a1a00780c */ /* 0x000fda0004f61670 */
[----:B------:R-:W4:Y:S01]  /*1cf50*/  @!P3 LDG.E.U8 R16, desc[UR54][R10.64+0x9] ;  /* 0x000009360a10b981 */ /* 0x000f22000c1e1100 */
[----:B0-----:R-:W0:Y:S02]  /*1cf60*/  @!P3 LDC.64 R14, c[0x0][0x5c0] ;  /* 0x00017000ff0ebb82 */ /* 0x001e240000000a00 */
[----:B0-----:R-:W-:-:S04]  /*1cf70*/  @!P3 IADD3 R14, P4, P5, R6, UR56, R14 ;  /* 0x00000038060ebc10 */ /* 0x001fc8000fd9e00e */
[----:B------:R-:W-:Y:S01]  /*1cf80*/  @!P3 IADD3.X R15, R27, UR53, R15, P4, P5 ;  /* 0x000000351b0fbc10 */ /* 0x000fe2000a7ea40f */
[----:B------:R-:W-:Y:S01]  /*1cf90*/  IMAD.U32 R17, RZ, RZ, UR6 ;  /* 0x00000006ff117e24 */ /* 0x000fe2000f8e00ff */
        /* <DEDUP_REMOVED lines=8> */
[----:B0-----:R-:W0:Y:S01]  /*1d020*/  @!P3 LDC.64 R14, c[0x0][0x5c0] ;  /* 0x00017000ff0ebb82 */ /* 0x001e220000000a00 */
[----:B------:R-:W-:-:S05]  /*1d030*/  IMAD.U32 R16, RZ, RZ, UR52 ;  /* 0x00000034ff107e24 */ /* 0x000fca000f8e00ff */
[----:B------:R-:W-:-:S04]  /*1d040*/  @!P3 IADD3 R16, P4, P5, R16, UR56, R6 ;  /* 0x000000381010bc10 */ /* 0x000fc8000fd9e006 */
[----:B------:R-:W-:Y:S02]  /*1d050*/  @!P3 IADD3.X R17, R17, UR53, R27, P4, P5 ;  /* 0x000000351111bc10 */ /* 0x000fe4000a7ea41b */
[----:B0-----:R-:W-:Y:S02]  /*1d060*/  @!P3 IADD3 R14, P4, R16, R14, RZ ;  /* 0x0000000e100eb210 */ /* 0x001fe40007f9e0ff */
[----:B------:R-:W-:-:S06]  /*1d070*/  PRMT R16, RZ, 0x7610, R16 ;  /* 0x00007610ff107816 */ /* 0x000fcc0000000010 */
[----:B------:R-:W4:Y:S01]  /*1d080*/  @!P3 LDG.E.U8 R16, desc[UR54][R12.64+0x8] ;  /* 0x000008360c10b981 */ /* 0x000f22000c1e1100 */
[----:B------:R-:W-:Y:S01]  /*1d090*/  @!P3 IMAD.X R15, R17, 0x1, R15, P4 ;  /* 0x00000001110fb824 */ /* 0x000fe200020e060f */
[----:B------:R-:W-:Y:S02]  /*1d0a0*/  ISETP.LT.OR P4, PT, R26, 0xa, !P0 ;  /* 0x0000000a1a00780c */ /* 0x000fe40004781670 */
[----:B------:R-:W-:Y:S01]  /*1d0b0*/  ISETP.GE.AND P0, PT, R3, 0x101, PT ;  /* 0x000001010300780c */ /* 0x000fe20003f06270 */
[----:B------:R-:W-:Y:S01]  /*1d0c0*/  IMAD.U32 R18, RZ, RZ, UR52 ;  /* 0x00000034ff127e24 */ /* 0x000fe2000f8e00ff */
[----:B------:R-:W-:Y:S01]  /*1d0d0*/  LOP3.LUT R0, R0, 0xffffffbf, RZ, 0xc0, !PT ;  /* 0xffffffbf00007812 */ /* 0x000fe200078ec0ff */
[----:B------:R-:W-:Y:S01]  /*1d0e0*/  IMAD.U32 R20, RZ, RZ, UR6 ;  /* 0x00000006ff147e24 */ /* 0x000fe2000f8e00ff */
[----:B------:R-:W-:Y:S02]  /*1d0f0*/  LOP3.LUT R28, R28, 0xefffffff, RZ, 0xc0, !PT ;  /* 0xefffffff1c1c7812 */ /* 0x000fe400078ec0ff */
[----:B------:R-:W-:-:S05]  /*1d100*/  @P6 LOP3.LUT R0, R0, 0x40, RZ, 0xfc, !PT ;  /* 0x0000004000006812 */ /* 0x000fca00078efcff */
[----:B------:R-:W-:Y:S02]  /*1d110*/  @!P4 IADD3 R18, P5, P6, R18, UR56, R6 ;  /* 0x000000381212cc10 */ /* 0x000fe4000febe006 */
[----:B------:R-:W-:Y:S02]  /*1d120*/  @P1 LOP3.LUT R28, R28, 0x10000000, RZ, 0xfc, !PT ;  /* 0x100000001c1c1812 */ /* 0x000fe400078efcff */
        /* <DEDUP_REMOVED lines=8> */
[----:B------:R-:W-:Y:S01]  /*1d1b0*/  ISETP.LT.OR P3, PT, R26, 0x1, !P0 ;  /* 0x000000011a00780c */ /* 0x000fe20004761670 */
[----:B0-----:R-:W0:-:S12]  /*1d1c0*/  @!P4 LDC.64 R16, c[0x0][0x5c0] ;  /* 0x00017000ff10cb82 */ /* 0x001e180000000a00 */
[----:B------:R-:W1:Y:S01]  /*1d1d0*/  @!P3 LDC.64 R14, c[0x0][0x5c0] ;  /* 0x00017000ff0ebb82 */ /* 0x000e620000000a00 */
[----:B0-----:R-:W-:Y:S02]  /*1d1e0*/  @!P4 IADD3 R16, P5, R18, R16, RZ ;  /* 0x000000101210c210 */ /* 0x001fe40007fbe0ff */
[--C-:B-1----:R-:W-:Y:S02]  /*1d1f0*/  @!P3 IADD3 R18, P1, P6, R6, UR58, R14.reuse ;  /* 0x0000003a0612bc10 */ /* 0x102fe4000fe3e00e */
[----:B------:R-:W-:-:S06]  /*1d200*/  PRMT R14, RZ, 0x7610, R14 ;  /* 0x00007610ff0e7816 */ /* 0x000fcc000000000e */
[----:B------:R-:W4:Y:S01]  /*1d210*/  @!P4 LDG.E.U8 R14, desc[UR54][R12.64+0x9] ;  /* 0x000009360c0ec981 */ /* 0x000f22000c1e1100 */
[----:B------:R-:W-:Y:S01]  /*1d220*/  @!P4 IMAD.X R17, R20, 0x1, R17, P5 ;  /* 0x000000011411c824 */ /* 0x000fe200028e0611 */
[----:B------:R-:W-:Y:S02]  /*1d230*/  @!P3 IADD3.X R19, R27, UR57, R15, P1, P6 ;  /* 0x000000391b13bc10 */ /* 0x000fe40008fec40f */
        /* <DEDUP_REMOVED lines=17> */
[----:B----4-:R-:W-:-:S04]  /*1d350*/  LOP3.LUT R16, R16, 0xff, RZ, 0xc0, !PT ;  /* 0x000000ff10107812 */ /* 0x010fc800078ec0ff */
[----:B------:R-:W-:-:S05]  /*1d360*/  F2FP.F16.E4M3.UNPACK_B R16, R16 ;  /* 0x00000010ff10723e */ /* 0x000fca00020006ff */
[----:B------:R-:W-:-:S05]  /*1d370*/  HADD2.F32 R16, -RZ, R16.H0_H0 ;  /* 0x20000010ff107230 */ /* 0x000fca0000004100 */
[----:B------:R-:W-:-:S04]  /*1d380*/  FMUL R16, R16, UR5 ;  /* 0x0000000510107c20 */ /* 0x000fc80008400000 */
[----:B------:R-:W-:Y:S02]  /*1d390*/  FFMA R232, R232, UR4, R16 ;  /* 0x00000004e8e87c23 */ /* 0x000fe40008000010 */
[----:B------:R-:W0:Y:S03]  /*1d3a0*/  @!P4 LDC.64 R16, c[0x0][0x5c0] ;  /* 0x00017000ff10cb82 */ /* 0x000e260000000a00 */
[----:B------:R-:W-:-:S05]  /*1d3b0*/  F2FP.SATFINITE.E4M3.F32.PACK_AB_MERGE_C R232, RZ, R232, RZ ;  /* 0x000000e8ffe8723e */ /* 0x000fca00048070ff */
[----:B------:R1:W-:Y:S02]  /*1d3c0*/  @!P3 STG.E.U8 desc[UR54][R18.64], R232 ;  /* 0x000000e81200b986 */ /* 0x0003e4000c101136 */
[----:B-1----:R-:W-:-:S06]  /*1d3d0*/  PRMT R18, RZ, 0x7610, R18 ;  /* 0x00007610ff127816 */ /* 0x002fcc0000000012 */
[----:B------:R-:W4:Y:S01]  /*1d3e0*/  @!P4 LDG.E.U8 R18, desc[UR54][R14.64+0x1] ;  /* 0x000001360e12c981 */ /* 0x000f22000c1e1100 */
[----:B0-----:R-:W-:-:S04]  /*1d3f0*/  @!P4 IADD3 R16, P5, P6, R6, UR58, R16 ;  /* 0x0000003a0610cc10 */ /* 0x001fc8000febe010 */
[----:B------:R-:W-:Y:S02]  /*1d400*/  @!P4 IADD3.X R17, R27, UR57, R17, P5, P6 ;  /* 0x000000391b11cc10 */ /* 0x000fe4000afec411 */
[----:B------:R-:W-:-:S04]  /*1d410*/  ISETP.GE.AND P0, PT, R3, 0x109, PT ;  /* 0x000001090300780c */ /* 0x000fc80003f06270 */
[----:B------:R-:W-:Y:S01]  /*1d420*/  ISETP.LT.OR P3, PT, R26, 0x1, !P0 ;  /* 0x000000011a00780c */ /* 0x000fe20004761670 */
[----:B------:R-:W-:-:S12]  /*1d430*/  IMAD.U32 R20, RZ, RZ, UR52 ;  /* 0x00000034ff147e24 */ /* 0x000fd8000f8e00ff */
        /* <DEDUP_REMOVED lines=19> */
[----:B------:R-:W-:-:S05]  /*1d570*/  IMAD.U32 R21, RZ, RZ, UR6 ;  /* 0x00000006ff157e24 */ /* 0x000fca000f8e00ff */
[----:B------:R-:W-:-:S05]  /*1d580*/  @!P3 IADD3.X R21, R21, UR57, R27, P5, P6 ;  /* 0x000000391515bc10 */ /* 0x000fca000afec41b */
[----:B------:R-:W-:Y:S01]  /*1d590*/  @!P3 IMAD.X R19, R21, 0x1, R19, P4 ;  /* 0x000000011513b824 */ /* 0x000fe200020e0613 */
[----:B------:R-:W-:-:S13]  /*1d5a0*/  ISETP.LT.OR P4, PT, R26, 0x2, !P0 ;  /* 0x000000021a00780c */ /* 0x000fda0004781670 */
[----:B------:R-:W0:Y:S01]  /*1d5b0*/  @!P4 LDC.64 R32, c[0x0][0x5c0] ;  /* 0x00017000ff20cb82 */ /* 0x000e220000000a00 */
        /* <DEDUP_REMOVED lines=9> */
[----:B------:R-:W-:-:S12]  /*1d650*/  IMAD.U32 R20, RZ, RZ, UR52 ;  /* 0x00000034ff147e24 */ /* 0x000fd8000f8e00ff */
[----:B-1----:R-:W1:Y:S01]  /*1d660*/  @!P3 LDC.64 R18, c[0x0][0x5c0] ;  /* 0x00017000ff12bb82 */ /* 0x002e620000000a00 */
[----:B------:R-:W-:Y:S01]  /*1d670*/  @!P4 IADD3 R20, P5, P6, R20, UR58, R6 ;  /* 0x0000003a1414cc10 */ /* 0x000fe2000febe006 */
[----:B------:R-:W-:-:S03]  /*1d680*/  @!P3 IMAD.MOV.U32 R21, RZ, RZ, R27 ;  /* 0x000000ffff15b224 */ /* 0x000fc600078e001b */
        /* <DEDUP_REMOVED lines=15> */
[----:B------:R-:W-:Y:S01]  /*1d780*/  @!P6 IMAD.WIDE.U32 R20, R4, 0x180, R20 ;  /* 0x000001800414e825 */ /* 0x000fe200078e0014 */
[----:B------:R-:W-:Y:S02]  /*1d790*/  @P3 LOP3.LUT R28, R28, 0x200000, RZ, 0xfc, !PT ;  /* 0x002000001c1c3812 */ /* 0x000fe400078efcff */
[----:B------:R-:W-:Y:S02]  /*1d7a0*/  ISETP.GE.AND P3, PT, R3, 0x101, PT ;  /* 0x000001010300780c */ /* 0x000fe40003f66270 */
        /* <DEDUP_REMOVED lines=8> */
[----:B-1----:R-:W-:-:S04]  /*1d830*/  @!P6 IMAD R32, R5, 0x180, RZ ;  /* 0x000001800520e824 */ /* 0x002fc800078e02ff */
[----:B------:R-:W-:Y:S01]  /*1d840*/  @!P6 IMAD.IADD R21, R21, 0x1, R32 ;  /* 0x000000011515e824 */ /* 0x000fe200078e0220 */
[----:B0-----:R-:W-:-:S04]  /*1d850*/  @!P6 IADD3 R66, P4, P5, R20, UR52, R18 ;  /* 0x000000341442ec10 */ /* 0x001fc8000fd9e012 */
[----:B------:R-:W-:Y:S02]  /*1d860*/  @!P6 IADD3.X R67, R21, UR6, R19, P4, P5 ;  /* 0x000000061543ec10 */ /* 0x000fe4000a7ea413 */
[----:B------:R-:W-:Y:S02]  /*1d870*/  ISETP.LT.OR P4, PT, R26, 0x9, !P3 ;  /* 0x000000091a00780c */ /* 0x000fe40005f81670 */
[----:B------:R-:W-:-:S11]  /*1d880*/  PRMT R18, RZ, 0x7610, R18 ;  /* 0x00007610ff127816 */ /* 0x000fd60000000012 */
[----:B------:R-:W4:Y:S01]  /*1d890*/  @!P4 LDG.E.U8 R18, desc[UR54][R14.64+0x8] ;  /* 0x000008360e12c981 */ /* 0x000f22000c1e1100 */
[----:B------:R-:W-:-:S04]  /*1d8a0*/  LOP3.LUT R0, R0, 0xffffbfff, RZ, 0xc0, !PT ;  /* 0xffffbfff00007812 */ /* 0x000fc800078ec0ff */
[----:B------:R-:W-:Y:S02]  /*1d8b0*/  @P6 LOP3.LUT R0, R0, 0x4000, RZ, 0xfc, !PT ;  /* 0x0000400000006812 */ /* 0x000fe400078efcff */
        /* <DEDUP_REMOVED lines=15> */
[----:B------:R-:W-:Y:S02]  /*1d9b0*/  @!P4 IADD3.X R19, R27, UR57, R19, P5, P6 ;  /* 0x000000391b13cc10 */ /* 0x000fe4000afec413 */
[----:B------:R-:W-:Y:S01]  /*1d9c0*/  ISETP.LT.OR P5, PT, R26, 0x9, !P0 ;  /* 0x000000091a00780c */ /* 0x000fe200047a1670 */
[----:B------:R-:W-:Y:S01]  /*1d9d0*/  IMAD.U32 R21, RZ, RZ, UR6 ;  /* 0x00000006ff157e24 */ /* 0x000fe2000f8e00ff */
        /* <DEDUP_REMOVED lines=16> */
[----:B----4-:R-:W-:-:S04]  /*1dae0*/  LOP3.LUT R20, R20, 0xff, RZ, 0xc0, !PT ;  /* 0x000000ff14147812 */ /* 0x010fc800078ec0ff */
[----:B------:R-:W-:-:S05]  /*1daf0*/  F2FP.F16.E4M3.UNPACK_B R20, R20 ;  /* 0x00000014ff14723e */ /* 0x000fca00020006ff */
[----:B------:R-:W-:-:S05]  /*1db00*/  HADD2.F32 R20, -RZ, R20.H0_H0 ;  /* 0x20000014ff147230 */ /* 0x000fca0000004100 */
[----:B------:R-:W-:-:S04]  /*1db10*/  FMUL R20, R20, UR5 ;  /* 0x0000000514147c20 */ /* 0x000fc80008400000 */
[----:B--2---:R-:W-:Y:S01]  /*1db20*/  FFMA R20, R56, UR4, R20 ;  /* 0x0000000438147c23 */ /* 0x004fe20008000014 */
[----:B------:R-:W-:Y:S02]  /*1db30*/  IMAD.U32 R21, RZ, RZ, UR52 ;  /* 0x00000034ff157e24 */ /* 0x000fe4000f8e00ff */
[----:B------:R-:W-:Y:S01]  /*1db40*/  IMAD.U32 R32, RZ, RZ, UR6 ;  /* 0x00000006ff207e24 */ /* 0x000fe2000f8e00ff */
[----:B------:R-:W-:Y:S01]  /*1db50*/  ISETP.GE.AND P3, PT, R3, 0x181, PT ;  /* 0x000001810300780c */ /* 0x000fe20003f66270 */
[----:B------:R-:W2:Y:S01]  /*1db60*/  LDL.LU R56, [R1+0x248] ;  /* 0x0002480001387983 */ /* 0x000ea20000300800 */
[----:B------:R-:W-:-:S05]  /*1db70*/  F2FP.SATFINITE.E4M3.F32.PACK_AB_MERGE_C R20, RZ, R20, RZ ;  /* 0x00000014ff14723e */ /* 0x000fca00048070ff */
[----:B------:R0:W-:Y:S02]  /*1db80*/  @!P5 STG.E.U8 desc[UR54][R18.64+0x8], R20 ;  /* 0x000008141200d986 */ /* 0x0001e4000c101136 */
[----:B0-----:R-:W-:Y:S01]  /*1db90*/  PRMT R20, RZ, 0x7610, R20 ;  /* 0x00007610ff147816 */ /* 0x001fe20000000014 */
[----:B------:R-:W0:Y:S05]  /*1dba0*/  @!P4 LDC.64 R18, c[0x0][0x5c0] ;  /* 0x00017000ff12cb82 */ /* 0x000e2a0000000a00 */
[----:B------:R-:W4:Y:S01]  /*1dbb0*/  @!P4 LDG.E.U8 R20, desc[UR54][R16.64+0x9] ;  /* 0x000009361014c981 */ /* 0x000f22000c1e1100 */
[----:B------:R-:W-:-:S04]  /*1dbc0*/  @!P4 IADD3 R21, P0, P6, R21, UR58, R6 ;  /* 0x0000003a1515cc10 */ /* 0x000fc8000fe1e006 */
[----:B------:R-:W-:Y:S02]  /*1dbd0*/  @!P4 IADD3.X R32, R32, UR57, R27, P0, P6 ;  /* 0x000000392020cc10 */ /* 0x000fe400087ec41b */
[----:B0-----:R-:W-:-:S05]  /*1dbe0*/  @!P4 IADD3 R18, P5, R21, R18, RZ ;  /* 0x000000121512c210 */ /* 0x001fca0007fbe0ff */
[----:B------:R-:W-:Y:S01]  /*1dbf0*/  @!P4 IMAD.X R19, R32, 0x1, R19, P5 ;  /* 0x000000012013c824 */ /* 0x000fe200028e0613 */
[----:B----4-:R-:W-:-:S04]  /*1dc00*/  LOP3.LUT R20, R20, 0xff, RZ, 0xc0, !PT ;  /* 0x000000ff14147812 */ /* 0x010fc800078ec0ff */
[----:B------:R-:W-:-:S05]  /*1dc10*/  F2FP.F16.E4M3.UNPACK_B R20, R20 ;  /* 0x00000014ff14723e */ /* 0x000fca00020006ff */
[----:B------:R-:W-:-:S05]  /*1dc20*/  HADD2.F32 R20, -RZ, R20.H0_H0 ;  /* 0x20000014ff147230 */ /* 0x000fca0000004100 */
[----:B------:R-:W-:-:S04]  /*1dc30*/  FMUL R20, R20, UR5 ;  /* 0x0000000514147c20 */ /* 0x000fc80008400000 */
[----:B---3--:R-:W-:Y:S01]  /*1dc40*/  FFMA R20, R37, UR4, R20 ;  /* 0x0000000425147c23 */ /* 0x008fe20008000014 */
[----:B------:R-:W-:Y:S01]  /*1dc50*/  ISETP.LT.OR P0, PT, R26, 0x22, !P2 ;  /* 0x000000221a00780c */ /* 0x000fe20005701670 */
[----:B------:R-:W3:Y:S03]  /*1dc60*/  LDL.LU R37, [R1+0x24c] ;  /* 0x00024c0001257983 */ /* 0x000ee60000300800 */
[----:B------:R-:W-:-:S05]  /*1dc70*/  F2FP.SATFINITE.E4M3.F32.PACK_AB_MERGE_C R20, RZ, R20, RZ ;  /* 0x00000014ff14723e */ /* 0x000fca00048070ff */
[----:B------:R0:W-:Y:S01]  /*1dc80*/  @!P4 STG.E.U8 desc[UR54][R18.64+0x9], R20 ;  /* 0x000009141200c986 */ /* 0x0001e2000c101136 */
[----:B------:R-:W-:-:S13]  /*1dc90*/  ISETP.LT.OR P4, PT, R26, 0x1, !P3 ;  /* 0x000000011a00780c */ /* 0x000fda0005f81670 */
[----:B0-----:R-:W0:Y:S01]  /*1dca0*/  @!P4 LDC.64 R18, c[0x0][0x5c0] ;  /* 0x00017000ff12cb82 */ /* 0x001e220000000a00 */
[----:B------:R-:W-:Y:S02]  /*1dcb0*/  @!P4 IMAD.MOV.U32 R20, RZ, RZ, R6 ;  /* 0x000000ffff14c224 */ /* 0x000fe400078e0006 */
[----:B------:R-:W-:Y:S02]  /*1dcc0*/  @!P4 IMAD.MOV.U32 R21, RZ, RZ, R27 ;  /* 0x000000ffff15c224 */ /* 0x000fe400078e001b */
[----:B------:R-:W-:-:S04]  /*1dcd0*/  @!P4 IMAD.WIDE.U32 R20, R4, 0x180, R20 ;  /* 0x000001800414c825 */ /* 0x000fc800078e0014 */
[----:B------:R-:W-:Y:S01]  /*1dce0*/  @!P4 IMAD R32, R5, 0x180, RZ ;  /* 0x000001800520c824 */ /* 0x000fe200078e02ff */
[----:B0-----:R-:W-:-:S04]  /*1dcf0*/  @!P4 IADD3 R20, P5, R20, R18, RZ ;  /* 0x000000121414c210 */ /* 0x001fc80007fbe0ff */
[----:B------:R-:W-:Y:S02]  /*1dd00*/  @!P4 IADD3.X R21, R19, R21, R32, P5, !PT ;  /* 0x000000151315c210 */ /* 0x000fe40002ffe420 */
[----:B------:R-:W-:-:S05]  /*1dd10*/  IADD3 R18, P5, R29, 0x180, RZ ;  /* 0x000001801d127810 */ /* 0x000fca0007fbe0ff */
[----:B------:R-:W-:-:S04]  /*1dd20*/  IMAD.X R32, RZ, RZ, R47, P5 ;  /* 0x000000ffff207224 */ /* 0x000fc800028e062f */
[----:B------:R-:W-:-:S04]  /*1dd30*/  IMAD R32, R32, UR8, RZ ;  /* 0x0000000820207c24 */ /* 0x000fc8000f8e02ff */
[C---:B------:R-:W-:Y:S02]  /*1dd40*/  IMAD R32, R18.reuse, UR9, R32 ;  /* 0x0000000912207c24 */ /* 0x040fe4000f8e0220 */
[----:B------:R-:W-:-:S03]  /*1dd50*/  IMAD.WIDE.U32 R18, R18, UR8, R30 ;  /* 0x0000000812127c25 */ /* 0x000fc6000f8e001e */
[----:B------:R-:W-:-:S04]  /*1dd60*/  IADD3 R18, P5, R18, UR10, RZ ;  /* 0x0000000a12127c10 */ /* 0x000fc8000ffbe0ff */
[--C-:B------:R-:W-:Y:S02]  /*1dd70*/  IADD3.X R19, R19, UR11, R32.reuse, P5, !PT ;  /* 0x0000000b13137c10 */ /* 0x100fe4000affe420 */
[----:B------:R-:W-:-:S06]  /*1dd80*/  PRMT R32, RZ, 0x7610, R32 ;  /* 0x00007610ff207816 */ /* 0x000fcc0000000020 */
[----:B------:R-:W4:Y:S02]  /*1dd90*/  @!P4 LDG.E.U8 R32, desc[UR54][R18.64] ;  /* 0x000000361220c981 */ /* 0x000f24000c1e1100 */
[----:B----4-:R-:W-:-:S04]  /*1dda0*/  LOP3.LUT R32, R32, 0xff, RZ, 0xc0, !PT ;  /* 0x000000ff20207812 */ /* 0x010fc800078ec0ff */
[----:B------:R-:W-:-:S05]  /*1ddb0*/  F2FP.F16.E4M3.UNPACK_B R32, R32 ;  /* 0x00000020ff20723e */ /* 0x000fca00020006ff */
[----:B------:R-:W-:-:S05]  /*1ddc0*/  HADD2.F32 R32, -RZ, R32.H0_H0 ;  /* 0x20000020ff207230 */ /* 0x000fca0000004100 */
[----:B------:R-:W-:-:S04]  /*1ddd0*/  FMUL R32, R32, UR5 ;  /* 0x0000000520207c20 */ /* 0x000fc80008400000 */
[----:B--2---:R-:W-:Y:S01]  /*1dde0*/  FFMA R32, R56, UR4, R32 ;  /* 0x0000000438207c23 */ /* 0x004fe20008000020 */
[----:B------:R-:W-:Y:S01]  /*1ddf0*/  @!P0 IMAD R36, R5, 0x180, RZ ;  /* 0x0000018005248824 */ /* 0x000fe200078e02ff */
[----:B------:R-:W-:Y:S01]  /*1de00*/  LOP3.LUT R0, R0, 0xffffdfff, RZ, 0xc0, !PT ;  /* 0xffffdfff00007812 */ /* 0x000fe200078ec0ff */
[----:B------:R-:W2:Y:S02]  /*1de10*/  LDL.LU R56, [R1+0x250] ;  /* 0x0002500001387983 */ /* 0x000ea40000300800 */
[----:B------:R-:W-:Y:S02]  /*1de20*/  F2FP.SATFINITE.E4M3.F32.PACK_AB_MERGE_C R32, RZ, R32, RZ ;  /* 0x00000020ff20723e */ /* 0x000fe400048070ff */
[----:B------:R-:W-:Y:S01]  /*1de30*/  @P0 LOP3.LUT R0, R0, 0x2000, RZ, 0xfc, !PT ;  /* 0x0000200000000812 */ /* 0x000fe200078efcff */
[----:B------:R-:W4:Y:S04]  /*1de40*/  LDL.LU R57, [R1+0x254] ;  /* 0x0002540001397983 */ /* 0x000f280000300800 */
        /* <DEDUP_REMOVED lines=9> */
[----:B------:R-:W0:Y:S01]  /*1dee0*/  @!P0 LDC.64 R20, c[0x0][0x5c0] ;  /* 0x00017000ff148b82 */ /* 0x000e220000000a00 */
[----:B------:R-:W-:Y:S02]  /*1def0*/  @!P0 IMAD.MOV.U32 R32, RZ, RZ, R6 ;  /* 0x000000ffff208224 */ /* 0x000fe400078e0006 */
[----:B------:R-:W-:Y:S02]  /*1df00*/  @!P0 IMAD.MOV.U32 R33, RZ, RZ, R27 ;  /* 0x000000ffff218224 */ /* 0x000fe400078e001b */
[----:B------:R-:W-:-:S03]  /*1df10*/  @!P0 IMAD.WIDE.U32 R32, R4, 0x180, R32 ;  /* 0x0000018004208825 */ /* 0x000fc600078e0020 */
[--C-:B0-----:R-:W-:Y:S02]  /*1df20*/  @!P0 IADD3 R64, P5, P6, R32, UR52, R20.reuse ;  /* 0x0000003420408c10 */ /* 0x101fe4000febe014 */
[----:B------:R-:W-:-:S06]  /*1df30*/  PRMT R20, RZ, 0x7610, R20 ;  /* 0x00007610ff147816 */ /* 0x000fcc0000000014 */
[----:B------:R-:W5:Y:S01]  /*1df40*/  @!P4 LDG.E.U8 R20, desc[UR54][R18.64+0x1] ;  /* 0x000001361214c981 */ /* 0x000f62000c1e1100 */
[----:B------:R-:W-:-:S05]  /*1df50*/  @!P0 IMAD.IADD R33, R33, 0x1, R36 ;  /* 0x0000000121218824 */ /* 0x000fca00078e0224 */
[----:B------:R-:W-:Y:S02]  /*1df60*/  @!P0 IADD3.X R65, R33, UR6, R21, P5, P6 ;  /* 0x0000000621418c10 */ /* 0x000fe4000afec415 */
[----:B------:R-:W-:Y:S02]  /*1df70*/  ISETP.LT.OR P0, PT, R26, 0x29, !P2 ;  /* 0x000000291a00780c */ /* 0x000fe40005701670 */
[----:B------:R-:W-:-:S11]  /*1df80*/  LOP3.LUT R0, R0, 0xfffbffff, RZ, 0xc0, !PT ;  /* 0xfffbffff00007812 */ /* 0x000fd600078ec0ff */
[----:B------:R-:W-:Y:S02]  /*1df90*/  @!P0 IMAD.MOV.U32 R32, RZ, RZ, R6 ;  /* 0x000000ffff208224 */ /* 0x000fe400078e0006 */
[----:B------:R-:W-:Y:S02]  /*1dfa0*/  @!P0 IMAD.MOV.U32 R33, RZ, RZ, R27 ;  /* 0x000000ffff218224 */ /* 0x000fe400078e001b */
[----:B------:R-:W-:Y:S02]  /*1dfb0*/  @!P0 IMAD R36, R5, 0x180, RZ ;  /* 0x0000018005248824 */ /* 0x000fe400078e02ff */
[----:B------:R-:W-:-:S04]  /*1dfc0*/  @!P0 IMAD.WIDE.U32 R32, R4, 0x180, R32 ;  /* 0x0000018004208825 */ /* 0x000fc800078e0020 */
[----:B------:R-:W-:Y:S01]  /*1dfd0*/  @!P0 IMAD.IADD R33, R33, 0x1, R36 ;  /* 0x0000000121218824 */ /* 0x000fe200078e0224 */
[----:B------:R-:W-:Y:S02]  /*1dfe0*/  @P0 LOP3.LUT R0, R0, 0x40000, RZ, 0xfc, !PT ;  /* 0x0004000000000812 */ /* 0x000fe400078efcff */
[----:B-----5:R-:W-:-:S04]  /*1dff0*/  LOP3.LUT R20, R20, 0xff, RZ, 0xc0, !PT ;  /* 0x000000ff14147812 */ /* 0x020fc800078ec0ff */
[----:B------:R-:W-:-:S05]  /*1e000*/  F2FP.F16.E4M3.UNPACK_B R20, R20 ;  /* 0x00000014ff14723e */ /* 0x000fca00020006ff */
[----:B------:R-:W-:-:S05]  /*1e010*/  HADD2.F32 R20, -RZ, R20.H0_H0 ;  /* 0x20000014ff147230 */ /* 0x000fca0000004100 */
[----:B------:R-:W-:-:S04]  /*1e020*/  FMUL R20, R20, UR5 ;  /* 0x0000000514147c20 */ /* 0x000fc80008400000 */
[----:B---3--:R-:W-:Y:S02]  /*1e030*/  FFMA R37, R37, UR4, R20 ;  /* 0x0000000425257c23 */ /* 0x008fe40008000014 */
[----:B------:R-:W0:Y:S02]  /*1e040*/  @!P0 LDC.64 R20, c[0x0][0x5c0] ;  /* 0x00017000ff148b82 */ /* 0x000e240000000a00 */
[----:B0-----:R-:W-:-:S04]  /*1e050*/  @!P0 IADD3 R72, P5, P6, R32, UR52, R20 ;  /* 0x0000003420488c10 */ /* 0x001fc8000febe014 */
[----:B------:R-:W-:Y:S02]  /*1e060*/  @!P0 IADD3.X R73, R33, UR6, R21, P5, P6 ;  /* 0x0000000621498c10 */ /* 0x000fe4000afec415 */
[----:B------:R-:W-:-:S13]  /*1e070*/  ISETP.LT.OR P0, PT, R26, 0x2a, !P2 ;  /* 0x0000002a1a00780c */ /* 0x000fda0005701670 */
[----:B------:R-:W0:Y:S01]  /*1e080*/  @!P0 LDC.64 R20, c[0x0][0x5c0] ;  /* 0x00017000ff148b82 */ /* 0x000e220000000a00 */
[----:B------:R-:W-:Y:S01]  /*1e090*/  F2FP.SATFINITE.E4M3.F32.PACK_AB_MERGE_C R37, RZ, R37, RZ ;  /* 0x00000025ff25723e */ /* 0x000fe200048070ff */
[----:B------:R-:W-:Y:S02]  /*1e0a0*/  @!P0 IMAD.MOV.U32 R32, RZ, RZ, R6 ;  /* 0x000000ffff208224 */ /* 0x000fe400078e0006 */
[----:B------:R-:W-:Y:S02]  /*1e0b0*/  @!P0 IMAD.MOV.U32 R33, RZ, RZ, R27 ;  /* 0x000000ffff218224 */ /* 0x000fe400078e001b */
[----:B------:R1:W-:Y:S01]  /*1e0c0*/  @!P4 STG.E.U8 desc[UR54][R34.64+0x1], R37 ;  /* 0x000001252200c986 */ /* 0x0003e2000c101136 */
[----:B------:R-:W-:Y:S01]  /*1e0d0*/  @!P0 IMAD.WIDE.U32 R32, R4, 0x180, R32 ;  /* 0x0000018004208825 */ /* 0x000fe200078e0020 */
[C---:B------:R-:W-:Y:S02]  /*1e0e0*/  LOP3.LUT P6, RZ, R0.reuse, 0x2, RZ, 0xc0, !PT ;  /* 0x0000000200ff7812 */ /* 0x040fe400078cc0ff */
[----:B------:R-:W-:Y:S01]  /*1e0f0*/  LOP3.LUT R0, R0, 0xfffdffff, RZ, 0xc0, !PT ;  /* 0xfffdffff00007812 */ /* 0x000fe200078ec0ff */
[----:B-1----:R-:W-:-:S04]  /*1e100*/  @!P0 IMAD R34, R5, 0x180, RZ ;  /* 0x0000018005228824 */ /* 0x002fc800078e02ff */
[----:B------:R-:W-:Y:S01]  /*1e110*/  @!P0 IMAD.IADD R33, R33, 0x1, R34 ;  /* 0x0000000121218824 */ /* 0x000fe200078e0222 */
[----:B0-----:R-:W-:Y:S02]  /*1e120*/  @!P0 IADD3 R74, P4, P5, R32, UR52, R20 ;  /* 0x00000034204a8c10 */ /* 0x001fe4000fd9e014 */
[----:B------:R-:W-:Y:S02]  /*1e130*/  @P0 LOP3.LUT R0, R0, 0x20000, RZ, 0xfc, !PT ;  /* 0x0002000000000812 */ /* 0x000fe400078efcff */
[----:B------:R-:W-:Y:S02]  /*1e140*/  @!P0 IADD3.X R75, R33, UR6, R21, P4, P5 ;  /* 0x00000006214b8c10 */ /* 0x000fe4000a7ea415 */
[----:B------:R-:W-:-:S13]  /*1e150*/  ISETP.LT.OR P0, PT, R26, 0x31, !P2 ;  /* 0x000000311a00780c */ /* 0x000fda0005701670 */
[----:B------:R-:W0:Y:S01]  /*1e160*/  @!P0 LDC.64 R20, c[0x0][0x5c0] ;  /* 0x00017000ff148b82 */ /* 0x000e220000000a00 */
[----:B------:R-:W-:Y:S01]  /*1e170*/  @!P0 IMAD.MOV.U32 R32, RZ, RZ, R6 ;  /* 0x000000ffff208224 */ /* 0x000fe200078e0006 */
[----:B------:R-:W-:Y:S01]  /*1e180*/  IADD3 R29, P4, R29, 0x188, RZ ;  /* 0x000001881d1d7810 */ /* 0x000fe20007f9e0ff */
[----:B------:R-:W-:Y:S02]  /*1e190*/  @!P0 IMAD.MOV.U32 R33, RZ, RZ, R27 ;  /* 0x000000ffff218224 */ /* 0x000fe400078e001b */
[----:B------:R-:W-:Y:S02]  /*1e1a0*/  @!P0 IMAD R34, R5, 0x180, RZ ;  /* 0x0000018005228824 */ /* 0x000fe400078e02ff */
[----:B------:R-:W-:-:S04]  /*1e1b0*/  @!P0 IMAD.WIDE.U32 R32, R4, 0x180, R32 ;  /* 0x0000018004208825 */ /* 0x000fc800078e0020 */
[----:B------:R-:W-:Y:S02]  /*1e1c0*/  IMAD.X R46, RZ, RZ, R47, P4 ;  /* 0x000000ffff2e7224 */ /* 0x000fe400020e062f */
[----:B------:R-:W-:Y:S02]  /*1e1d0*/  @!P0 IMAD.IADD R33, R33, 0x1, R34 ;  /* 0x0000000121218824 */ /* 0x000fe400078e0222 */
[----:B------:R-:W-:Y:S01]  /*1e1e0*/  IMAD.WIDE.U32 R30, R29, UR8, R30 ;  /* 0x000000081d1e7c25 */ /* 0x000fe2000f8e001e */
[----:B0-----:R-:W-:-:S03]  /*1e1f0*/  @!P0 IADD3 R110, P4, P5, R32, UR52, R20 ;  /* 0x00000034206e8c10 */ /* 0x001fc6000fd9e014 */
[----:B------:R-:W-:Y:S01]  /*1e200*/  IMAD R20, R46, UR8, RZ ;  /* 0x000000082e147c24 */ /* 0x000fe2000f8e02ff */
[----:B------:R-:W-:-:S03]  /*1e210*/  @!P0 IADD3.X R111, R33, UR6, R21, P4, P5 ;  /* 0x00000006216f8c10 */ /* 0x000fc6000a7ea415 */
[----:B------:R-:W-:Y:S01]  /*1e220*/  IMAD R29, R29, UR9, R20 ;  /* 0x000000091d1d7c24 */ /* 0x000fe2000f8e0214 */
[----:B------:R-:W-:-:S04]  /*1e230*/  IADD3 R20, P4, R30, UR10, RZ ;  /* 0x0000000a1e147c10 */ /* 0x000fc8000ff9e0ff */
[--C-:B------:R-:W-:Y:S02]  /*1e240*/  IADD3.X R21, R31, UR11, R29.reuse, P4, !PT ;  /* 0x0000000b1f157c10 */ /* 0x100fe4000a7fe41d */
[----:B------:R-:W-:-:S06]  /*1e250*/  PRMT R29, RZ, 0x7610, R29 ;  /* 0x00007610ff1d7816 */ /* 0x000fcc000000001d */
[----:B------:R-:W3:Y:S01]  /*1e260*/  @!P6 LDG.E.U8 R29, desc[UR54][R20.64] ;  /* 0x00000036141de981 */ /* 0x000ee2000c1e1100 */
[----:B------:R-:W-:-:S04]  /*1e270*/  LOP3.LUT R0, R0, 0xffbfffff, RZ, 0xc0, !PT ;  /* 0xffbfffff00007812 */ /* 0x000fc800078ec0ff */
[----:B------:R-:W-:Y:S02]  /*1e280*/  @P0 LOP3.LUT R0, R0, 0x400000, RZ, 0xfc, !PT ;  /* 0x0040000000000812 */ /* 0x000fe400078efcff */
[----:B------:R-:W-:-:S13]  /*1e290*/  ISETP.LT.OR P0, PT, R26, 0x32, !P2 ;  /* 0x000000321a00780c */ /* 0x000fda0005701670 */
[----:B------:R-:W0:Y:S01]  /*1e2a0*/  @!P0 LDC.64 R30, c[0x0][0x5c0] ;  /* 0x00017000ff1e8b82 */ /* 0x000e220000000a00 */
[----:B------:R-:W-:Y:S02]  /*1e2b0*/  @!P0 IMAD.MOV.U32 R32, RZ, RZ, R6 ;  /* 0x000000ffff208224 */ /* 0x000fe400078e0006 */
[----:B------:R-:W-:Y:S02]  /*1e2c0*/  @!P0 IMAD.MOV.U32 R33, RZ, RZ, R27 ;  /* 0x000000ffff218224 */ /* 0x000fe400078e001b */
[----:B------:R-:W-:Y:S01]  /*1e2d0*/  @!P0 IMAD.WIDE.U32 R32, R4, 0x180, R32 ;  /* 0x0000018004208825 */ /* 0x000fe200078e0020 */
[----:B------:R-:W-:-:S04]  /*1e2e0*/  LOP3.LUT R0, R0, 0xffdfffff, RZ, 0xc0, !PT ;  /* 0xffdfffff00007812 */ /* 0x000fc800078ec0ff */
[----:B------:R-:W-:Y:S02]  /*1e2f0*/  @P0 LOP3.LUT R0, R0, 0x200000, RZ, 0xfc, !PT ;  /* 0x0020000000000812 */ /* 0x000fe400078efcff */
[----:B0-----:R-:W-:Y:S02]  /*1e300*/  @!P0 IADD3 R106, P4, P5, R32, UR52, R30 ;  /* 0x00000034206a8c10 */ /* 0x001fe4000fd9e01e */
[----:B---3--:R-:W-:-:S04]  /*1e310*/  LOP3.LUT R29, R29, 0xff, RZ, 0xc0, !PT ;  /* 0x000000ff1d1d7812 */ /* 0x008fc800078ec0ff */
[----:B------:R-:W-:-:S05]  /*1e320*/  F2FP.F16.E4M3.UNPACK_B R29, R29 ;  /* 0x0000001dff1d723e */ /* 0x000fca00020006ff */
[----:B------:R-:W-:-:S05]  /*1e330*/  HADD2.F32 R29, -RZ, R29.H0_H0 ;  /* 0x2000001dff1d7230 */ /* 0x000fca0000004100 */
[----:B------:R-:W-:-:S04]  /*1e340*/  FMUL R29, R29, UR5 ;  /* 0x000000051d1d7c20 */ /* 0x000fc80008400000 */
[----:B--2---:R-:W-:Y:S01]  /*1e350*/  FFMA R34, R56, UR4, R29 ;  /* 0x0000000438227c23 */ /* 0x004fe2000800001d */
[----:B------:R-:W-:Y:S01]  /*1e360*/  @!P0 IMAD R29, R5, 0x180, RZ ;  /* 0x00000180051d8824 */ /* 0x000fe200078e02ff */
[----:B------:R-:W-:Y:S01]  /*1e370*/  ISETP.LT.OR P2, PT, R26, 0x39, !P2 ;  /* 0x000000391a00780c */ /* 0x000fe20005741670 */
[----:B------:R-:W2:Y:S02]  /*1e380*/  LDL.LU R56, [R1+0x258] ;  /* 0x0002580001387983 */ /* 0x000ea40000300800 */
[----:B------:R-:W-:-:S05]  /*1e390*/  @!P0 IMAD.IADD R29, R33, 0x1, R29 ;  /* 0x00000001211d8824 */ /* 0x000fca00078e021d */
[----:B------:R-:W-:Y:S02]  /*1e3a0*/  @!P0 IADD3.X R107, R29, UR6, R31, P4, P5 ;  /* 0x000000061d6b8c10 */ /* 0x000fe4000a7ea41f */
[----:B------:R-:W-:Y:S02]  /*1e3b0*/  LOP3.LUT P0, RZ, R28, 0x8000000, RZ, 0xc0, !PT ;  /* 0x080000001cff7812 */ /* 0x000fe4000780c0ff */
[----:B------:R-:W-:Y:S02]  /*1e3c0*/  F2FP.SATFINITE.E4M3.F32.PACK_AB_MERGE_C R31, RZ, R34, RZ ;  /* 0x00000022ff1f723e */ /* 0x000fe400048070ff */
[----:B------:R-:W-:-:S03]  /*1e3d0*/  PRMT R29, RZ, 0x7610, R29 ;  /* 0x00007610ff1d7816 */ /* 0x000fc6000000001d */
[----:B------:R0:W-:Y:S06]  /*1e3e0*/  @!P6 STG.E.U8 desc[UR54][R40.64], R31 ;  /* 0x0000001f2800e986 */ /* 0x0001ec000c101136 */
[----:B------:R-:W3:Y:S02]  /*1e3f0*/  @!P0 LDG.E.U8 R29, desc[UR54][R20.64+0x1] ;  /* 0x00000136141d8981 */ /* 0x000ee4000c1e1100 */
[----:B---3--:R-:W-:-:S04]  /*1e400*/  LOP3.LUT R29, R29, 0xff, RZ, 0xc0, !PT ;  /* 0x000000ff1d1d7812 */ /* 0x008fc800078ec0ff */
[----:B------:R-:W-:-:S05]  /*1e410*/  F2FP.F16.E4M3.UNPACK_B R29, R29 ;  /* 0x0000001dff1d723e */ /* 0x000fca00020006ff */
[----:B------:R-:W-:-:S05]  /*1e420*/  HADD2.F32 R29, -RZ, R29.H0_H0 ;  /* 0x2000001dff1d7230 */ /* 0x000fca0000004100 */
[----:B------:R-:W-:-:S04]  /*1e430*/  FMUL R29, R29, UR5 ;  /* 0x000000051d1d7c20 */ /* 0x000fc80008400000 */
[----:B----4-:R-:W-:Y:S01]  /*1e440*/  FFMA R29, R57, UR4, R29 ;  /* 0x00000004391d7c23 */ /* 0x010fe2000800001d */
[----:B------:R-:W-:Y:S01]  /*1e450*/  LOP3.LUT P1, RZ, R28, 0x10000000, RZ, 0xc0, !PT ;  /* 0x100000001cff7812 */ /* 0x000fe2000782c0ff */
        /* <DEDUP_REMOVED lines=8> */
[----:B-1----:R-:W-:Y:S01]  /*1e4e0*/  @!P0 IMAD R29, R5, 0x180, RZ ;  /* 0x00000180051d8824 */ /* 0x002fe200078e02ff */
[----:B0-----:R-:W-:-:S04]  /*1e4f0*/  @!P0 IADD3 R34, P4, R32, R30, RZ ;  /* 0x0000001e20228210 */ /* 0x001fc80007f9e0ff */
[----:B------:R-:W-:Y:S02]  /*1e500*/  @!P0 IADD3.X R35, R31, R33, R29, P4, !PT ;  /* 0x000000211f238210 */ /* 0x000fe400027fe41d */
[----:B------:R-:W0:Y:S01]  /*1e510*/  @!P2 LDC.64 R30, c[0x0][0x5c0] ;  /* 0x00017000ff1eab82 */ /* 0x000e220000000a00 */
[----:B------:R-:W-:Y:S02]  /*1e520*/  @!P2 IMAD.MOV.U32 R32, RZ, RZ, R6 ;  /* 0x000000ffff20a224 */ /* 0x000fe400078e0006 */
[----:B------:R-:W-:Y:S02]  /*1e530*/  @!P2 IMAD.MOV.U32 R33, RZ, RZ, R27 ;  /* 0x000000ffff21a224 */ /* 0x000fe400078e001b */
[----:B------:R-:W-:Y:S02]  /*1e540*/  @!P2 IMAD R29, R5, 0x180, RZ ;  /* 0x00000180051da824 */ /* 0x000fe400078e02ff */
[----:B------:R-:W-:-:S04]  /*1e550*/  @!P2 IMAD.WIDE.U32 R32, R4, 0x180, R32 ;  /* 0x000001800420a825 */ /* 0x000fc800078e0020 */
[----:B------:R-:W-:Y:S01]  /*1e560*/  @!P2 IMAD.IADD R29, R33, 0x1, R29 ;  /* 0x00000001211da824 */ /* 0x000fe200078e021d */
[----:B0-----:R-:W-:-:S04]  /*1e570*/  @!P2 IADD3 R112, P4, P5, R32, UR52, R30 ;  /* 0x000000342070ac10 */ /* 0x001fc8000fd9e01e */
[----:B------:R-:W-:Y:S02]  /*1e580*/  @!P2 IADD3.X R113, R29, UR6, R31, P4, P5 ;  /* 0x000000061d71ac10 */ /* 0x000fe4000a7ea41f */
[----:B------:R-:W-:-:S06]  /*1e590*/  PRMT R29, RZ, 0x7610, R29 ;  /* 0x00007610ff1d7816 */ /* 0x000fcc000000001d */
[----:B------:R-:W4:Y:S01]  /*1e5a0*/  @!P0 LDG.E.U8 R29, desc[UR54][R18.64+0x8] ;  /* 0x00000836121d8981 */ /* 0x000f22000c1e1100 */
[----:B------:R-:W-:Y:S02]  /*1e5b0*/  LOP3.LUT R28, R28, 0xfeffffff, RZ, 0xc0, !PT ;  /* 0xfeffffff1c1c7812 */ /* 0x000fe400078ec0ff */
[----:B------:R-:W-:Y:S02]  /*1e5c0*/  LOP3.LUT R0, R0, 0xfbffffff, RZ, 0xc0, !PT ;  /* 0xfbffffff00007812 */ /* 0x000fe400078ec0ff */
[----:B------:R-:W-:Y:S02]  /*1e5d0*/  @P3 LOP3.LUT R28, R28, 0x1000000, RZ, 0xfc, !PT ;  /* 0x010000001c1c3812 */ /* 0x000fe400078efcff */
[----:B------:R-:W-:Y:S02]  /*1e5e0*/  @P2 LOP3.LUT R0, R0, 0x4000000, RZ, 0xfc, !PT ;  /* 0x0400000000002812 */ /* 0x000fe400078efcff */
[----:B----4-:R-:W-:-:S04]  /*1e5f0*/  LOP3.LUT R29, R29, 0xff, RZ, 0xc0, !PT ;  /* 0x000000ff1d1d7812 */ /* 0x010fc800078ec0ff */
[----:B------:R-:W-:-:S05]  /*1e600*/  F2FP.F16.E4M3.UNPACK_B R29, R29 ;  /* 0x0000001dff1d723e */ /* 0x000fca00020006ff */
[----:B------:R-:W-:-:S05]  /*1e610*/  HADD2.F32 R29, -RZ, R29.H0_H0 ;  /* 0x2000001dff1d7230 */ /* 0x000fca0000004100 */
[----:B------:R-:W-:-:S04]  /*1e620*/  FMUL R29, R29, UR5 ;  /* 0x000000051d1d7c20 */ /* 0x000fc80008400000 */
[----:B--2---:R-:W-:Y:S01]  /*1e630*/  FFMA R29, R56, UR4, R29 ;  /* 0x00000004381d7c23 */ /* 0x004fe2000800001d */
[----:B------:R-:W-:Y:S01]  /*1e640*/  LOP3.LUT R0, R0, 0xff7fffff, RZ, 0xc0, !PT ;  /* 0xff7fffff00007812 */ /* 0x000fe200078ec0ff */
[----:B------:R-:W2:Y:S03]  /*1e650*/  LDL.LU R56, [R1+0x260] ;  /* 0x0002600001387983 */ /* 0x000ea60000300800 */
[----:B------:R-:W-:-:S05]  /*1e660*/  F2FP.SATFINITE.E4M3.F32.PACK_AB_MERGE_C R29, RZ, R29, RZ ;  /* 0x0000001dff1d723e */ /* 0x000fca00048070ff */
[----:B------:R0:W-:Y:S01]  /*1e670*/  @!P0 STG.E.U8 desc[UR54][R34.64+0x8], R29 ;  /* 0x0000081d22008986 */ /* 0x0001e2000c101136 */
[----:B------:R-:W-:-:S13]  /*1e680*/  ISETP.LT.OR P0, PT, R26, 0xa, !P3 ;  /* 0x0000000a1a00780c */ /* 0x000fda0005f01670 */
[----:B------:R-:W1:Y:S01]  /*1e690*/  @!P0 LDC.64 R30, c[0x0][0x5c0] ;  /* 0x00017000ff1e8b82 */ /* 0x000e620000000a00 */
[----:B------:R-:W-:Y:S01]  /*1e6a0*/  ISETP.GE.AND P3, PT, R3, 0x189, PT ;  /* 0x000001890300780c */ /* 0x000fe20003f66270 */
[----:B------:R-:W-:Y:S02]  /*1e6b0*/  @!P0 IMAD.MOV.U32 R32, RZ, RZ, R6 ;  /* 0x000000ffff208224 */ /* 0x000fe400078e0006 */
[----:B------:R-:W-:Y:S01]  /*1e6c0*/  @!P0 IMAD.MOV.U32 R33, RZ, RZ, R27 ;  /* 0x000000ffff218224 */ /* 0x000fe200078e001b */
[----:B------:R-:W-:Y:S01]  /*1e6d0*/  ISETP.LT.OR P2, PT, R26, 0x3a, !P3 ;  /* 0x0000003a1a00780c */ /* 0x000fe20005f41670 */
[----:B------:R-:W-:-:S04]  /*1e6e0*/  @!P0 IMAD.WIDE.U32 R32, R4, 0x180, R32 ;  /* 0x0000018004208825 */ /* 0x000fc800078e0020 */
[----:B0-----:R-:W-:Y:S01]  /*1e6f0*/  @!P0 IMAD R29, R5, 0x180, RZ ;  /* 0x00000180051d8824 */ /* 0x001fe200078e02ff */
[----:B-1----:R-:W-:-:S04]  /*1e700*/  @!P0 IADD3 R34, P4, R32, R30, RZ ;  /* 0x0000001e20228210 */ /* 0x002fc80007f9e0ff */
[----:B------:R-:W-:-:S03]  /*1e710*/  @!P0 IADD3.X R35, R31, R33, R29, P4, !PT ;  /* 0x000000211f238210 */ /* 0x000fc600027fe41d */
        /* <DEDUP_REMOVED lines=10> */
[----:B------:R-:W-:Y:S02]  /*1e7c0*/  @P2 LOP3.LUT R0, R0, 0x800000, RZ, 0xfc, !PT ;  /* 0x0080000000002812 */ /* 0x000fe400078efcff */
[----:B------:R-:W-:-:S13]  /*1e7d0*/  ISETP.LT.OR P2, PT, R26, 0x41, !P3 ;  /* 0x000000411a00780c */ /* 0x000fda0005f41670 */
[----:B------:R-:W0:Y:S01]  /*1e7e0*/  @!P2 LDC.64 R30, c[0x0][0x5c0] ;  /* 0x00017000ff1eab82 */ /* 0x000e220000000a00 */
[----:B------:R-:W-:Y:S02]  /*1e7f0*/  @!P2 IMAD.MOV.U32 R32, RZ, RZ, R6 ;  /* 0x000000ffff20a224 */ /* 0x000fe400078e0006 */
[----:B------:R-:W-:Y:S01]  /*1e800*/  @!P2 IMAD.MOV.U32 R33, RZ, RZ, R27 ;  /* 0x000000ffff21a224 */ /* 0x000fe200078e001b */
[----:B------:R-:W-:Y:S01]  /*1e810*/  LOP3.LUT P5, RZ, R0, 0x8, RZ, 0xc0, !PT ;  /* 0x0000000800ff7812 */ /* 0x000fe200078ac0ff */
[----:B------:R-:W-:Y:S01]  /*1e820*/  @!P2 IMAD.WIDE.U32 R32, R4, 0x180, R32 ;  /* 0x000001800420a825 */ /* 0x000fe200078e0020 */
[----:B----4-:R-:W-:-:S04]  /*1e830*/  LOP3.LUT R29, R29, 0xff, RZ, 0xc0, !PT ;  /* 0x000000ff1d1d7812 */ /* 0x010fc800078ec0ff */
[----:B------:R-:W-:-:S05]  /*1e840*/  F2FP.F16.E4M3.UNPACK_B R29, R29 ;  /* 0x0000001dff1d723e */ /* 0x000fca00020006ff */
[----:B------:R-:W-:-:S05]  /*1e850*/  HADD2.F32 R29, -RZ, R29.H0_H0 ;  /* 0x2000001dff1d7230 */ /* 0x000fca0000004100 */
[----:B------:R-:W-:-:S04]  /*1e860*/  FMUL R29, R29, UR5 ;  /* 0x000000051d1d7c20 */ /* 0x000fc80008400000 */
[----:B---3--:R-:W-:Y:S01]  /*1e870*/  FFMA R29, R57, UR4, R29 ;  /* 0x00000004391d7c23 */ /* 0x008fe2000800001d */
[----:B------:R-:W-:Y:S01]  /*1e880*/  LOP3.LUT R22, R22, 0xffffffdf, RZ, 0xc0, !PT ;  /* 0xffffffdf16167812 */ /* 0x000fe200078ec0ff */
[----:B------:R-:W3:Y:S03]  /*1e890*/  LDL.LU R57, [R1+0x264] ;  /* 0x0002640001397983 */ /* 0x000ee60000300800 */
[----:B------:R-:W-:-:S05]  /*1e8a0*/  F2FP.SATFINITE.E4M3.F32.PACK_AB_MERGE_C R29, RZ, R29, RZ ;  /* 0x0000001dff1d723e */ /* 0x000fca00048070ff */
[----:B------:R1:W-:Y:S01]  /*1e8b0*/  @!P0 STG.E.U8 desc[UR54][R34.64+0x9], R29 ;  /* 0x0000091d22008986 */ /* 0x0003e2000c101136 */
[----:B0-----:R-:W-:Y:S01]  /*1e8c0*/  @!P2 IADD3 R160, P0, P4, R32, UR52, R30 ;  /* 0x0000003420a0ac10 */ /* 0x001fe2000fc1e01e */
[----:B-1----:R-:W-:-:S04]  /*1e8d0*/  @!P2 IMAD R29, R5, 0x180, RZ ;  /* 0x00000180051da824 */ /* 0x002fc800078e02ff */
[----:B------:R-:W-:-:S05]  /*1e8e0*/  @!P2 IMAD.IADD R29, R33, 0x1, R29 ;  /* 0x00000001211da824 */ /* 0x000fca00078e021d */
[----:B------:R-:W-:Y:S02]  /*1e8f0*/  @!P2 IADD3.X R161, R29, UR6, R31, P0, P4 ;  /* 0x000000061da1ac10 */ /* 0x000fe400087e841f */
[----:B------:R-:W-:-:S06]  /*1e900*/  PRMT R29, RZ, 0x7610, R29 ;  /* 0x00007610ff1d7816 */ /* 0x000fcc000000001d */
[----:B------:R-:W4:Y:S01]  /*1e910*/  @!P5 LDG.E.U8 R29, desc[UR54][R20.64+0x8] ;  /* 0x00000836141dd981 */ /* 0x000f22000c1e1100 */
[----:B------:R-:W-:Y:S02]  /*1e920*/  @P2 LOP3.LUT R22, R22, 0x20, RZ, 0xfc, !PT ;  /* 0x0000002016162812 */ /* 0x000fe400078efcff */
[----:B------:R-:W-:-:S13]  /*1e930*/  ISETP.LT.OR P2, PT, R26, 0x42, !P3 ;  /* 0x000000421a00780c */ /* 0x000fda0005f41670 */
[----:B------:R-:W0:Y:S01]  /*1e940*/  @!P2 LDC.64 R30, c[0x0][0x5c0] ;  /* 0x00017000ff1eab82 */ /* 0x000e220000000a00 */
[----:B------:R-:W-:Y:S02]  /*1e950*/  @!P2 IMAD.MOV.U32 R32, RZ, RZ, R6 ;  /* 0x000000ffff20a224 */ /* 0x000fe400078e0006 */
[----:B------:R-:W-:Y:S02]  /*1e960*/  @!P2 IMAD.MOV.U32 R33, RZ, RZ, R27 ;  /* 0x000000ffff21a224 */ /* 0x000fe400078e001b */
[----:B------:R-:W-:-:S03]  /*1e970*/  @!P2 IMAD.WIDE.U32 R32, R4, 0x180, R32 ;  /* 0x000001800420a825 */ /* 0x000fc600078e0020 */
[----:B0-----:R-:W-:Y:S02]  /*1e980*/  @!P2 IADD3 R158, P0, P4, R32, UR52, R30 ;  /* 0x00000034209eac10 */ /* 0x001fe4000fc1e01e */
[----:B------:R-:W-:Y:S02]  /*1e990*/  LOP3.LUT P6, RZ, R0, 0x4, RZ, 0xc0, !PT ;  /* 0x0000000400ff7812 */ /* 0x000fe400078cc0ff */
[----:B----4-:R-:W-:-:S04]  /*1e9a0*/  LOP3.LUT R29, R29, 0xff, RZ, 0xc0, !PT ;  /* 0x000000ff1d1d7812 */ /* 0x010fc800078ec0ff */
[----:B------:R-:W-:-:S05]  /*1e9b0*/  F2FP.F16.E4M3.UNPACK_B R29, R29 ;  /* 0x0000001dff1d723e */ /* 0x000fca00020006ff */
[----:B------:R-:W-:-:S05]  /*1e9c0*/  HADD2.F32 R29, -RZ, R29.H0_H0 ;  /* 0x2000001dff1d7230 */ /* 0x000fca0000004100 */
[----:B------:R-:W-:-:S04]  /*1e9d0*/  FMUL R29, R29, UR5 ;  /* 0x000000051d1d7c20 */ /* 0x000fc80008400000 */
[----:B--2---:R-:W-:Y:S01]  /*1e9e0*/  FFMA R34, R56, UR4, R29 ;  /* 0x0000000438227c23 */ /* 0x004fe2000800001d */
[----:B------:R-:W-:Y:S01]  /*1e9f0*/  LOP3.LUT R22, R22, 0xffffffef, RZ, 0xc0, !PT ;  /* 0xffffffef16167812 */ /* 0x000fe200078ec0ff */
[----:B------:R-:W2:Y:S03]  /*1ea00*/  LDL.LU R56, [R1+0x268] ;  /* 0x0002680001387983 */ /* 0x000ea60000300800 */
[----:B------:R-:W-:Y:S01]  /*1ea10*/  F2FP.SATFINITE.E4M3.F32.PACK_AB_MERGE_C R34, RZ, R34, RZ ;  /* 0x00000022ff22723e */ /* 0x000fe200048070ff */
[----:B------:R-:W-:-:S04]  /*1ea20*/  @!P2 IMAD R29, R5, 0x180, RZ ;  /* 0x00000180051da824 */ /* 0x000fc800078e02ff */
[----:B------:R-:W-:Y:S01]  /*1ea30*/  @!P5 STG.E.U8 desc[UR54][R42.64+0x8], R34 ;  /* 0x000008222a00d986 */ /* 0x000fe2000c101136 */
[----:B------:R-:W-:Y:S01]  /*1ea40*/  ISETP.LT.OR P5, PT, R26, 0x49, !P3 ;  /* 0x000000491a00780c */ /* 0x000fe20005fa1670 */
[----:B------:R-:W-:-:S05]  /*1ea50*/  @!P2 IMAD.IADD R29, R33, 0x1, R29 ;  /* 0x00000001211da824 */ /* 0x000fca00078e021d */
[----:B------:R-:W-:-:S07]  /*1ea60*/  @!P2 IADD3.X R159, R29, UR6, R31, P0, P4 ;  /* 0x000000061d9fac10 */ /* 0x000fce00087e841f */
        /* <DEDUP_REMOVED lines=10> */
[----:B------:R-:W-:-:S04]  /*1eb10*/  @P2 LOP3.LUT R22, R22, 0x10, RZ, 0xfc, !PT ;  /* 0x0000001016162812 */ /* 0x000fc800078efcff */
[----:B------:R-:W-:-:S04]  /*1eb20*/  LOP3.LUT R22, R22, 0xffffff7f, RZ, 0xc0, !PT ;  /* 0xffffff7f16167812 */ /* 0x000fc800078ec0ff */
[----:B------:R-:W-:Y:S02]  /*1eb30*/  @P5 LOP3.LUT R22, R22, 0x80, RZ, 0xfc, !PT ;  /* 0x0000008016165812 */ /* 0x000fe400078efcff */
[----:B------:R-:W-:-:S13]  /*1eb40*/  ISETP.LT.OR P5, PT, R26, 0x4a, !P3 ;  /* 0x0000004a1a00780c */ /* 0x000fda0005fa1670 */
[----:B------:R-:W0:Y:S01]  /*1eb50*/  @!P5 LDC.64 R30, c[0x0][0x5c0] ;  /* 0x00017000ff1edb82 */ /* 0x000e220000000a00 */
[----:B------:R-:W-:Y:S02]  /*1eb60*/  @!P5 IMAD.MOV.U32 R32, RZ, RZ, R6 ;  /* 0x000000ffff20d224 */ /* 0x000fe400078e0006 */
[----:B------:R-:W-:Y:S02]  /*1eb70*/  @!P5 IMAD.MOV.U32 R33, RZ, RZ, R27 ;  /* 0x000000ffff21d224 */ /* 0x000fe400078e001b */
[----:B------:R-:W-:-:S03]  /*1eb80*/  @!P5 IMAD.WIDE.U32 R32, R4, 0x180, R32 ;  /* 0x000001800420d825 */ /* 0x000fc600078e0020 */
[----:B0-----:R-:W-:Y:S02]  /*1eb90*/  @!P5 IADD3 R162, P0, P4, R32, UR52, R30 ;  /* 0x0000003420a2dc10 */ /* 0x001fe4000fc1e01e */
[----:B----4-:R-:W-:-:S04]  /*1eba0*/  LOP3.LUT R29, R29, 0xff, RZ, 0xc0, !PT ;  /* 0x000000ff1d1d7812 */ /* 0x010fc800078ec0ff */
[----:B------:R-:W-:-:S05]  /*1ebb0*/  F2FP.F16.E4M3.UNPACK_B R29, R29 ;  /* 0x0000001dff1d723e */ /* 0x000fca00020006ff */
[----:B------:R-:W-:-:S05]  /*1ebc0*/  HADD2.F32 R29, -RZ, R29.H0_H0 ;  /* 0x2000001dff1d7230 */ /* 0x000fca0000004100 */
[----:B------:R-:W-:-:S04]  /*1ebd0*/  FMUL R29, R29, UR5 ;  /* 0x000000051d1d7c20 */ /* 0x000fc80008400000 */
[----:B---3--:R-:W-:Y:S02]  /*1ebe0*/  FFMA R29, R57, UR4, R29 ;  /* 0x00000004391d7c23 */ /* 0x008fe4000800001d */
[----:B------:R-:W3:Y:S03]  /*1ebf0*/  LDL.LU R57, [R1+0x26c] ;  /* 0x00026c0001397983 */ /* 0x000ee60000300800 */
[----:B------:R-:W-:-:S05]  /*1ec00*/  F2FP.SATFINITE.E4M3.F32.PACK_AB_MERGE_C R29, RZ, R29, RZ ;  /* 0x0000001dff1d723e */ /* 0x000fca00048070ff */
[----:B------:R0:W-:Y:S01]  /*1ec10*/  @!P6 STG.E.U8 desc[UR54][R44.64+0x9], R29 ;  /* 0x0000091d2c00e986 */ /* 0x0001e2000c101136 */
[----:B------:R-:W-:Y:S01]  /*1ec20*/  ISETP.GE.AND P6, PT, R3, 0x1, PT ;  /* 0x000000010300780c */ /* 0x000fe20003fc6270 */
[----:B0-----:R-:W-:-:S04]  /*1ec30*/  @!P5 IMAD R29, R5, 0x180, RZ ;  /* 0x00000180051dd824 */ /* 0x001fc800078e02ff */
[----:B------:R-:W-:-:S05]  /*1ec40*/  @!P5 IMAD.IADD R29, R33, 0x1, R29 ;  /* 0x00000001211dd824 */ /* 0x000fca00078e021d */
[----:B------:R-:W-:Y:S02]  /*1ec50*/  @!P5 IADD3.X R163, R29, UR6, R31, P0, P4 ;  /* 0x000000061da3dc10 */ /* 0x000fe400087e841f */
[----:B------:R-:W-:Y:S02]  /*1ec60*/  ISETP.LT.OR P0, PT, R26, 0x11, !P6 ;  /* 0x000000111a00780c */ /* 0x000fe40007701670 */
[----:B------:R-:W-:-:S11]  /*1ec70*/  PRMT R29, RZ, 0x7610, R29 ;  /* 0x00007610ff1d7816 */ /* 0x000fd6000000001d */
[----:B------:R-:W4:Y:S01]  /*1ec80*/  @!P0 LDG.E.U8 R29, desc[UR54][R24.64+0x10] ;  /* 0x00001036181d8981 */ /* 0x000f22000c1e1100 */
[----:B------:R-:W0:Y:S02]  /*1ec90*/  @!P0 LDC.64 R30, c[0x0][0x5c0] ;  /* 0x00017000ff1e8b82 */ /* 0x000e240000000a00 */
[----:B0-----:R-:W-:-:S05]  /*1eca0*/  @!P0 IADD3 R30, P4, R6, R30, RZ ;  /* 0x0000001e061e8210 */ /* 0x001fca0007f9e0ff */
[----:B------:R-:W-:Y:S01]  /*1ecb0*/  @!P0 IMAD.X R31, R27, 0x1, R31, P4 ;  /* 0x000000011b1f8824 */ /* 0x000fe200020e061f */
        /* <DEDUP_REMOVED lines=9> */
[----:B------:R-:W-:Y:S02]  /*1ed50*/  ISETP.LT.OR P0, PT, R26, 0x12, !P6 ;  /* 0x000000121a00780c */ /* 0x000fe40007701670 */
[----:B0-----:R-:W-:-:S11]  /*1ed60*/  PRMT R29, RZ, 0x7610, R29 ;  /* 0x00007610ff1d7816 */ /* 0x001fd6000000001d */
[----:B------:R-:W0:Y:S01]  /*1ed70*/  @!P0 LDC.64 R30, c[0x0][0x5c0] ;  /* 0x00017000ff1e8b82 */ /* 0x000e220000000a00 */
[----:B------:R-:W4:Y:S01]  /*1ed80*/  @!P0 LDG.E.U8 R29, desc[UR54][R24.64+0x11] ;  /* 0x00001136181d8981 */ /* 0x000f22000c1e1100 */
[----:B------:R-:W-:Y:S02]  /*1ed90*/  @P5 LOP3.LUT R22, R22, 0x40, RZ, 0xfc, !PT ;  /* 0x0000004016165812 */ /* 0x000fe400078efcff */
[----:B------:R-:W-:Y:S02]  /*1eda0*/  ISETP.LT.OR P5, PT, R26, 0x51, !P3 ;  /* 0x000000511a00780c */ /* 0x000fe40005fa1670 */
[----:B0-----:R-:W-:-:S05]  /*1edb0*/  @!P0 IADD3 R30, P4, R6, R30, RZ ;  /* 0x0000001e061e8210 */ /* 0x001fca0007f9e0ff */
[----:B------:R-:W-:-:S06]  /*1edc0*/  @!P0 IMAD.X R31, R27, 0x1, R31, P4 ;  /* 0x000000011b1f8824 */ /* 0x000fcc00020e061f */
[----:B------:R-:W-:Y:S02]  /*1edd0*/  @!P5 IMAD.MOV.U32 R32, RZ, RZ, R6 ;  /* 0x000000ffff20d224 */ /* 0x000fe400078e0006 */
[----:B------:R-:W-:Y:S02]  /*1ede0*/  @!P5 IMAD.MOV.U32 R33, RZ, RZ, R27 ;  /* 0x000000ffff21d224 */ /* 0x000fe400078e001b */
[----:B------:R-:W-:Y:S01]  /*1edf0*/  @!P5 IMAD.WIDE.U32 R32, R4, 0x180, R32 ;  /* 0x000001800420d825 */ /* 0x000fe200078e0020 */
[----:B------:R-:W-:Y:S02]  /*1ee00*/  LOP3.LUT P2, RZ, R28, 0x4000000, RZ, 0xc0, !PT ;  /* 0x040000001cff7812 */ /* 0x000fe4000784c0ff */
        /* <DEDUP_REMOVED lines=8> */
[----:B------:R0:W-:Y:S02]  /*1ee90*/  @!P0 STG.E.U8 desc[UR54][R30.64+0x11], R29 ;  /* 0x0000111d1e008986 */ /* 0x0001e4000c101136 */
[----:B0-----:R-:W0:Y:S01]  /*1eea0*/  @!P5 LDC.64 R30, c[0x0][0x5c0] ;  /* 0x00017000ff1edb82 */ /* 0x001e220000000a00 */
[----:B------:R-:W-:-:S04]  /*1eeb0*/  @!P5 IMAD R29, R5, 0x180, RZ ;  /* 0x00000180051dd824 */ /* 0x000fc800078e02ff */
[----:B------:R-:W-:Y:S01]  /*1eec0*/  @!P5 IMAD.IADD R29, R33, 0x1, R29 ;  /* 0x00000001211dd824 */ /* 0x000fe200078e021d */
[----:B0-----:R-:W-:-:S04]  /*1eed0*/  @!P5 IADD3 R208, P0, P4, R32, UR52, R30 ;  /* 0x0000003420d0dc10 */ /* 0x001fc8000fc1e01e */
[----:B------:R-:W-:Y:S02]  /*1eee0*/  @!P5 IADD3.X R209, R29, UR6, R31, P0, P4 ;  /* 0x000000061dd1dc10 */ /* 0x000fe400087e841f */
[----:B------:R-:W-:Y:S02]  /*1eef0*/  ISETP.LT.OR P0, PT, R26, 0x11, !P2 ;  /* 0x000000111a00780c */ /* 0x000fe40005701670 */
[----:B------:R-:W-:-:S11]  /*1ef00*/  PRMT R29, RZ, 0x7610, R29 ;  /* 0x00007610ff1d7816 */ /* 0x000fd6000000001d */
[----:B------:R-:W4:Y:S01]  /*1ef10*/  @!P0 LDG.E.U8 R29, desc[UR54][R8.64+0x10] ;  /* 0x00001036081d8981 */ /* 0x000f22000c1e1100 */
[----:B------:R-:W0:Y:S01]  /*1ef20*/  @!P0 LDC.64 R30, c[0x0][0x5c0] ;  /* 0x00017000ff1e8b82 */ /* 0x000e220000000a00 */
[----:B------:R-:W-:Y:S02]  /*1ef30*/  @P5 LOP3.LUT R23, R23, 0x1000000, RZ, 0xfc, !PT ;  /* 0x0100000017175812 */ /* 0x000fe400078efcff */
[----:B0-----:R-:W-:-:S04]  /*1ef40*/  @!P0 IADD3 R30, P4, P5, R6, UR52, R30 ;  /* 0x00000034061e8c10 */ /* 0x001fc8000fd9e01e */
[----:B------:R-:W-:Y:S02]  /*1ef50*/  @!P0 IADD3.X R31, R27, UR6, R31, P4, P5 ;  /* 0x000000061b1f8c10 */ /* 0x000fe4000a7ea41f */
[----:B----4-:R-:W-:-:S04]  /*1ef60*/  LOP3.LUT R29, R29, 0xff, RZ, 0xc0, !PT ;  /* 0x000000ff1d1d7812 */ /* 0x010fc800078ec0ff */
[----:B------:R-:W-:-:S05]  /*1ef70*/  F2FP.F16.E4M3.UNPACK_B R29, R29 ;  /* 0x0000001dff1d723e */ /* 0x000fca00020006ff */
[----:B------:R-:W-:-:S05]  /*1ef80*/  HADD2.F32 R29, -RZ, R29.H0_H0 ;  /* 0x2000001dff1d7230 */ /* 0x000fca0000004100 */
[----:B------:R-:W-:-:S04]  /*1ef90*/  FMUL R29, R29, UR5 ;  /* 0x000000051d1d7c20 */ /* 0x000fc80008400000 */
[----:B--2---:R-:W-:Y:S02]  /*1efa0*/  FFMA R29, R56, UR4, R29 ;  /* 0x00000004381d7c23 */ /* 0x004fe4000800001d */
[----:B------:R-:W2:Y:S03]  /*1efb0*/  LDL.LU R56, [R1+0x278] ;  /* 0x0002780001387983 */ /* 0x000ea60000300800 */
[----:B------:R-:W-:-:S05]  /*1efc0*/  F2FP.SATFINITE.E4M3.F32.PACK_AB_MERGE_C R29, RZ, R29, RZ ;  /* 0x0000001dff1d723e */ /* 0x000fca00048070ff */
[----:B------:R0:W-:Y:S01]  /*1efd0*/  @!P0 STG.E.U8 desc[UR54][R30.64+0x10], R29 ;  /* 0x0000101d1e008986 */ /* 0x0001e2000c101136 */
[----:B------:R-:W-:Y:S02]  /*1efe0*/  ISETP.LT.OR P0, PT, R26, 0x12, !P2 ;  /* 0x000000121a00780c */ /* 0x000fe40005701670 */
[----:B0-----:R-:W-:-:S11]  /*1eff0*/  PRMT R29, RZ, 0x7610, R29 ;  /* 0x00007610ff1d7816 */ /* 0x001fd6000000001d */
[----:B------:R-:W0:Y:S01]  /*1f000*/  @!P0 LDC.64 R30, c[0x0][0x5c0] ;  /* 0x00017000ff1e8b82 */ /* 0x000e220000000a00 */
[----:B------:R-:W4:Y:S01]  /*1f010*/  @!P0 LDG.E.U8 R29, desc[UR54][R8.64+0x11] ;  /* 0x00001136081d8981 */ /* 0x000f22000c1e1100 */
[----:B0-----:R-:W-:-:S04]  /*1f020*/  @!P0 IADD3 R30, P4, P5, R6, UR52, R30 ;  /* 0x00000034061e8c10 */ /* 0x001fc8000fd9e01e */
[----:B------:R-:W-:Y:S02]  /*1f030*/  @!P0 IADD3.X R31, R27, UR6, R31, P4, P5 ;  /* 0x000000061b1f8c10 */ /* 0x000fe4000a7ea41f */
[----:B------:R-:W-:-:S13]  /*1f040*/  ISETP.LT.OR P5, PT, R26, 0x52, !P3 ;  /* 0x000000521a00780c */ /* 0x000fda0005fa1670 */
[----:B------:R-:W-:Y:S02]  /*1f050*/  @!P5 IMAD.MOV.U32 R32, RZ, RZ, R6 ;  /* 0x000000ffff20d224 */ /* 0x000fe400078e0006 */
[----:B------:R-:W-:Y:S02]  /*1f060*/  @!P5 IMAD.MOV.U32 R33, RZ, RZ, R27 ;  /* 0x000000ffff21d224 */ /* 0x000fe400078e001b */
[----:B------:R-:W-:Y:S01]  /*1f070*/  @!P5 IMAD.WIDE.U32 R32, R4, 0x180, R32 ;  /* 0x000001800420d825 */ /* 0x000fe200078e0020 */
[----:B----4-:R-:W-:-:S04]  /*1f080*/  LOP3.LUT R29, R29, 0xff, RZ, 0xc0, !PT ;  /* 0x000000ff1d1d7812 */ /* 0x010fc800078ec0ff */
[----:B------:R-:W-:-:S05]  /*1f090*/  F2FP.F16.E4M3.UNPACK_B R29, R29 ;  /* 0x0000001dff1d723e */ /* 0x000fca00020006ff */
[----:B------:R-:W-:-:S05]  /*1f0a0*/  HADD2.F32 R29, -RZ, R29.H0_H0 ;  /* 0x2000001dff1d7230 */ /* 0x000fca0000004100 */
[----:B------:R-:W-:-:S04]  /*1f0b0*/  FMUL R29, R29, UR5 ;  /* 0x000000051d1d7c20 */ /* 0x000fc80008400000 */
[----:B---3--:R-:W-:Y:S02]  /*1f0c0*/  FFMA R29, R57, UR4, R29 ;  /* 0x00000004391d7c23 */ /* 0x008fe4000800001d */
        /* <DEDUP_REMOVED lines=59> */
[----:B--2---:R-:W-:Y:S01]  /*1f480*/  FFMA R29, R56, UR4, R29 ;  /* 0x00000004381d7c23 */ /* 0x004fe2000800001d */
[----:B------:R-:W-:Y:S01]  /*1f490*/  ISETP.LT.OR P6, PT, R26, 0x5a, !P3 ;  /* 0x0000005a1a00780c */ /* 0x000fe20005fc1670 */
        /* <DEDUP_REMOVED lines=8> */
[----:B------:R-:W-:Y:S01]  /*1f520*/  @!P0 IADD3.X R31, R27, UR6, R31, P4, P5 ;  /* 0x000000061b1f8c10 */ /* 0x000fe2000a7ea41f */
        /* <DEDUP_REMOVED lines=20> */
[----:B0-----:R-:W-:-:S04]  /*1f670*/  @!P0 IADD3 R30, P4, P5, R6, UR56, R30 ;  /* 0x00000038061e8c10 */ /* 0x001fc8000fd9e01e */
[----:B------:R-:W-:Y:S02]  /*1f680*/  @!P0 IADD3.X R31, R27, UR53, R31, P4, P5 ;  /* 0x000000351b1f8c10 */ /* 0x000fe4000a7ea41f */
[----:B----4-:R-:W-:-:S04]  /*1f690*/  LOP3.LUT R29, R29, 0xff, RZ, 0xc0, !PT ;  /* 0x000000ff1d1d7812 */ /* 0x010fc800078ec0ff */
[----:B------:R-:W-:-:S05]  /*1f6a0*/  F2FP.F16.E4M3.UNPACK_B R29, R29 ;  /* 0x0000001dff1d723e */ /* 0x000fca00020006ff */
[----:B------:R-:W-:-:S05]  /*1f6b0*/  HADD2.F32 R29, -RZ, R29.H0_H0 ;  /* 0x2000001dff1d7230 */ /* 0x000fca0000004100 */
[----:B------:R-:W-:-:S04]  /*1f6c0*/  FMUL R29, R29, UR5 ;  /* 0x000000051d1d7c20 */ /* 0x000fc80008400000 */
[----:B--2---:R-:W-:Y:S01]  /*1f6d0*/  FFMA R29, R56, UR4, R29 ;  /* 0x00000004381d7c23 */ /* 0x004fe2000800001d */
[----:B------:R-:W-:Y:S01]  /*1f6e0*/  LOP3.LUT R28, R28, 0xffbfffff, RZ, 0xc0, !PT ;  /* 0xffbfffff1c1c7812 */ /* 0x000fe200078ec0ff */
[----:B------:R-:W-:Y:S01]  /*1f6f0*/  IMAD.U32 R32, RZ, RZ, UR6 ;  /* 0x00000006ff207e24 */ /* 0x000fe2000f8e00ff */
[----:B------:R-:W2:Y:S02]  /*1f700*/  LDL.LU R56, [R1+0x290] ;  /* 0x0002900001387983 */ /* 0x000ea40000300800 */
[----:B------:R-:W-:-:S05]  /*1f710*/  F2FP.SATFINITE.E4M3.F32.PACK_AB_MERGE_C R29, RZ, R29, RZ ;  /* 0x0000001dff1d723e */ /* 0x000fca00048070ff */
[----:B------:R0:W-:Y:S01]  /*1f720*/  @!P0 STG.E.U8 desc[UR54][R30.64+0x10], R29 ;  /* 0x0000101d1e008986 */ /* 0x0001e2000c101136 */
[----:B------:R-:W-:Y:S02]  /*1f730*/  ISETP.LT.OR P0, PT, R26, 0x12, !P1 ;  /* 0x000000121a00780c */ /* 0x000fe40004f01670 */
[----:B0-----:R-:W-:-:S11]  /*1f740*/  PRMT R29, RZ, 0x7610, R29 ;  /* 0x00007610ff1d7816 */ /* 0x001fd6000000001d */
[----:B------:R-:W0:Y:S01]  /*1f750*/  @!P0 LDC.64 R30, c[0x0][0x5c0] ;  /* 0x00017000ff1e8b82 */ /* 0x000e220000000a00 */
[----:B------:R-:W4:Y:S01]  /*1f760*/  @!P0 LDG.E.U8 R29, desc[UR54][R10.64+0x11] ;  /* 0x000011360a1d8981 */ /* 0x000f22000c1e1100 */
[----:B------:R-:W-:Y:S02]  /*1f770*/  @P2 LOP3.LUT R28, R28, 0x400000, RZ, 0xfc, !PT ;  /* 0x004000001c1c2812 */ /* 0x000fe400078efcff */
[----:B------:R-:W-:Y:S02]  /*1f780*/  ISETP.GE.AND P2, PT, R3, 0x89, PT ;  /* 0x000000890300780c */ /* 0x000fe40003f46270 */
[----:B0-----:R-:W-:-:S04]  /*1f790*/  @!P0 IADD3 R30, P4, P5, R6, UR56, R30 ;  /* 0x00000038061e8c10 */ /* 0x001fc8000fd9e01e */
[----:B------:R-:W-:Y:S02]  /*1f7a0*/  @!P0 IADD3.X R31, R27, UR53, R31, P4, P5 ;  /* 0x000000351b1f8c10 */ /* 0x000fe4000a7ea41f */
[----:B------:R-:W-:Y:S02]  /*1f7b0*/  ISETP.LT.OR P4, PT, R26, 0x11, !P2 ;  /* 0x000000111a00780c */ /* 0x000fe40005781670 */
[----:B----4-:R-:W-:-:S04]  /*1f7c0*/  LOP3.LUT R29, R29, 0xff, RZ, 0xc0, !PT ;  /* 0x000000ff1d1d7812 */ /* 0x010fc800078ec0ff */
[----:B------:R-:W-:-:S05]  /*1f7d0*/  F2FP.F16.E4M3.UNPACK_B R29, R29 ;  /* 0x0000001dff1d723e */ /* 0x000fca00020006ff */
[----:B------:R-:W-:-:S05]  /*1f7e0*/  HADD2.F32 R29, -RZ, R29.H0_H0 ;  /* 0x2000001dff1d7230 */ /* 0x000fca0000004100 */
[----:B------:R-:W-:-:S04]  /*1f7f0*/  FMUL R29, R29, UR5 ;  /* 0x000000051d1d7c20 */ /* 0x000fc80008400000 */
[----:B---3--:R-:W-:Y:S01]  /*1f800*/  FFMA R29, R57, UR4, R29 ;  /* 0x00000004391d7c23 */ /* 0x008fe2000800001d */
[----:B------:R-:W-:Y:S01]  /*1f810*/  LOP3.LUT R28, R28, 0xfdffffff, RZ, 0xc0, !PT ;  /* 0xfdffffff1c1c7812 */ /* 0x000fe200078ec0ff */
[----:B------:R-:W-:Y:S01]  /*1f820*/  IMAD.U32 R36, RZ, RZ, UR6 ;  /* 0x00000006ff247e24 */ /* 0x000fe2000f8e00ff */
[----:B------:R-:W-:Y:S01]  /*1f830*/  LOP3.LUT R23, R23, 0xffbfffff, RZ, 0xc0, !PT ;  /* 0xffbfffff17177812 */ /* 0x000fe200078ec0ff */
[----:B------:R-:W3:Y:S01]  /*1f840*/  LDL.LU R57, [R1+0x294] ;  /* 0x0002940001397983 */ /* 0x000ee20000300800 */
        /* <DEDUP_REMOVED lines=11> */
[----:B------:R-:W-:Y:S02]  /*1f900*/  @P1 LOP3.LUT R28, R28, 0x2000000, RZ, 0xfc, !PT ;  /* 0x020000001c1c1812 */ /* 0x000fe400078efcff */
[----:B------:R-:W-:-:S09]  /*1f910*/  ISETP.LT.OR P1, PT, R26, 0x61, !P3 ;  /* 0x000000611a00780c */ /* 0x000fd20005f21670 */
[----:B------:R-:W0:Y:S01]  /*1f920*/  @!P0 LDC.64 R34, c[0x0][0x5c0] ;  /* 0x00017000ff228b82 */ /* 0x000e220000000a00 */
[----:B------:R-:W-:Y:S01]  /*1f930*/  IMAD.U32 R32, RZ, RZ, UR52 ;  /* 0x00000034ff207e24 */ /* 0x000fe2000f8e00ff */
[----:B------:R-:W-:-:S04]  /*1f940*/  @P6 LOP3.LUT R23, R23, 0x400000, RZ, 0xfc, !PT ;  /* 0x0040000017176812 */ /* 0x000fc800078efcff */
[----:B------:R-:W-:Y:S01]  /*1f950*/  @!P0 IADD3 R32, P5, P6, R32, UR56, R6 ;  /* 0x0000003820208c10 */ /* 0x000fe2000febe006 */
[----:B------:R-:W-:-:S03]  /*1f960*/  @!P1 IMAD.MOV.U32 R33, RZ, RZ, R27 ;  /* 0x000000ffff219224 */ /* 0x000fc600078e001b */
[----:B------:R-:W-:Y:S02]  /*1f970*/  @!P0 IADD3.X R36, R36, UR53, R27, P5, P6 ;  /* 0x0000003524248c10 */ /* 0x000fe4000afec41b */
        /* <DEDUP_REMOVED lines=8> */
[----:B------:R1:W-:Y:S02]  /*1fa00*/  @!P4 STG.E.U8 desc[UR54][R30.64+0x10], R29 ;  /* 0x0000101d1e00c986 */ /* 0x0003e4000c101136 */
[----:B-1----:R-:W1:Y:S01]  /*1fa10*/  @!P1 LDC.64 R30, c[0x0][0x5c0] ;  /* 0x00017000ff1e9b82 */ /* 0x002e620000000a00 */
[----:B0-----:R-:W-:Y:S01]  /*1fa20*/  @!P0 IADD3 R34, P4, R32, R34, RZ ;  /* 0x0000002220228210 */ /* 0x001fe20007f9e0ff */
[----:B------:R-:W-:Y:S02]  /*1fa30*/  @!P1 IMAD.MOV.U32 R32, RZ, RZ, R6 ;  /* 0x000000ffff209224 */ /* 0x000fe400078e0006 */
[----:B------:R-:W-:Y:S02]  /*1fa40*/  @!P1 IMAD R29, R5, 0x180, RZ ;  /* 0x00000180051d9824 */ /* 0x000fe400078e02ff */
[----:B------:R-:W-:-:S04]  /*1fa50*/  @!P1 IMAD.WIDE.U32 R32, R4, 0x180, R32 ;  /* 0x0000018004209825 */ /* 0x000fc800078e0020 */
[----:B------:R-:W-:Y:S01]  /*1fa60*/  @!P1 IMAD.IADD R29, R33, 0x1, R29 ;  /* 0x00000001211d9824 */ /* 0x000fe200078e021d */
[----:B-1----:R-:W-:-:S04]  /*1fa70*/  @!P1 IADD3 R228, P5, P6, R32, UR52, R30 ;  /* 0x0000003420e49c10 */ /* 0x002fc8000febe01e */
[----:B------:R-:W-:Y:S02]  /*1fa80*/  @!P1 IADD3.X R229, R29, UR6, R31, P5, P6 ;  /* 0x000000061de59c10 */ /* 0x000fe4000afec41f */
[----:B------:R-:W-:-:S06]  /*1fa90*/  PRMT R29, RZ, 0x7610, R29 ;  /* 0x00007610ff1d7816 */ /* 0x000fcc000000001d */
[----:B------:R-:W4:Y:S01]  /*1faa0*/  @!P0 LDG.E.U8 R29, desc[UR54][R12.64+0x11] ;  /* 0x000011360c1d8981 */ /* 0x000f22000c1e1100 */
[----:B------:R-:W-:-:S13]  /*1fab0*/  ISETP.LT.OR P6, PT, R26, 0x62, !P3 ;  /* 0x000000621a00780c */ /* 0x000fda0005fc1670 */
[----:B------:R-:W0:Y:S01]  /*1fac0*/  @!P6 LDC.64 R30, c[0x0][0x5c0] ;  /* 0x00017000ff1eeb82 */ /* 0x000e220000000a00 */
[----:B------:R-:W-:Y:S02]  /*1fad0*/  @!P0 IMAD.X R35, R36, 0x1, R35, P4 ;  /* 0x0000000124238824 */ /* 0x000fe400020e0623 */
[----:B------:R-:W-:Y:S02]  /*1fae0*/  @!P6 IMAD.MOV.U32 R32, RZ, RZ, R6 ;  /* 0x000000ffff20e224 */ /* 0x000fe400078e0006 */
[----:B------:R-:W-:Y:S02]  /*1faf0*/  @!P6 IMAD.MOV.U32 R33, RZ, RZ, R27 ;  /* 0x000000ffff21e224 */ /* 0x000fe400078e001b */
[----:B------:R-:W-:Y:S01]  /*1fb00*/  @!P6 IMAD.WIDE.U32 R32, R4, 0x180, R32 ;  /* 0x000001800420e825 */ /* 0x000fe200078e0020 */
[----:B------:R-:W-:Y:S02]  /*1fb10*/  @P1 LOP3.LUT R2, R2, 0x40000, RZ, 0xfc, !PT ;  /* 0x0004000002021812 */ /* 0x000fe400078efcff */
[----:B------:R-:W-:-:S02]  /*1fb20*/  LOP3.LUT P1, RZ, R28, 0x2000000, RZ, 0xc0, !PT ;  /* 0x020000001cff7812 */ /* 0x000fc4000782c0ff */
        /* <DEDUP_REMOVED lines=8> */
[----:B0-----:R-:W-:Y:S01]  /*1fbb0*/  @!P6 IADD3 R226, P0, P4, R32, UR52, R30 ;  /* 0x0000003420e2ec10 */ /* 0x001fe2000fc1e01e */
[----:B-1----:R-:W-:-:S04]  /*1fbc0*/  @!P6 IMAD R29, R5, 0x180, RZ ;  /* 0x00000180051de824 */ /* 0x002fc800078e02ff */
[----:B------:R-:W-:-:S05]  /*1fbd0*/  @!P6 IMAD.IADD R29, R33, 0x1, R29 ;  /* 0x00000001211de824 */ /* 0x000fca00078e021d */
        /* <DEDUP_REMOVED lines=12> */
[----:B------:R-:W-:Y:S01]  /*1fca0*/  IMAD.U32 R32, RZ, RZ, UR6 ;  /* 0x00000006ff207e24 */ /* 0x000fe2000f8e00ff */
        /* <DEDUP_REMOVED lines=55> */
[----:B------:R-:W-:Y:S01]  /*20020*/  PRMT R29, RZ, 0x7610, R29 ;  /* 0x00007610ff1d7816 */ /* 0x000fe2000000001d */
[----:B------:R-:W0:Y:S05]  /*20030*/  @!P2 LDC.64 R30, c[0x0][0x5c0] ;  /* 0x00017000ff1eab82 */ /* 0x000e2a0000000a00 */
[----:B------:R-:W4:Y:S01]  /*20040*/  @!P0 LDG.E.U8 R29, desc[UR54][R12.64+0x19] ;  /* 0x000019360c1d8981 */ /* 0x000f22000c1e1100 */
[----:B------:R-:W-:Y:S02]  /*20050*/  @!P0 IMAD.X R35, R36, 0x1, R35, P4 ;  /* 0x0000000124238824 */ /* 0x000fe400020e0623 */
[----:B------:R-:W-:-:S02]  /*20060*/  @!P2 IMAD.MOV.U32 R32, RZ, RZ, R6 ;  /* 0x000000ffff20a224 */ /* 0x000fc400078e0006 */
[----:B------:R-:W-:Y:S01]  /*20070*/  @!P2 IMAD.MOV.U32 R33, RZ, RZ, R27 ;  /* 0x000000ffff21a224 */ /* 0x000fe200078e001b */
[----:B------:R-:W-:Y:S01]  /*20080*/  LOP3.LUT R2, R2, 0xfffff7ff, RZ, 0xc0, !PT ;  /* 0xfffff7ff02027812 */ /* 0x000fe200078ec0ff */
[----:B------:R-:W-:-:S03]  /*20090*/  @!P2 IMAD.WIDE.U32 R32, R4, 0x180, R32 ;  /* 0x000001800420a825 */ /* 0x000fc600078e0020 */
[----:B------:R-:W-:Y:S02]  /*200a0*/  @P1 LOP3.LUT R2, R2, 0x800, RZ, 0xfc, !PT ;  /* 0x0000080002021812 */ /* 0x000fe400078efcff */
[----:B------:R-:W-:Y:S02]  /*200b0*/  ISETP.GE.AND P1, PT, R3, 0x101, PT ;  /* 0x000001010300780c */ /* 0x000fe40003f26270 */
        /* <DEDUP_REMOVED lines=42> */
[----:B------:R-:W-:Y:S01]  /*20360*/  ISETP.LT.OR P3, PT, R26, 0x71, !P3 ;  /* 0x000000711a00780c */ /* 0x000fe20005f61670 */
[----:B------:R-:W-:Y:S01]  /*20370*/  IMAD.U32 R36, RZ, RZ, UR6 ;  /* 0x00000006ff247e24 */ /* 0x000fe2000f8e00ff */
[----:B------:R-:W3:Y:S02]  /*20380*/  LDL.LU R57, [R1+0x2b4] ;  /* 0x0002b40001397983 */ /* 0x000ee40000300800 */
        /* <DEDUP_REMOVED lines=10> */
[----:B------:R-:W-:-:S13]  /*20430*/  ISETP.LT.OR P0, PT, R26, 0x12, !P2 ;  /* 0x000000121a00780c */ /* 0x000fda0005701670 */
[----:B------:R-:W0:Y:S01]  /*20440*/  @!P0 LDC.64 R34, c[0x0][0x5c0] ;  /* 0x00017000ff228b82 */ /* 0x000e220000000a00 */
[----:B------:R-:W-:-:S05]  /*20450*/  IMAD.U32 R32, RZ, RZ, UR52 ;  /* 0x00000034ff207e24 */ /* 0x000fca000f8e00ff */
[----:B------:R-:W-:Y:S01]  /*20460*/  @!P0 IADD3 R32, P5, P6, R32, UR58, R6 ;  /* 0x0000003a20208c10 */ /* 0x000fe2000febe006 */
[----:B------:R-:W-:-:S03]  /*20470*/  @!P3 IMAD.MOV.U32 R33, RZ, RZ, R27 ;  /* 0x000000ffff21b224 */ /* 0x000fc600078e001b */
        /* <DEDUP_REMOVED lines=19> */
[----:B------:R-:W-:-:S04]  /*205b0*/  ISETP.GE.AND P6, PT, R3, 0x189, PT ;  /* 0x000001890300780c */ /* 0x000fc80003fc6270 */
[----:B------:R-:W-:-:S13]  /*205c0*/  ISETP.LT.OR P6, PT, R26, 0x72, !P6 ;  /* 0x000000721a00780c */ /* 0x000fda00077c1670 */
[----:B------:R-:W0:Y:S01]  /*205d0*/  @!P6 LDC.64 R30, c[0x0][0x5c0] ;  /* 0x00017000ff1eeb82 */ /* 0x000e220000000a00 */
[----:B------:R-:W-:Y:S02]  /*205e0*/  @!P0 IMAD.X R35, R36, 0x1, R35, P4 ;  /* 0x0000000124238824 */ /* 0x000fe400020e0623 */
[----:B------:R-:W-:Y:S02]  /*205f0*/  @!P6 IMAD.MOV.U32 R32, RZ, RZ, R6 ;  /* 0x000000ffff20e224 */ /* 0x000fe400078e0006 */
[----:B------:R-:W-:Y:S02]  /*20600*/  @!P6 IMAD.MOV.U32 R33, RZ, RZ, R27 ;  /* 0x000000ffff21e224 */ /* 0x000fe400078e001b */
[----:B------:R-:W-:Y:S01]  /*20610*/  @!P6 IMAD.WIDE.U32 R32, R4, 0x180, R32 ;  /* 0x000001800420e825 */ /* 0x000fe200078e0020 */
[----:B----4-:R-:W-:-:S04]  /*20620*/  LOP3.LUT R29, R29, 0xff, RZ, 0xc0, !PT ;  /* 0x000000ff1d1d7812 */ /* 0x010fc800078ec0ff */
[----:B------:R-:W-:-:S05]  /*20630*/  F2FP.F16.E4M3.UNPACK_B R29, R29 ;  /* 0x0000001dff1d723e */ /* 0x000fca00020006ff */
[----:B------:R-:W-:-:S05]  /*20640*/  HADD2.F32 R29, -RZ, R29.H0_H0 ;  /* 0x2000001dff1d7230 */ /* 0x000fca0000004100 */
[----:B------:R-:W-:-:S04]  /*20650*/  FMUL R29, R29, UR5 ;  /* 0x000000051d1d7c20 */ /* 0x000fc80008400000 */
[----:B---3--:R-:W-:-:S05]  /*20660*/  FFMA R29, R57, UR4, R29 ;  /* 0x00000004391d7c23 */ /* 0x008fca000800001d */
        /* <DEDUP_REMOVED lines=8> */
[----:B------:R-:W3:Y:S01]  /*206f0*/  @!P0 LDG.E.U8 R29, desc[UR54][R14.64+0x18] ;  /* 0x000018360e1d8981 */ /* 0x000ee2000c1e1100 */
[----:B------:R-:W0:Y:S02]  /*20700*/  @!P0 LDC.64 R30, c[0x0][0x5c0] ;  /* 0x00017000ff1e8b82 */ /* 0x000e240000000a00 */
[----:B0-----:R-:W-:-:S04]  /*20710*/  @!P0 IADD3 R30, P4, P5, R6, UR58, R30 ;  /* 0x0000003a061e8c10 */ /* 0x001fc8000fd9e01e */
[----:B------:R-:W-:Y:S01]  /*20720*/  @!P0 IADD3.X R31, R27, UR57, R31, P4, P5 ;  /* 0x000000391b1f8c10 */ /* 0x000fe2000a7ea41f */
[----:B------:R-:W-:Y:S04]  /*20730*/  @!P3 STL.64 [R1+0x20], R38 ;  /* 0x000020260100b387 */ /* 0x000fe80000100a00 */
[----:B------:R-:W4:Y:S01]  /*20740*/  LDL.LU R57, [R1+0x2bc] ;  /* 0x0002bc0001397983 */ /* 0x000f220000300800 */
[----:B---3--:R-:W-:-:S04]  /*20750*/  LOP3.LUT R29, R29, 0xff, RZ, 0xc0, !PT ;  /* 0x000000ff1d1d7812 */ /* 0x008fc800078ec0ff */
[----:B------:R-:W-:-:S05]  /*20760*/  F2FP.F16.E4M3.UNPACK_B R29, R29 ;  /* 0x0000001dff1d723e */ /* 0x000fca00020006ff */
[----:B------:R-:W-:-:S05]  /*20770*/  HADD2.F32 R29, -RZ, R29.H0_H0 ;  /* 0x2000001dff1d7230 */ /* 0x000fca0000004100 */
[----:B------:R-:W-:-:S04]  /*20780*/  FMUL R29, R29, UR5 ;  /* 0x000000051d1d7c20 */ /* 0x000fc80008400000 */
[----:B--2---:R-:W-:-:S05]  /*20790*/  FFMA R29, R56, UR4, R29 ;  /* 0x00000004381d7c23 */ /* 0x004fca000800001d */
[----:B------:R-:W-:-:S05]  /*207a0*/  F2FP.SATFINITE.E4M3.F32.PACK_AB_MERGE_C R29, RZ, R29, RZ ;  /* 0x0000001dff1d723e */ /* 0x000fca00048070ff */
[----:B------:R0:W-:Y:S01]  /*207b0*/  @!P0 STG.E.U8 desc[UR54][R30.64+0x18], R29 ;  /* 0x0000181d1e008986 */ /* 0x0001e2000c101136 */
[----:B------:R-:W-:Y:S02]  /*207c0*/  ISETP.LT.OR P0, PT, R26, 0x1a, !P1 ;  /* 0x0000001a1a00780c */ /* 0x000fe40004f01670 */
[----:B0-----:R-:W-:-:S11]  /*207d0*/  PRMT R29, RZ, 0x7610, R29 ;  /* 0x00007610ff1d7816 */ /* 0x001fd6000000001d */
[----:B------:R-:W0:Y:S01]  /*207e0*/  @!P0 LDC.64 R30, c[0x0][0x5c0] ;  /* 0x00017000ff1e8b82 */ /* 0x000e220000000a00 */
[----:B------:R-:W2:Y:S01]  /*207f0*/  @!P0 LDG.E.U8 R29, desc[UR54][R14.64+0x19] ;  /* 0x000019360e1d8981 */ /* 0x000ea2000c1e1100 */
[----:B0-----:R-:W-:-:S04]  /*20800*/  @!P0 IADD3 R30, P4, P5, R6, UR58, R30 ;  /* 0x0000003a061e8c10 */ /* 0x001fc8000fd9e01e */
[----:B------:R-:W-:Y:S01]  /*20810*/  @!P0 IADD3.X R31, R27, UR57, R31, P4, P5 ;  /* 0x000000391b1f8c10 */ /* 0x000fe2000a7ea41f */
[----:B------:R-:W-:Y:S01]  /*20820*/  IMAD.U32 R32, RZ, RZ, UR6 ;  /* 0x00000006ff207e24 */ /* 0x000fe2000f8e00ff */
[----:B------:R-:W-:Y:S04]  /*20830*/  @!P6 STL.64 [R1+0x18], R36 ;  /* 0x000018240100e387 */ /* 0x000fe80000100a00 */
[----:B------:R-:W3:Y:S01]  /*20840*/  LDL.LU R56, [R1+0x2c0] ;  /* 0x0002c00001387983 */ /* 0x000ee20000300800 */
[----:B--2---:R-:W-:-:S04]  /*20850*/  LOP3.LUT R29, R29, 0xff, RZ, 0xc0, !PT ;  /* 0x000000ff1d1d7812 */ /* 0x004fc800078ec0ff */
[----:B------:R-:W-:-:S05]  /*20860*/  F2FP.F16.E4M3.UNPACK_B R29, R29 ;  /* 0x0000001dff1d723e */ /* 0x000fca00020006ff */
[----:B------:R-:W-:-:S05]  /*20870*/  HADD2.F32 R29, -RZ, R29.H0_H0 ;  /* 0x2000001dff1d7230 */ /* 0x000fca0000004100 */
[----:B------:R-:W-:-:S04]  /*20880*/  FMUL R29, R29, UR5 ;  /* 0x000000051d1d7c20 */ /* 0x000fc80008400000 */
[----:B----4-:R-:W-:Y:S02]  /*20890*/  FFMA R29, R57, UR4, R29 ;  /* 0x00000004391d7c23 */ /* 0x010fe4000800001d */
[----:B------:R-:W2:Y:S03]  /*208a0*/  LDL.LU R57, [R1+0x2c4] ;  /* 0x0002c40001397983 */ /* 0x000ea60000300800 */
        /* <DEDUP_REMOVED lines=19> */
[----:B------:R-:W3:Y:S02]  /*209e0*/  LDL.LU R56, [R1+0x2c8] ;  /* 0x0002c80001387983 */ /* 0x000ee40000300800 */
[----:B------:R-:W-:-:S05]  /*209f0*/  F2FP.SATFINITE.E4M3.F32.PACK_AB_MERGE_C R29, RZ, R29, RZ ;  /* 0x0000001dff1d723e */ /* 0x000fca00048070ff */
[----:B------:R0:W-:Y:S02]  /*20a00*/  @!P0 STG.E.U8 desc[UR54][R30.64+0x18], R29 ;  /* 0x0000181d1e008986 */ /* 0x0001e4000c101136 */
[----:B0-----:R-:W-:Y:S01]  /*20a10*/  PRMT R29, RZ, 0x7610, R29 ;  /* 0x00007610ff1d7816 */ /* 0x001fe2000000001d */
[----:B------:R-:W0:Y:S05]  /*20a20*/  @!P4 LDC.64 R30, c[0x0][0x5c0] ;  /* 0x00017000ff1ecb82 */ /* 0x000e2a0000000a00 */
[----:B------:R-:W4:Y:S01]  /*20a30*/  @!P4 LDG.E.U8 R29, desc[UR54][R16.64+0x19] ;  /* 0x00001936101dc981 */ /* 0x000f22000c1e1100 */
[----:B------:R-:W-:-:S04]  /*20a40*/  @P3 LOP3.LUT R2, R2, 0x1000, RZ, 0xfc, !PT ;  /* 0x0000100002023812 */ /* 0x000fc800078efcff */
[----:B------:R-:W-:Y:S01]  /*20a50*/  LOP3.LUT R2, R2, 0xfffffbff, RZ, 0xc0, !PT ;  /* 0xfffffbff02027812 */ /* 0x000fe200078ec0ff */
[----:B------:R-:W-:-:S03]  /*20a60*/  IMAD.U32 R33, RZ, RZ, UR6 ;  /* 0x00000006ff217e24 */ /* 0x000fc6000f8e00ff */
[----:B------:R-:W-:Y:S02]  /*20a70*/  @P6 LOP3.LUT R2, R2, 0x400, RZ, 0xfc, !PT ;  /* 0x0000040002026812 */ /* 0x000fe400078efcff */
[----:B------:R-:W-:Y:S02]  /*20a80*/  @!P4 IADD3 R32, P5, P6, R32, UR58, R6 ;  /* 0x0000003a2020cc10 */ /* 0x000fe4000febe006 */
[----:B------:R-:W-:Y:S02]  /*20a90*/  LOP3.LUT P3, RZ, R28, 0x1000000, RZ, 0xc0, !PT ;  /* 0x010000001cff7812 */ /* 0x000fe4000786c0ff */
[----:B------:R-:W-:Y:S02]  /*20aa0*/  @!P4 IADD3.X R33, R33, UR57, R27, P5, P6 ;  /* 0x000000392121cc10 */ /* 0x000fe4000afec41b */
[----:B0-----:R-:W-:-:S05]  /*20ab0*/  @!P4 IADD3 R30, P0, R32, R30, RZ ;  /* 0x0000001e201ec210 */ /* 0x001fca0007f1e0ff */
[----:B------:R-:W-:Y:S01]  /*20ac0*/  @!P4 IMAD.X R31, R33, 0x1, R31, P0 ;  /* 0x00000001211fc824 */ /* 0x000fe200000e061f */
[----:B------:R-:W-:Y:S02]  /*20ad0*/  ISETP.LT.OR P0, PT, R26, 0x11, !P3 ;  /* 0x000000111a00780c */ /* 0x000fe40005f01670 */
[----:B------:R-:W-:-:S04]  /*20ae0*/  ISETP.GE.AND P6, PT, R3, 0x189, PT ;  /* 0x000001890300780c */ /* 0x000fc80003fc6270 */
[----:B------:R-:W-:-:S07]  /*20af0*/  ISETP.LT.OR P1, PT, R26, 0x79, !P6 ;  /* 0x000000791a00780c */ /* 0x000fce0007721670 */
[----:B------:R-:W-:Y:S02]  /*20b00*/  @!P0 IMAD.MOV.U32 R32, RZ, RZ, R6 ;  /* 0x000000ffff208224 */ /* 0x000fe400078e0006 */
[----:B------:R-:W-:Y:S02]  /*20b10*/  @!P0 IMAD.MOV.U32 R33, RZ, RZ, R27 ;  /* 0x000000ffff218224 */ /* 0x000fe400078e001b */
[----:B------:R-:W-:Y:S01]  /*20b20*/  @!P0 IMAD.WIDE.U32 R32, R4, 0x180, R32 ;  /* 0x0000018004208825 */ /* 0x000fe200078e0020 */
        /* <DEDUP_REMOVED lines=9> */
[----:B0-----:R-:W0:Y:S01]  /*20bc0*/  @!P0 LDC.64 R30, c[0x0][0x5c0] ;  /* 0x00017000ff1e8b82 */ /* 0x001e220000000a00 */
[----:B------:R-:W-:Y:S01]  /*20bd0*/  @!P0 IMAD R29, R5, 0x180, RZ ;  /* 0x00000180051d8824 */ /* 0x000fe200078e02ff */
        /* <DEDUP_REMOVED lines=12> */
[----:B------:R-:W-:-:S03]  /*20ca0*/  @P1 LOP3.LUT R2, R2, 0x10, RZ, 0xfc, !PT ;  /* 0x0000001002021812 */ /* 0x000fc600078efcff */
[----:B------:R-:W-:Y:S01]  /*20cb0*/  @!P1 STL.64 [R1], R36 ;  /* 0x0000002401009387 */ /* 0x000fe20000100a00 */
[----:B------:R-:W-:Y:S02]  /*20cc0*/  ISETP.LT.OR P1, PT, R26, 0x7a, !P6 ;  /* 0x0000007a1a00780c */ /* 0x000fe40007721670 */
        /* <DEDUP_REMOVED lines=9> */
[----:B------:R-:W-:-:S13]  /*20d60*/  ISETP.LT.OR P0, PT, R26, 0x12, !P3 ;  /* 0x000000121a00780c */ /* 0x000fda0005f01670 */
[----:B------:R-:W1:Y:S01]  /*20d70*/  @!P0 LDC.64 R30, c[0x0][0x5c0] ;  /* 0x00017000ff1e8b82 */ /* 0x000e620000000a00 */
[----:B------:R-:W-:Y:S02]  /*20d80*/  @!P0 IMAD.MOV.U32 R32, RZ, RZ, R6 ;  /* 0x000000ffff208224 */ /* 0x000fe400078e0006 */
[----:B------:R-:W-:Y:S02]  /*20d90*/  @!P0 IMAD.MOV.U32 R33, RZ, RZ, R27 ;  /* 0x000000ffff218224 */ /* 0x000fe400078e001b */
[----:B------:R-:W-:-:S04]  /*20da0*/  @!P0 IMAD.WIDE.U32 R32, R4, 0x180, R32 ;  /* 0x0000018004208825 */ /* 0x000fc800078e0020 */
[----:B0-----:R-:W-:Y:S01]  /*20db0*/  @!P0 IMAD R29, R5, 0x180, RZ ;  /* 0x00000180051d8824 */ /* 0x001fe200078e02ff */
[----:B-1----:R-:W-:-:S04]  /*20dc0*/  @!P0 IADD3 R34, P4, R32, R30, RZ ;  /* 0x0000001e20228210 */ /* 0x002fc80007f9e0ff */
        /* <DEDUP_REMOVED lines=33> */
[----:B------:R-:W-:-:S03]  /*20fe0*/  @P1 LOP3.LUT R2, R2, 0x200, RZ, 0xfc, !PT ;  /* 0x0000020002021812 */ /* 0x000fc600078efcff */
[----:B------:R0:W-:Y:S01]  /*20ff0*/  @!P1 STL.64 [R1+0x38], R36 ;  /* 0x0000382401009387 */ /* 0x0001e20000100a00 */
[----:B------:R-:W-:-:S13]  /*21000*/  ISETP.LT.OR P1, PT, R26, 0x82, !P6 ;  /* 0x000000821a00780c */ /* 0x000fda0007721670 */
[----:B------:R-:W0:Y:S01]  /*21010*/  @!P1 LDC.64 R30, c[0x0][0x5c0] ;  /* 0x00017000ff1e9b82 */ /* 0x000e220000000a00 */
[----:B------:R-:W-:Y:S02]  /*21020*/  @!P1 IMAD.MOV.U32 R32, RZ, RZ, R6 ;  /* 0x000000ffff209224 */ /* 0x000fe400078e0006 */
[----:B------:R-:W-:Y:S01]  /*21030*/  @!P1 IMAD.MOV.U32 R33, RZ, RZ, R27 ;  /* 0x000000ffff219224 */ /* 0x000fe200078e001b */
[----:B------:R-:W-:Y:S01]  /*21040*/  LOP3.LUT P2, RZ, R0, 0x20, RZ, 0xc0, !PT ;  /* 0x0000002000ff7812 */ /* 0x000fe2000784c0ff */
[----:B------:R-:W-:-:S03]  /*21050*/  @!P1 IMAD.WIDE.U32 R32, R4, 0x180, R32 ;  /* 0x0000018004209825 */ /* 0x000fc600078e0020 */
[----:B0-----:R-:W-:Y:S02]  /*21060*/  @!P1 IADD3 R36, P0, P4, R32, UR52, R30 ;  /* 0x0000003420249c10 */ /* 0x001fe4000fc1e01e */
[----:B----4-:R-:W-:-:S04]  /*21070*/  LOP3.LUT R29, R29, 0xff, RZ, 0xc0, !PT ;  /* 0x000000ff1d1d7812 */ /* 0x010fc800078ec0ff */
[----:B------:R-:W-:-:S05]  /*21080*/  F2FP.F16.E4M3.UNPACK_B R29, R29 ;  /* 0x0000001dff1d723e */ /* 0x000fca00020006ff */
[----:B------:R-:W-:-:S05]  /*21090*/  HADD2.F32 R29, -RZ, R29.H0_H0 ;  /* 0x2000001dff1d7230 */ /* 0x000fca0000004100 */
[----:B------:R-:W-:-:S04]  /*210a0*/  FMUL R29, R29, UR5 ;  /* 0x000000051d1d7c20 */ /* 0x000fc80008400000 */
[----:B---3--:R-:W-:Y:S01]  /*210b0*/  FFMA R34, R56, UR4, R29 ;  /* 0x0000000438227c23 */ /* 0x008fe2000800001d */
[----:B------:R-:W-:Y:S01]  /*210c0*/  @!P1 IMAD R29, R5, 0x180, RZ ;  /* 0x00000180051d9824 */ /* 0x000fe200078e02ff */
[----:B------:R-:W3:Y:S03]  /*210d0*/  LDL.LU R56, [R1+0x2d8] ;  /* 0x0002d80001387983 */ /* 0x000ee60000300800 */
[----:B------:R-:W-:Y:S01]  /*210e0*/  @!P1 IMAD.IADD R29, R33, 0x1, R29 ;  /* 0x00000001211d9824 */ /* 0x000fe200078e021d */
[----:B------:R-:W-:-:S04]  /*210f0*/  F2FP.SATFINITE.E4M3.F32.PACK_AB_MERGE_C R34, RZ, R34, RZ ;  /* 0x00000022ff22723e */ /* 0x000fc800048070ff */
[----:B------:R-:W-:Y:S02]  /*21100*/  @!P1 IADD3.X R37, R29, UR6, R31, P0, P4 ;  /* 0x000000061d259c10 */ /* 0x000fe400087e841f */
[----:B------:R-:W-:Y:S01]  /*21110*/  PRMT R29, RZ, 0x7610, R29 ;  /* 0x00007610ff1d7816 */ /* 0x000fe2000000001d */
[----:B------:R0:W-:Y:S05]  /*21120*/  @!P5 STG.E.U8 desc[UR54][R54.64+0x10], R34 ;  /* 0x000010223600d986 */ /* 0x0001ea000c101136 */
[----:B------:R-:W4:Y:S01]  /*21130*/  @!P2 LDG.E.U8 R29, desc[UR54][R20.64+0x11] ;  /* 0x00001136141da981 */ /* 0x000f22000c1e1100 */
[----:B------:R-:W-:-:S13]  /*21140*/  ISETP.LT.OR P0, PT, R26, 0x19, !P3 ;  /* 0x000000191a00780c */ /* 0x000fda0005f01670 */
[----:B------:R-:W0:Y:S01]  /*21150*/  @!P0 LDC.64 R30, c[0x0][0x5c0] ;  /* 0x00017000ff1e8b82 */ /* 0x000e220000000a00 */
[----:B------:R-:W-:Y:S02]  /*21160*/  @!P0 IMAD.MOV.U32 R32, RZ, RZ, R6 ;  /* 0x000000ffff208224 */ /* 0x000fe400078e0006 */
[----:B------:R-:W-:Y:S02]  /*21170*/  @!P0 IMAD.MOV.U32 R33, RZ, RZ, R27 ;  /* 0x000000ffff218224 */ /* 0x000fe400078e001b */
[----:B------:R-:W-:-:S03]  /*21180*/  @!P0 IMAD.WIDE.U32 R32, R4, 0x180, R32 ;  /* 0x0000018004208825 */ /* 0x000fc600078e0020 */
[----:B0-----:R-:W-:Y:S01]  /*21190*/  @!P0 IADD3 R34, P4, R32, R30, RZ ;  /* 0x0000001e20228210 */ /* 0x001fe20007f9e0ff */
[----:B------:R-:W-:Y:S01]  /*211a0*/  @!P1 STL.64 [R1+0x30], R36 ;  /* 0x0000302401009387 */ /* 0x000fe20000100a00 */
        /* <DEDUP_REMOVED lines=8> */
[----:B------:R-:W-:Y:S01]  /*21230*/  ISETP.LT.OR P2, PT, R26, 0x89, !P6 ;  /* 0x000000891a00780c */ /* 0x000fe20007741670 */
[----:B0-----:R-:W-:-:S05]  /*21240*/  @!P0 IMAD R29, R5, 0x180, RZ ;  /* 0x00000180051d8824 */ /* 0x001fca00078e02ff */
[----:B------:R-:W-:-:S07]  /*21250*/  @!P0 IADD3.X R35, R31, R33, R29, P4, !PT ;  /* 0x000000211f238210 */ /* 0x000fce00027fe41d */
        /* <DEDUP_REMOVED lines=9> */
[----:B------:R-:W4:Y:S04]  /*212f0*/  @!P0 LDG.E.U8 R29, desc[UR54][R18.64+0x18] ;  /* 0x00001836121d8981 */ /* 0x000f28000c1e1100 */
[----:B------:R-:W-:Y:S01]  /*21300*/  @!P2 STL.64 [R1+0x28], R36 ;  /* 0x000028240100a387 */ /* 0x000fe20000100a00 */
        /* <DEDUP_REMOVED lines=11> */
[----:B------:R-:W-:Y:S01]  /*213c0*/  @!P0 IMAD.MOV.U32 R32, RZ, RZ, R6 ;  /* 0x000000ffff208224 */ /* 0x000fe200078e0006 */
[----:B------:R-:W-:Y:S01]  /*213d0*/  ISETP.LT.OR P3, PT, R26, 0x8a, !P6 ;  /* 0x0000008a1a00780c */ /* 0x000fe20007761670 */
        /* <DEDUP_REMOVED lines=17> */
[----:B------:R-:W-:-:S04]  /*214f0*/  @P2 LOP3.LUT R2, R2, 0x40, RZ, 0xfc, !PT ;  /* 0x0000004002022812 */ /* 0x000fc800078efcff */
[----:B------:R-:W-:Y:S01]  /*21500*/  LOP3.LUT R2, R2, 0xffffffdf, RZ, 0xc0, !PT ;  /* 0xffffffdf02027812 */ /* 0x000fe200078ec0ff */
[----:B------:R0:W-:Y:S03]  /*21510*/  @!P3 STL.64 [R1+0x10], R36 ;  /* 0x000010240100b387 */ /* 0x0001e60000100a00 */
        /* <DEDUP_REMOVED lines=11> */
[----:B--2---:R-:W-:-:S05]  /*215d0*/  FFMA R29, R57, UR4, R29 ;  /* 0x00000004391d7c23 */ /* 0x004fca000800001d */
[----:B------:R-:W-:-:S05]  /*215e0*/  F2FP.SATFINITE.E4M3.F32.PACK_AB_MERGE_C R29, RZ, R29, RZ ;  /* 0x0000001dff1d723e */ /* 0x000fca00048070ff */
[----:B------:R1:W-:Y:S01]  /*215f0*/  @!P0 STG.E.U8 desc[UR54][R34.64+0x19], R29 ;  /* 0x0000191d22008986 */ /* 0x0003e2000c101136 */
[----:B0-----:R-:W-:Y:S01]  /*21600*/  @!P3 IADD3 R36, P0, P4, R32, UR52, R30 ;  /* 0x000000342024bc10 */ /* 0x001fe2000fc1e01e */
[----:B-1----:R-:W-:-:S04]  /*21610*/  @!P3 IMAD R29, R5, 0x180, RZ ;  /* 0x00000180051db824 */ /* 0x002fc800078e02ff */
[----:B------:R-:W-:-:S05]  /*21620*/  @!P3 IMAD.IADD R29, R33, 0x1, R29 ;  /* 0x00000001211db824 */ /* 0x000fca00078e021d */
[----:B------:R-:W-:Y:S02]  /*21630*/  @!P3 IADD3.X R37, R29, UR6, R31, P0, P4 ;  /* 0x000000061d25bc10 */ /* 0x000fe400087e841f */
[----:B------:R-:W-:-:S06]  /*21640*/  PRMT R29, RZ, 0x7610, R29 ;  /* 0x00007610ff1d7816 */ /* 0x000fcc000000001d */
[----:B------:R-:W2:Y:S01]  /*21650*/  @!P5 LDG.E.U8 R29, desc[UR54][R20.64+0x18] ;  /* 0x00001836141dd981 */ /* 0x000ea2000c1e1100 */
[----:B------:R-:W-:-:S03]  /*21660*/  LOP3.LUT R2, R2, 0xfffeffff, RZ, 0xc0, !PT ;  /* 0xfffeffff02027812 */ /* 0x000fc600078ec0ff */
[----:B------:R-:W-:Y:S01]  /*21670*/  @!P3 STL.64 [R1+0x8], R36 ;  /* 0x000008240100b387 */ /* 0x000fe20000100a00 */
[----:B------:R-:W-:Y:S02]  /*21680*/  @P3 LOP3.LUT R2, R2, 0x10000, RZ, 0xfc, !PT ;  /* 0x0001000002023812 */ /* 0x000fe400078efcff */
[----:B------:R-:W-:-:S13]  /*21690*/  ISETP.LT.OR P3, PT, R26, 0x92, !P6 ;  /* 0x000000921a00780c */ /* 0x000fda0007761670 */
[----:B------:R-:W0:Y:S01]  /*216a0*/  @!P3 LDC.64 R30, c[0x0][0x5c0] ;  /* 0x00017000ff1ebb82 */ /* 0x000e220000000a00 */
[----:B------:R-:W-:Y:S02]  /*216b0*/  @!P3 IMAD.MOV.U32 R32, RZ, RZ, R6 ;  /* 0x000000ffff20b224 */ /* 0x000fe400078e0006 */
[----:B------:R-:W-:Y:S02]  /*216c0*/  @!P3 IMAD.MOV.U32 R33, RZ, RZ, R27 ;  /* 0x000000ffff21b224 */ /* 0x000fe400078e001b */
[----:B------:R-:W-:-:S03]  /*216d0*/  @!P3 IMAD.WIDE.U32 R32, R4, 0x180, R32 ;  /* 0x000001800420b825 */ /* 0x000fc600078e0020 */
[----:B0-----:R-:W-:Y:S02]  /*216e0*/  @!P3 IADD3 R236, P0, P4, R32, UR52, R30 ;  /* 0x0000003420ecbc10 */ /* 0x001fe4000fc1e01e */
[----:B------:R-:W-:-:S04]  /*216f0*/  LOP3.LUT R2, R2, 0xffffbfff, RZ, 0xc0, !PT ;  /* 0xffffbfff02027812 */ /* 0x000fc800078ec0ff */
[----:B------:R-:W-:Y:S02]  /*21700*/  @P3 LOP3.LUT R2, R2, 0x4000, RZ, 0xfc, !PT ;  /* 0x0000400002023812 */ /* 0x000fe400078efcff */
[----:B--2---:R-:W-:-:S04]  /*21710*/  LOP3.LUT R29, R29, 0xff, RZ, 0xc0, !PT ;  /* 0x000000ff1d1d7812 */ /* 0x004fc800078ec0ff */
[----:B------:R-:W-:-:S05]  /*21720*/  F2FP.F16.E4M3.UNPACK_B R29, R29 ;  /* 0x0000001dff1d723e */ /* 0x000fca00020006ff */
[----:B------:R-:W-:-:S05]  /*21730*/  HADD2.F32 R29, -RZ, R29.H0_H0 ;  /* 0x2000001dff1d7230 */ /* 0x000fca0000004100 */
[----:B------:R-:W-:-:S04]  /*21740*/  FMUL R29, R29, UR5 ;  /* 0x000000051d1d7c20 */ /* 0x000fc80008400000 */
[----:B---3--:R-:W-:Y:S02]  /*21750*/  FFMA R34, R56, UR4, R29 ;  /* 0x0000000438227c23 */ /* 0x008fe4000800001d */
[----:B------:R-:W2:Y:S03]  /*21760*/  LDL.LU R56, [R1+0x2e4] ;  /* 0x0002e40001387983 */ /* 0x000ea60000300800 */
[----:B------:R-:W-:Y:S01]  /*21770*/  F2FP.SATFINITE.E4M3.F32.PACK_AB_MERGE_C R34, RZ, R34, RZ ;  /* 0x00000022ff22723e */ /* 0x000fe200048070ff */
[----:B------:R-:W-:Y:S01]  /*21780*/  @!P3 IMAD R29, R5, 0x180, RZ ;  /* 0x00000180051db824 */ /* 0x000fe200078e02ff */
[----:B------:R-:W-:Y:S01]  /*21790*/  LOP3.LUT R2, R2, 0xffff7fff, RZ, 0xc0, !PT ;  /* 0xffff7fff02027812 */ /* 0x000fe200078ec0ff */
[----:B------:R-:W3:Y:S04]  /*217a0*/  LDL.LU R58, [R1+0x2e8] ;  /* 0x0002e800013a7983 */ /* 0x000ee80000300800 */
        /* <DEDUP_REMOVED lines=8> */
[----:B------:R-:W-:Y:S01]  /*21830*/  @!P5 IMAD.WIDE.U32 R32, R4, 0x180, R32 ;  /* 0x000001800420d825 */ /* 0x000fe200078e0020 */
[----:B------:R-:W-:-:S03]  /*21840*/  LOP3.LUT P3, RZ, R28, 0x200000, RZ, 0xc0, !PT ;  /* 0x002000001cff7812 */ /* 0x000fc6000786c0ff */
        /* <DEDUP_REMOVED lines=10> */
[----:B------:R-:W-:Y:S01]  /*218f0*/  @!P5 IMAD.WIDE.U32 R32, R4, 0x180, R32 ;  /* 0x000001800420d825 */ /* 0x000fe200078e0020 */
[----:B------:R-:W-:Y:S02]  /*21900*/  ISETP.GE.AND P6, PT, R3, 0x1, PT ;  /* 0x000000010300780c */ /* 0x000fe40003fc6270 */
[----:B----4-:R-:W-:-:S04]  /*21910*/  LOP3.LUT R29, R29, 0xff, RZ, 0xc0, !PT ;  /* 0x000000ff1d1d7812 */ /* 0x010fc800078ec0ff */
[----:B------:R-:W-:-:S05]  /*21920*/  F2FP.F16.E4M3.UNPACK_B R29, R29 ;  /* 0x0000001dff1d723e */ /* 0x000fca00020006ff */
[----:B------:R-:W-:-:S05]  /*21930*/  HADD2.F32 R29, -RZ, R29.H0_H0 ;  /* 0x2000001dff1d7230 */ /* 0x000fca0000004100 */
[----:B------:R-:W-:-:S04]  /*21940*/  FMUL R29, R29, UR5 ;  /* 0x000000051d1d7c20 */ /* 0x000fc80008400000 */
[----:B--2---:R-:W-:Y:S02]  /*21950*/  FFMA R29, R56, UR4, R29 ;  /* 0x00000004381d7c23 */ /* 0x004fe4000800001d */
[----:B------:R-:W2:Y:S03]  /*21960*/  LDL.LU R56, [R1+0x2ec] ;  /* 0x0002ec0001387983 */ /* 0x000ea60000300800 */
[----:B------:R-:W-:Y:S01]  /*21970*/  F2FP.SATFINITE.E4M3.F32.PACK_AB_MERGE_C R29, RZ, R29, RZ ;  /* 0x0000001dff1d723e */ /* 0x000fe200048070ff */
[----:B------:R-:W4:Y:S04]  /*21980*/  LDL.LU R57, [R1+0x2f0] ;  /* 0x0002f00001397983 */ /* 0x000f280000300800 */
[----:B------:R1:W-:Y:S01]  /*21990*/  @!P3 STG.E.U8 desc[UR54][R48.64+0x19], R29 ;  /* 0x0000191d3000b986 */ /* 0x0003e2000c101136 */
[----:B0-----:R-:W-:Y:S01]  /*219a0*/  @!P5 IADD3 R230, P0, P3, R32, UR52, R30 ;  /* 0x0000003420e6dc10 */ /* 0x001fe2000fb1e01e */
[----:B-1----:R-:W-:-:S04]  /*219b0*/  @!P5 IMAD R29, R5, 0x180, RZ ;  /* 0x00000180051dd824 */ /* 0x002fc800078e02ff */
[----:B------:R-:W-:-:S05]  /*219c0*/  @!P5 IMAD.IADD R29, R33, 0x1, R29 ;  /* 0x00000001211dd824 */ /* 0x000fca00078e021d */
[----:B------:R-:W-:Y:S02]  /*219d0*/  @!P5 IADD3.X R231, R29, UR6, R31, P0, P3 ;  /* 0x000000061de7dc10 */ /* 0x000fe400087e641f */
[----:B------:R-:W-:Y:S02]  /*219e0*/  ISETP.LT.OR P0, PT, R26, 0x21, !P6 ;  /* 0x000000211a00780c */ /* 0x000fe40007701670 */
[----:B------:R-:W-:-:S11]  /*219f0*/  PRMT R29, RZ, 0x7610, R29 ;  /* 0x00007610ff1d7816 */ /* 0x000fd6000000001d */
[----:B------:R-:W5:Y:S01]  /*21a00*/  @!P0 LDG.E.U8 R29, desc[UR54][R24.64+0x20] ;  /* 0x00002036181d8981 */ /* 0x000f62000c1e1100 */
[----:B------:R-:W0:Y:S02]  /*21a10*/  @!P0 LDC.64 R30, c[0x0][0x5c0] ;  /* 0x00017000ff1e8b82 */ /* 0x000e240000000a00 */
[----:B0-----:R-:W-:-:S05]  /*21a20*/  @!P0 IADD3 R30, P3, R6, R30, RZ ;  /* 0x0000001e061e8210 */ /* 0x001fca0007f7e0ff */
[----:B------:R-:W-:Y:S01]  /*21a30*/  @!P0 IMAD.X R31, R27, 0x1, R31, P3 ;  /* 0x000000011b1f8824 */ /* 0x000fe200018e061f */
[----:B-----5:R-:W-:-:S04]  /*21a40*/  LOP3.LUT R29, R29, 0xff, RZ, 0xc0, !PT ;  /* 0x000000ff1d1d7812 */ /* 0x020fc800078ec0ff */
[----:B------:R-:W-:-:S05]  /*21a50*/  F2FP.F16.E4M3.UNPACK_B R29, R29 ;  /* 0x0000001dff1d723e */ /* 0x000fca00020006ff */
[----:B------:R-:W-:-:S05]  /*21a60*/  HADD2.F32 R29, -RZ, R29.H0_H0 ;  /* 0x2000001dff1d7230 */ /* 0x000fca0000004100 */
[----:B------:R-:W-:-:S04]  /*21a70*/  FMUL R29, R29, UR5 ;  /* 0x000000051d1d7c20 */ /* 0x000fc80008400000 */
[----:B---3--:R-:W-:-:S05]  /*21a80*/  FFMA R29, R58, UR4, R29 ;  /* 0x000000043a1d7c23 */ /* 0x008fca000800001d */
[----:B------:R-:W-:-:S05]  /*21a90*/  F2FP.SATFINITE.E4M3.F32.PACK_AB_MERGE_C R29, RZ, R29, RZ ;  /* 0x0000001dff1d723e */ /* 0x000fca00048070ff */
[----:B------:R0:W-:Y:S01]  /*21aa0*/  @!P0 STG.E.U8 desc[UR54][R30.64+0x20], R29 ;  /* 0x0000201d1e008986 */ /* 0x0001e2000c101136 */
[----:B------:R-:W-:Y:S02]  /*21ab0*/  ISETP.LT.OR P0, PT, R26, 0x22, !P6 ;  /* 0x000000221a00780c */ /* 0x000fe40007701670 */
[----:B0-----:R-:W-:-:S11]  /*21ac0*/  PRMT R29, RZ, 0x7610, R29 ;  /* 0x00007610ff1d7816 */ /* 0x001fd6000000001d */
[----:B------:R-:W0:Y:S01]  /*21ad0*/  @!P0 LDC.64 R30, c[0x0][0x5c0] ;  /* 0x00017000ff1e8b82 */ /* 0x000e220000000a00 */
[----:B------:R-:W3:Y:S01]  /*21ae0*/  @!P0 LDG.E.U8 R29, desc[UR54][R24.64+0x21] ;  /* 0x00002136181d8981 */ /* 0x000ee2000c1e1100 */
[----:B------:R-:W-:Y:S02]  /*21af0*/  LOP3.LUT P2, RZ, R28, 0x400000, RZ, 0xc0, !PT ;  /* 0x004000001cff7812 */ /* 0x000fe4000784c0ff */
[----:B0-----:R-:W-:-:S05]  /*21b00*/  @!P0 IADD3 R30, P3, R6, R30, RZ ;  /* 0x0000001e061e8210 */ /* 0x001fca0007f7e0ff */
[----:B------:R-:W-:Y:S01]  /*21b10*/  @!P0 IMAD.X R31, R27, 0x1, R31, P3 ;  /* 0x000000011b1f8824 */ /* 0x000fe200018e061f */
[----:B------:R-:W-:Y:S02]  /*21b20*/  ISETP.LT.OR P3, PT, R26, 0x21, !P2 ;  /* 0x000000211a00780c */ /* 0x000fe40005761670 */
[----:B---3--:R-:W-:-:S04]  /*21b30*/  LOP3.LUT R29, R29, 0xff, RZ, 0xc0, !PT ;  /* 0x000000ff1d1d7812 */ /* 0x008fc800078ec0ff */
[----:B------:R-:W-:-:S05]  /*21b40*/  F2FP.F16.E4M3.UNPACK_B R29, R29 ;  /* 0x0000001dff1d723e */ /* 0x000fca00020006ff */
[----:B------:R-:W-:-:S05]  /*21b50*/  HADD2.F32 R29, -RZ, R29.H0_H0 ;  /* 0x2000001dff1d7230 */ /* 0x000fca0000004100 */
[----:B------:R-:W-:-:S04]  /*21b60*/  FMUL R29, R29, UR5 ;  /* 0x000000051d1d7c20 */ /* 0x000fc80008400000 */
[----:B--2---:R-:W-:Y:S02]  /*21b70*/  FFMA R29, R56, UR4, R29 ;  /* 0x00000004381d7c23 */ /* 0x004fe4000800001d */
[----:B------:R-:W2:Y:S03]  /*21b80*/  LDL.LU R56, [R1+0x2f4] ;  /* 0x0002f40001387983 */ /* 0x000ea60000300800 */
[----:B------:R-:W-:Y:S01]  /*21b90*/  F2FP.SATFINITE.E4M3.F32.PACK_AB_MERGE_C R29, RZ, R29, RZ ;  /* 0x0000001dff1d723e */ /* 0x000fe200048070ff */
[----:B------:R-:W3:Y:S04]  /*21ba0*/  LDL.LU R58, [R1+0x2f8] ;  /* 0x0002f800013a7983 */ /* 0x000ee80000300800 */
[----:B------:R0:W-:Y:S02]  /*21bb0*/  @!P0 STG.E.U8 desc[UR54][R30.64+0x21], R29 ;  /* 0x0000211d1e008986 */ /* 0x0001e4000c101136 */
[----:B0-----:R-:W-:Y:S01]  /*21bc0*/  PRMT R29, RZ, 0x7610, R29 ;  /* 0x00007610ff1d7816 */ /* 0x001fe2000000001d */
[----:B------:R-:W0:Y:S05]  /*21bd0*/  @!P3 LDC.64 R30, c[0x0][0x5c0] ;  /* 0x00017000ff1ebb82 */ /* 0x000e2a0000000a00 */
[----:B------:R-:W5:Y:S01]  /*21be0*/  @!P3 LDG.E.U8 R29, desc[UR54][R8.64+0x20] ;  /* 0x00002036081db981 */ /* 0x000f62000c1e1100 */
[----:B0-----:R-:W-:-:S04]  /*21bf0*/  @!P3 IADD3 R34, P0, P4, R6, UR52, R30 ;  /* 0x000000340622bc10 */ /* 0x001fc8000fc1e01e */
[----:B------:R-:W-:Y:S02]  /*21c00*/  @!P3 IADD3.X R35, R27, UR6, R31, P0, P4 ;  /* 0x000000061b23bc10 */ /* 0x000fe400087e841f */
[----:B------:R-:W-:-:S13]  /*21c10*/  ISETP.LT.OR P0, PT, R26, 0x22, !P2 ;  /* 0x000000221a00780c */ /* 0x000fda0005701670 */
[----:B------:R-:W0:Y:S01]  /*21c20*/  @!P0 LDC.64 R30, c[0x0][0x5c0] ;  /* 0x00017000ff1e8b82 */ /* 0x000e220000000a00 */
[----:B-----5:R-:W-:-:S04]  /*21c30*/  LOP3.LUT R29, R29, 0xff, RZ, 0xc0, !PT ;  /* 0x000000ff1d1d7812 */ /* 0x020fc800078ec0ff */
[----:B------:R-:W-:-:S05]  /*21c40*/  F2FP.F16.E4M3.UNPACK_B R29, R29 ;  /* 0x0000001dff1d723e */ /* 0x000fca00020006ff */
[----:B------:R-:W-:-:S05]  /*21c50*/  HADD2.F32 R29, -RZ, R29.H0_H0 ;  /* 0x2000001dff1d7230 */ /* 0x000fca0000004100 */
[----:B------:R-:W-:-:S04]  /*21c60*/  FMUL R29, R29, UR5 ;  /* 0x000000051d1d7c20 */ /* 0x000fc80008400000 */
[----:B----4-:R-:W-:Y:S01]  /*21c70*/  FFMA R29, R57, UR4, R29 ;  /* 0x00000004391d7c23 */ /* 0x010fe2000800001d */
[----:B------:R-:W-:Y:S01]  /*21c80*/  LOP3.LUT R2, R2, 0xffffdfff, RZ, 0xc0, !PT ;  /* 0xffffdfff02027812 */ /* 0x000fe200078ec0ff */
[----:B------:R-:W4:Y:S03]  /*21c90*/  LDL.LU R57, [R1+0x2fc] ;  /* 0x0002fc0001397983 */ /* 0x000f260000300800 */
[----:B------:R-:W-:-:S05]  /*21ca0*/  F2FP.SATFINITE.E4M3.F32.PACK_AB_MERGE_C R29, RZ, R29, RZ ;  /* 0x0000001dff1d723e */ /* 0x000fca00048070ff */
[----:B------:R1:W-:Y:S02]  /*21cb0*/  @!P3 STG.E.U8 desc[UR54][R34.64+0x20], R29 ;  /* 0x0000201d2200b986 */ /* 0x0003e4000c101136 */
[----:B-1----:R-:W-:-:S06]  /*21cc0*/  PRMT R29, RZ, 0x7610, R29 ;  /* 0x00007610ff1d7816 */ /* 0x002fcc000000001d */
[----:B------:R-:W5:Y:S01]  /*21cd0*/  @!P0 LDG.E.U8 R29, desc[UR54][R8.64+0x21] ;  /* 0x00002136081d8981 */ /* 0x000f62000c1e1100 */
[----:B------:R-:W-:Y:S02]  /*21ce0*/  ISETP.LT.OR P3, PT, R26, 0x29, !P2 ;  /* 0x000000291a00780c */ /* 0x000fe40005761670 */
[----:B------:R-:W-:Y:S02]  /*21cf0*/  @P5 LOP3.LUT R2, R2, 0x2000, RZ, 0xfc, !PT ;  /* 0x0000200002025812 */ /* 0x000fe400078efcff */
[----:B0-----:R-:W-:-:S04]  /*21d00*/  @!P0 IADD3 R32, P4, P5, R6, UR52, R30 ;  /* 0x0000003406208c10 */ /* 0x001fc8000fd9e01e */
[----:B------:R-:W-:-:S05]  /*21d10*/  @!P0 IADD3.X R33, R27, UR6, R31, P4, P5 ;  /* 0x000000061b218c10 */ /* 0x000fca000a7ea41f */
[----:B------:R-:W0:Y:S02]  /*21d20*/  @!P3 LDC.64 R30, c[0x0][0x5c0] ;  /* 0x00017000ff1ebb82 */ /* 0x000e240000000a00 */
        /* <DEDUP_REMOVED lines=8> */
[----:B--2---:R-:W-:Y:S02]  /*21db0*/  FFMA R29, R56, UR4, R29 ;  /* 0x00000004381d7c23 */ /* 0x004fe4000800001d */
[----:B------:R-:W2:Y:S03]  /*21dc0*/  LDL.LU R56, [R1+0x300] ;  /* 0x0003000001387983 */ /* 0x000ea60000300800 */
[----:B------:R-:W-:-:S05]  /*21dd0*/  F2FP.SATFINITE.E4M3.F32.PACK_AB_MERGE_C R29, RZ, R29, RZ ;  /* 0x0000001dff1d723e */ /* 0x000fca00048070ff */
[----:B------:R1:W-:Y:S01]  /*21de0*/  @!P0 STG.E.U8 desc[UR54][R32.64+0x21], R29 ;  /* 0x0000211d20008986 */ /* 0x0003e2000c101136 */
[----:B0-----:R-:W-:-:S04]  /*21df0*/  @!P4 IADD3 R36, P0, P5, R6, UR52, R30 ;  /* 0x000000340624cc10 */ /* 0x001fc8000fd1e01e */
[----:B------:R-:W-:Y:S02]  /*21e00*/  @!P4 IADD3.X R37, R27, UR6, R31, P0, P5 ;  /* 0x000000061b25cc10 */ /* 0x000fe400087ea41f */
[----:B------:R-:W-:Y:S02]  /*21e10*/  ISETP.LT.OR P0, PT, R26, 0x29, !P6 ;  /* 0x000000291a00780c */ /* 0x000fe40007701670 */
[----:B-1----:R-:W-:-:S11]  /*21e20*/  PRMT R29, RZ, 0x7610, R29 ;  /* 0x00007610ff1d7816 */ /* 0x002fd6000000001d */
        /* <DEDUP_REMOVED lines=15> */
[----:B0-----:R-:W-:-:S05]  /*21f20*/  @!P0 IADD3 R30, P5, R6, R30, RZ ;  /* 0x0000001e061e8210 */ /* 0x001fca0007fbe0ff */
[----:B------:R-:W-:Y:S01]  /*21f30*/  @!P0 IMAD.X R31, R27, 0x1, R31, P5 ;  /* 0x000000011b1f8824 */ /* 0x000fe200028e061f */
[----:B---3--:R-:W-:-:S04]  /*21f40*/  LOP3.LUT R29, R29, 0xff, RZ, 0xc0, !PT ;  /* 0x000000ff1d1d7812 */ /* 0x008fc800078ec0ff */
[----:B------:R-:W-:-:S05]  /*21f50*/  F2FP.F16.E4M3.UNPACK_B R29, R29 ;  /* 0x0000001dff1d723e */ /* 0x000fca00020006ff */
[----:B------:R-:W-:-:S05]  /*21f60*/  HADD2.F32 R29, -RZ, R29.H0_H0 ;  /* 0x2000001dff1d7230 */ /* 0x000fca0000004100 */
[----:B------:R-:W-:-:S04]  /*21f70*/  FMUL R29, R29, UR5 ;  /* 0x000000051d1d7c20 */ /* 0x000fc80008400000 */
[----:B----4-:R-:W-:Y:S02]  /*21f80*/  FFMA R29, R57, UR4, R29 ;  /* 0x00000004391d7c23 */ /* 0x010fe4000800001d */
[----:B------:R-:W3:Y:S03]  /*21f90*/  LDL.LU R57, [R1+0x304] ;  /* 0x0003040001397983 */ /* 0x000ee60000300800 */
[----:B------:R-:W-:-:S05]  /*21fa0*/  F2FP.SATFINITE.E4M3.F32.PACK_AB_MERGE_C R29, RZ, R29, RZ ;  /* 0x0000001dff1d723e */ /* 0x000fca00048070ff */
[----:B------:R0:W-:Y:S02]  /*21fb0*/  @!P0 STG.E.U8 desc[UR54][R30.64+0x29], R29 ;  /* 0x0000291d1e008986 */ /* 0x0001e4000c101136 */
[----:B0-----:R-:W-:-:S06]  /*21fc0*/  PRMT R29, RZ, 0x7610, R29 ;  /* 0x00007610ff1d7816 */ /* 0x001fcc000000001d */
[----:B------:R-:W4:Y:S02]  /*21fd0*/  @!P3 LDG.E.U8 R29, desc[UR54][R8.64+0x28] ;  /* 0x00002836081db981 */ /* 0x000f24000c1e1100 */
[----:B----4-:R-:W-:-:S04]  /*21fe0*/  LOP3.LUT R29, R29, 0xff, RZ, 0xc0, !PT ;  /* 0x000000ff1d1d7812 */ /* 0x010fc800078ec0ff */
[----:B------:R-:W-:-:S05]  /*21ff0*/  F2FP.F16.E4M3.UNPACK_B R29, R29 ;  /* 0x0000001dff1d723e */ /* 0x000fca00020006ff */
[----:B------:R-:W-:-:S05]  /*22000*/  HADD2.F32 R29, -RZ, R29.H0_H0 ;  /* 0x2000001dff1d7230 */ /* 0x000fca0000004100 */
[----:B------:R-:W-:-:S04]  /*22010*/  FMUL R29, R29, UR5 ;  /* 0x000000051d1d7c20 */ /* 0x000fc80008400000 */
[----:B--2---:R-:W-:Y:S01]  /*22020*/  FFMA R29, R56, UR4, R29 ;  /* 0x00000004381d7c23 */ /* 0x004fe2000800001d */
[----:B------:R-:W-:Y:S01]  /*22030*/  LOP3.LUT P1, RZ, R28, 0x800000, RZ, 0xc0, !PT ;  /* 0x008000001cff7812 */ /* 0x000fe2000782c0ff */
[----:B------:R-:W2:Y:S03]  /*22040*/  LDL.LU R56, [R1+0x308] ;  /* 0x0003080001387983 */ /* 0x000ea60000300800 */
[----:B------:R-:W-:-:S05]  /*22050*/  F2FP.SATFINITE.E4M3.F32.PACK_AB_MERGE_C R29, RZ, R29, RZ ;  /* 0x0000001dff1d723e */ /* 0x000fca00048070ff */
[----:B------:R0:W-:Y:S02]  /*22060*/  @!P3 STG.E.U8 desc[UR54][R38.64+0x28], R29 ;  /* 0x0000281d2600b986 */ /* 0x0001e4000c101136 */
[----:B0-----:R-:W-:-:S06]  /*22070*/  PRMT R29, RZ, 0x7610, R29 ;  /* 0x00007610ff1d7816 */ /* 0x001fcc000000001d */
[----:B------:R-:W4:Y:S01]  /*22080*/  @!P4 LDG.E.U8 R29, desc[UR54][R8.64+0x29] ;  /* 0x00002936081dc981 */ /* 0x000f22000c1e1100 */
[----:B------:R-:W-:-:S13]  /*22090*/  ISETP.LT.OR P5, PT, R26, 0x21, !P1 ;  /* 0x000000211a00780c */ /* 0x000fda0004fa1670 */
[----:B------:R-:W0:Y:S01]  /*220a0*/  @!P5 LDC.64 R30, c[0x0][0x5c0] ;  /* 0x00017000ff1edb82 */ /* 0x000e220000000a00 */
[----:B----4-:R-:W-:-:S04]  /*220b0*/  LOP3.LUT R29, R29, 0xff, RZ, 0xc0, !PT ;  /* 0x000000ff1d1d7812 */ /* 0x010fc800078ec0ff */
[----:B------:R-:W-:-:S05]  /*220c0*/  F2FP.F16.E4M3.UNPACK_B R29, R29 ;  /* 0x0000001dff1d723e */ /* 0x000fca00020006ff */
[----:B------:R-:W-:-:S05]  /*220d0*/  HADD2.F32 R29, -RZ, R29.H0_H0 ;  /* 0x2000001dff1d7230 */ /* 0x000fca0000004100 */
[----:B------:R-:W-:-:S04]  /*220e0*/  FMUL R29, R29, UR5 ;  /* 0x000000051d1d7c20 */ /* 0x000fc80008400000 */
[----:B---3--:R-:W-:Y:S01]  /*220f0*/  FFMA R29, R57, UR4, R29 ;  /* 0x00000004391d7c23 */ /* 0x008fe2000800001d */
[----:B0-----:R-:W-:Y:S01]  /*22100*/  @!P5 IADD3 R34, P0, P6, R6, UR56, R30 ;  /* 0x000000380622dc10 */ /* 0x001fe2000fe1e01e */
[----:B------:R-:W3:Y:S03]  /*22110*/  LDL.LU R57, [R1+0x30c] ;  /* 0x00030c0001397983 */ /* 0x000ee60000300800 */
[----:B------:R-:W-:-:S05]  /*22120*/  F2FP.SATFINITE.E4M3.F32.PACK_AB_MERGE_C R29, RZ, R29, RZ ;  /* 0x0000001dff1d723e */ /* 0x000fca00048070ff */
[----:B------:R0:W-:Y:S02]  /*22130*/  @!P4 STG.E.U8 desc[UR54][R36.64+0x29], R29 ;  /* 0x0000291d2400c986 */ /* 0x0001e4000c101136 */
[----:B0-----:R-:W-:-:S06]  /*22140*/  PRMT R29, RZ, 0x7610, R29 ;  /* 0x00007610ff1d7816 */ /* 0x001fcc000000001d */
[----:B------:R-:W4:Y:S01]  /*22150*/  @!P5 LDG.E.U8 R29, desc[UR54][R10.64+0x20] ;  /* 0x000020360a1dd981 */ /* 0x000f22000c1e1100 */
[----:B------:R-:W-:Y:S02]  /*22160*/  @!P5 IADD3.X R35, R27, UR53, R31, P0, P6 ;  /* 0x000000351b23dc10 */ /* 0x000fe400087ec41f */
[----:B------:R-:W-:-:S13]  /*22170*/  ISETP.LT.OR P0, PT, R26, 0x22, !P1 ;  /* 0x000000221a00780c */ /* 0x000fda0004f01670 */
[----:B------:R-:W0:Y:S01]  /*22180*/  @!P0 LDC.64 R30, c[0x0][0x5c0] ;  /* 0x00017000ff1e8b82 */ /* 0x000e220000000a00 */
[----:B------:R-:W-:Y:S02]  /*22190*/  ISETP.LT.OR P3, PT, R26, 0x29, !P1 ;  /* 0x000000291a00780c */ /* 0x000fe40004f61670 */
[----:B------:R-:W-:-:S04]  /*221a0*/  LOP3.LUT R28, R28, 0xfff7ffff, RZ, 0xc0, !PT ;  /* 0xfff7ffff1c1c7812 */ /* 0x000fc800078ec0ff */
[----:B------:R-:W-:Y:S02]  /*221b0*/  @P2 LOP3.LUT R28, R28, 0x80000, RZ, 0xfc, !PT ;  /* 0x000800001c1c2812 */ /* 0x000fe400078efcff */
[----:B0-----:R-:W-:-:S04]  /*221c0*/  @!P0 IADD3 R32, P2, P6, R6, UR56, R30 ;  /* 0x0000003806208c10 */ /* 0x001fc8000fe5e01e */
[----:B------:R-:W-:Y:S02]  /*221d0*/  @!P0 IADD3.X R33, R27, UR53, R31, P2, P6 ;  /* 0x000000351b218c10 */ /* 0x000fe400097ec41f */
[----:B------:R-:W0:Y:S01]  /*221e0*/  @!P3 LDC.64 R30, c[0x0][0x5c0] ;  /* 0x00017000ff1ebb82 */ /* 0x000e220000000a00 */
[----:B------:R-:W-:Y:S02]  /*221f0*/  ISETP.LT.OR P4, PT, R26, 0x2a, !P1 ;  /* 0x0000002a1a00780c */ /* 0x000fe40004f81670 */
[----:B0-----:R-:W-:-:S04]  /*22200*/  @!P3 IADD3 R38, P2, P6, R6, UR56, R30 ;  /* 0x000000380626bc10 */ /* 0x001fc8000fe5e01e */
[----:B------:R-:W-:-:S07]  /*22210*/  @!P3 IADD3.X R39, R27, UR53, R31, P2, P6 ;  /* 0x000000351b27bc10 */ /* 0x000fce00097ec41f */
[----:B------:R-:W0:Y:S01]  /*22220*/  @!P4 LDC.64 R30, c[0x0][0x5c0] ;  /* 0x00017000ff1ecb82 */ /* 0x000e220000000a00 */
        /* <DEDUP_REMOVED lines=9> */
[----:B-1----:R-:W-:-:S06]  /*222c0*/  PRMT R29, RZ, 0x7610, R29 ;  /* 0x00007610ff1d7816 */ /* 0x002fcc000000001d */
[----:B------:R-:W4:Y:S01]  /*222d0*/  @!P0 LDG.E.U8 R29, desc[UR54][R10.64+0x21] ;  /* 0x000021360a1d8981 */ /* 0x000f22000c1e1100 */
[----:B------:R-:W-:Y:S02]  /*222e0*/  @P3 LOP3.LUT R28, R28, 0x100000, RZ, 0xfc, !PT ;  /* 0x001000001c1c3812 */ /* 0x000fe400078efcff */
[----:B0-----:R-:W-:Y:S02]  /*222f0*/  @!P4 IADD3 R36, P2, P6, R6, UR56, R30 ;  /* 0x000000380624cc10 */ /* 0x001fe4000fe5e01e */
[----:B------:R-:W-:Y:S02]  /*22300*/  ISETP.GE.AND P3, PT, R3, 0x101, PT ;  /* 0x000001010300780c */ /* 0x000fe40003f66270 */
[----:B------:R-:W-:Y:S02]  /*22310*/  @!P4 IADD3.X R37, R27, UR53, R31, P2, P6 ;  /* 0x000000351b25cc10 */ /* 0x000fe400097ec41f */
[----:B------:R-:W-:-:S13]  /*22320*/  ISETP.LT.OR P2, PT, R26, 0x21, !P3 ;  /* 0x000000211a00780c */ /* 0x000fda0005f41670 */
[----:B------:R-:W0:Y:S01]  /*22330*/  @!P2 LDC.64 R30, c[0x0][0x5c0] ;  /* 0x00017000ff1eab82 */ /* 0x000e220000000a00 */
[----:B------:R-:W-:-:S04]  /*22340*/  LOP3.LUT R28, R28, 0xfffbffff, RZ, 0xc0, !PT ;  /* 0xfffbffff1c1c7812 */ /* 0x000fc800078ec0ff */
[----:B------:R-:W-:Y:S02]  /*22350*/  @P1 LOP3.LUT R28, R28, 0x40000, RZ, 0xfc, !PT ;  /* 0x000400001c1c1812 */ /* 0x000fe400078efcff */
[----:B0-----:R-:W-:-:S04]  /*22360*/  @!P2 IADD3 R42, P1, P6, R6, UR58, R30 ;  /* 0x0000003a062aac10 */ /* 0x001fc8000fe3e01e */
[----:B------:R-:W-:Y:S02]  /*22370*/  @!P2 IADD3.X R43, R27, UR57, R31, P1, P6 ;  /* 0x000000391b2bac10 */ /* 0x000fe40008fec41f */
[----:B------:R-:W-:-:S13]  /*22380*/  ISETP.LT.OR P1, PT, R26, 0x22, !P3 ;  /* 0x000000221a00780c */ /* 0x000fda0005f21670 */
[----:B------:R-:W0:Y:S01]  /*22390*/  @!P1 LDC.64 R30, c[0x0][0x5c0] ;  /* 0x00017000ff1e9b82 */ /* 0x000e220000000a00 */
[----:B------:R-:W-:-:S04]  /*223a0*/  LOP3.LUT R0, R0, 0xfffffff7, RZ, 0xc0, !PT ;  /* 0xfffffff700007812 */ /* 0x000fc800078ec0ff */
[----:B------:R-:W-:-:S04]  /*223b0*/  @P2 LOP3.LUT R0, R0, 0x8, RZ, 0xfc, !PT ;  /* 0x0000000800002812 */ /* 0x000fc800078efcff */
[----:B------:R-:W-:-:S04]  /*223c0*/  LOP3.LUT R0, R0, 0xfffffffb, RZ, 0xc0, !PT ;  /* 0xfffffffb00007812 */ /* 0x000fc800078ec0ff */
[----:B------:R-:W-:Y:S02]  /*223d0*/  @P1 LOP3.LUT R0, R0, 0x4, RZ, 0xfc, !PT ;  /* 0x0000000400001812 */ /* 0x000fe400078efcff */
[----:B0-----:R-:W-:-:S04]  /*223e0*/  @!P1 IADD3 R40, P5, P6, R6, UR58, R30 ;  /* 0x0000003a06289c10 */ /* 0x001fc8000febe01e */
[----:B------:R-:W-:Y:S02]  /*223f0*/  @!P1 IADD3.X R41, R27, UR57, R31, P5, P6 ;  /* 0x000000391b299c10 */ /* 0x000fe4000afec41f */
[----:B------:R-:W-:-:S04]  /*22400*/  ISETP.GE.AND P1, PT, R3, 0x89, PT ;  /* 0x000000890300780c */ /* 0x000fc80003f26270 */
[----:B------:R-:W-:-:S13]  /*22410*/  ISETP.LT.OR P5, PT, R26, 0x21, !P1 ;  /* 0x000000211a00780c */ /* 0x000fda0004fa1670 */
[----:B------:R-:W0:Y:S01]  /*22420*/  @!P5 LDC.64 R30, c[0x0][0x5c0] ;  /* 0x00017000ff1edb82 */ /* 0x000e220000000a00 */
        /* <DEDUP_REMOVED lines=8> */
[----:B-1----:R-:W-:Y:S02]  /*224b0*/  IMAD.U32 R29, RZ, RZ, UR52 ;  /* 0x00000034ff1d7e24 */ /* 0x002fe4000f8e00ff */
[----:B------:R-:W-:-:S03]  /*224c0*/  IMAD.U32 R32, RZ, RZ, UR6 ;  /* 0x00000006ff207e24 */ /* 0x000fc6000f8e00ff */
[----:B------:R-:W-:-:S04]  /*224d0*/  @!P5 IADD3 R29, P0, P6, R29, UR56, R6 ;  /* 0x000000381d1ddc10 */ /* 0x000fc8000fe1e006 */
[----:B------:R-:W-:Y:S02]  /*224e0*/  @!P5 IADD3.X R32, R32, UR53, R27, P0, P6 ;  /* 0x000000352020dc10 */ /* 0x000fe400087ec41b */
[----:B0-----:R-:W-:Y:S02]  /*224f0*/  @!P5 IADD3 R30, P0, R29, R30, RZ ;  /* 0x0000001e1d1ed210 */ /* 0x001fe40007f1e0ff */
[----:B------:R-:W-:-:S06]  /*22500*/  PRMT R29, RZ, 0x7610, R29 ;  /* 0x00007610ff1d7816 */ /* 0x000fcc000000001d */
[----:B------:R-:W4:Y:S01]  /*22510*/  @!P5 LDG.E.U8 R29, desc[UR54][R12.64+0x20] ;  /* 0x000020360c1dd981 */ /* 0x000f22000c1e1100 */
[----:B------:R-:W-:Y:S01]  /*22520*/  @!P5 IMAD.X R31, R32, 0x1, R31, P0 ;  /* 0x00000001201fd824 */ /* 0x000fe200000e061f */
[C---:B------:R-:W-:Y:S02]  /*22530*/  ISETP.LT.OR P0, PT, R26.reuse, 0x22, !P1 ;  /* 0x000000221a00780c */ /* 0x040fe40004f01670 */
[----:B------:R-:W-:-:S11]  /*22540*/  ISETP.LT.OR P3, PT, R26, 0x29, !P3 ;  /* 0x000000291a00780c */ /* 0x000fd60005f61670 */
[----:B------:R-:W0:Y:S01]  /*22550*/  @!P0 LDC.64 R32, c[0x0][0x5c0] ;  /* 0x00017000ff208b82 */ /* 0x000e220000000a00 */
[----:B----4-:R-:W-:-:S04]  /*22560*/  LOP3.LUT R29, R29, 0xff, RZ, 0xc0, !PT ;  /* 0x000000ff1d1d7812 */ /* 0x010fc800078ec0ff */
[----:B------:R-:W-:-:S05]  /*22570*/  F2FP.F16.E4M3.UNPACK_B R29, R29 ;  /* 0x0000001dff1d723e */ /* 0x000fca00020006ff */
[----:B------:R-:W-:-:S05]  /*22580*/  HADD2.F32 R29, -RZ, R29.H0_H0 ;  /* 0x2000001dff1d7230 */ /* 0x000fca0000004100 */
[----:B------:R-:W-:-:S04]  /*22590*/  FMUL R29, R29, UR5 ;  /* 0x000000051d1d7c20 */ /* 0x000fc80008400000 */
[----:B--2---:R-:W-:Y:S01]  /*225a0*/  FFMA R29, R56, UR4, R29 ;  /* 0x00000004381d7c23 */ /* 0x004fe2000800001d */
[----:B------:R-:W-:Y:S02]  /*225b0*/  IMAD.U32 R34, RZ, RZ, UR52 ;  /* 0x00000034ff227e24 */ /* 0x000fe4000f8e00ff */
[----:B------:R-:W-:Y:S01]  /*225c0*/  IMAD.U32 R35, RZ, RZ, UR6 ;  /* 0x00000006ff237e24 */ /* 0x000fe2000f8e00ff */
[----:B------:R-:W-:Y:S01]  /*225d0*/  LOP3.LUT R0, R0, 0xfffffffd, RZ, 0xc0, !PT ;  /* 0xfffffffd00007812 */ /* 0x000fe200078ec0ff */
[----:B------:R-:W2:Y:S01]  /*225e0*/  LDL.LU R56, [R1+0x318] ;  /* 0x0003180001387983 */ /* 0x000ea20000300800 */
[----:B------:R-:W-:-:S05]  /*225f0*/  F2FP.SATFINITE.E4M3.F32.PACK_AB_MERGE_C R29, RZ, R29, RZ ;  /* 0x0000001dff1d723e */ /* 0x000fca00048070ff */
[----:B------:R1:W-:Y:S02]  /*22600*/  @!P5 STG.E.U8 desc[UR54][R30.64+0x20], R29 ;  /* 0x0000201d1e00d986 */ /* 0x0003e4000c101136 */
[----:B-1----:R-:W-:Y:S01]  /*22610*/  PRMT R29, RZ, 0x7610, R29 ;  /* 0x00007610ff1d7816 */ /* 0x002fe2000000001d */
[----:B------:R-:W1:Y:S05]  /*22620*/  @!P3 LDC.64 R30, c[0x0][0x5c0] ;  /* 0x00017000ff1ebb82 */ /* 0x000e6a0000000a00 */
[----:B------:R-:W4:Y:S01]  /*22630*/  @!P0 LDG.E.U8 R29, desc[UR54][R12.64+0x21] ;  /* 0x000021360c1d8981 */ /* 0x000f22000c1e1100 */
[----:B------:R-:W-:-:S04]  /*22640*/  @!P0 IADD3 R34, P2, P6, R34, UR56, R6 ;  /* 0x0000003822228c10 */ /* 0x000fc8000fe5e006 */
[----:B------:R-:W-:Y:S02]  /*22650*/  @!P0 IADD3.X R35, R35, UR53, R27, P2, P6 ;  /* 0x0000003523238c10 */ /* 0x000fe400097ec41b */
[----:B0-----:R-:W-:Y:S02]  /*22660*/  @!P0 IADD3 R32, P2, R34, R32, RZ ;  /* 0x0000002022208210 */ /* 0x001fe40007f5e0ff */
[----:B------:R-:W-:-:S03]  /*22670*/  @P3 LOP3.LUT R0, R0, 0x2, RZ, 0xfc, !PT ;  /* 0x0000000200003812 */ /* 0x000fc600078efcff */
[----:B------:R-:W-:Y:S01]  /*22680*/  @!P0 IMAD.X R33, R35, 0x1, R33, P2 ;  /* 0x0000000123218824 */ /* 0x000fe200010e0621 */
[----:B-1----:R-:W-:-:S04]  /*22690*/  @!P3 IADD3 R44, P5, P6, R6, UR58, R30 ;  /* 0x0000003a062cbc10 */ /* 0x002fc8000febe01e */
[----:B------:R-:W-:Y:S02]  /*226a0*/  @!P3 IADD3.X R45, R27, UR57, R31, P5, P6 ;  /* 0x000000391b2dbc10 */ /* 0x000fe4000afec41f */
[----:B------:R-:W-:Y:S02]  /*226b0*/  LOP3.LUT P3, RZ, R28, 0x100000, RZ, 0xc0, !PT ;  /* 0x001000001cff7812 */ /* 0x000fe4000786c0ff */
        /* <DEDUP_REMOVED lines=8> */
[----:B0-----:R-:W-:-:S06]  /*22740*/  PRMT R29, RZ, 0x7610, R29 ;  /* 0x00007610ff1d7816 */ /* 0x001fcc000000001d */
[----:B------:R-:W4:Y:S01]  /*22750*/  @!P3 LDG.E.U8 R29, desc[UR54][R10.64+0x28] ;  /* 0x000028360a1db981 */ /* 0x000f22000c1e1100 */
[----:B------:R-:W-:-:S04]  /*22760*/  ISETP.GE.AND P6, PT, R3, 0x101, PT ;  /* 0x000001010300780c */ /* 0x000fc80003fc6270 */
[----:B------:R-:W-:-:S13]  /*22770*/  ISETP.LT.OR P5, PT, R26, 0x2a, !P6 ;  /* 0x0000002a1a00780c */ /* 0x000fda00077a1670 */
[----:B------:R-:W0:Y:S01]  /*22780*/  @!P5 LDC.64 R30, c[0x0][0x5c0] ;  /* 0x00017000ff1edb82 */ /* 0x000e220000000a00 */
[C---:B------:R-:W-:Y:S02]  /*22790*/  LOP3.LUT P2, RZ, R28.reuse, 0x80000, RZ, 0xc0, !PT ;  /* 0x000800001cff7812 */ /* 0x040fe4000784c0ff */
[----:B------:R-:W-:-:S04]  /*227a0*/  LOP3.LUT R28, R28, 0xfffdffff, RZ, 0xc0, !PT ;  /* 0xfffdffff1c1c7812 */ /* 0x000fc800078ec0ff */
        /* <DEDUP_REMOVED lines=9> */
[----:B------:R-:W-:Y:S01]  /*22840*/  IMAD.U32 R32, RZ, RZ, UR6 ;  /* 0x00000006ff207e24 */ /* 0x000fe2000f8e00ff */
[----:B------:R-:W2:Y:S02]  /*22850*/  LDL.LU R56, [R1+0x320] ;  /* 0x0003200001387983 */ /* 0x000ea40000300800 */
[----:B------:R-:W-:-:S05]  /*22860*/  F2FP.SATFINITE.E4M3.F32.PACK_AB_MERGE_C R29, RZ, R29, RZ ;  /* 0x0000001dff1d723e */ /* 0x000fca00048070ff */
[----:B------:R0:W-:Y:S04]  /*22870*/  @!P3 STG.E.U8 desc[UR54][R38.64+0x28], R29 ;  /* 0x0000281d2600b986 */ /* 0x0001e8000c101136 */
[----:B------:R-:W1:Y:S01]  /*22880*/  @!P5 LDC.64 R30, c[0x0][0x5c0] ;  /* 0x00017000ff1edb82 */ /* 0x000e620000000a00 */
[----:B0-----:R-:W-:-:S06]  /*22890*/  PRMT R29, RZ, 0x7610, R29 ;  /* 0x00007610ff1d7816 */ /* 0x001fcc000000001d */
[----:B------:R-:W4:Y:S01]  /*228a0*/  @!P4 LDG.E.U8 R29, desc[UR54][R10.64+0x29] ;  /* 0x000029360a1dc981 */ /* 0x000f22000c1e1100 */
[----:B-1----:R-:W-:-:S04]  /*228b0*/  @!P5 IADD3 R46, P0, P6, R6, UR52, R30 ;  /* 0x00000034062edc10 */ /* 0x002fc8000fe1e01e */
[----:B------:R-:W-:Y:S02]  /*228c0*/  @!P5 IADD3.X R47, R27, UR6, R31, P0, P6 ;  /* 0x000000061b2fdc10 */ /* 0x000fe400087ec41f */
[----:B------:R-:W-:-:S13]  /*228d0*/  ISETP.LT.OR P5, PT, R26, 0x32, !P2 ;  /* 0x000000321a00780c */ /* 0x000fda00057a1670 */
[----:B------:R-:W0:Y:S02]  /*228e0*/  @!P5 LDC.64 R30, c[0x0][0x5c0] ;  /* 0x00017000ff1edb82 */ /* 0x000e240000000a00 */
[----:B0-----:R-:W-:-:S04]  /*228f0*/  @!P5 IADD3 R48, P0, P3, R6, UR52, R30 ;  /* 0x000000340630dc10 */ /* 0x001fc8000fb1e01e */
[----:B------:R-:W-:Y:S02]  /*22900*/  @!P5 IADD3.X R49, R27, UR6, R31, P0, P3 ;  /* 0x000000061b31dc10 */ /* 0x000fe400087e641f */
        /* <DEDUP_REMOVED lines=10> */
[----:B-1----:R-:W-:-:S05]  /*229b0*/  IMAD.U32 R29, RZ, RZ, UR52 ;  /* 0x00000034ff1d7e24 */ /* 0x002fca000f8e00ff */
        /* <DEDUP_REMOVED lines=8> */
[----:B----4-:R-:W-:-:S04]  /*22a40*/  LOP3.LUT R29, R29, 0xff, RZ, 0xc0, !PT ;  /* 0x000000ff1d1d7812 */ /* 0x010fc800078ec0ff */
[----:B------:R-:W-:-:S05]  /*22a50*/  F2FP.F16.E4M3.UNPACK_B R29, R29 ;  /* 0x0000001dff1d723e */ /* 0x000fca00020006ff */
[----:B------:R-:W-:-:S05]  /*22a60*/  HADD2.F32 R29, -RZ, R29.H0_H0 ;  /* 0x2000001dff1d7230 */ /* 0x000fca0000004100 */
[----:B------:R-:W-:-:S04]  /*22a70*/  FMUL R29, R29, UR5 ;  /* 0x000000051d1d7c20 */ /* 0x000fc80008400000 */
[----:B--2---:R-:W-:Y:S01]  /*22a80*/  FFMA R29, R56, UR4, R29 ;  /* 0x00000004381d7c23 */ /* 0x004fe2000800001d */
[----:B------:R-:W-:Y:S01]  /*22a90*/  IMAD.U32 R36, RZ, RZ, UR52 ;  /* 0x00000034ff247e24 */ /* 0x000fe2000f8e00ff */
[----:B------:R-:W-:Y:S01]  /*22aa0*/  LOP3.LUT P5, RZ, R0, 0x8, RZ, 0xc0, !PT ;  /* 0x0000000800ff7812 */ /* 0x000fe200078ac0ff */
[----:B------:R-:W-:Y:S01]  /*22ab0*/  IMAD.U32 R37, RZ, RZ, UR6 ;  /* 0x00000006ff257e24 */ /* 0x000fe2000f8e00ff */
[----:B------:R-:W2:Y:S01]  /*22ac0*/  LDL.LU R56, [R1+0x328] ;  /* 0x0003280001387983 */ /* 0x000ea20000300800 */
[----:B------:R-:W-:-:S05]  /*22ad0*/  F2FP.SATFINITE.E4M3.F32.PACK_AB_MERGE_C R29, RZ, R29, RZ ;  /* 0x0000001dff1d723e */ /* 0x000fca00048070ff */
[----:B------:R1:W-:Y:S02]  /*22ae0*/  @!P3 STG.E.U8 desc[UR54][R30.64+0x28], R29 ;  /* 0x0000281d1e00b986 */ /* 0x0003e4000c101136 */
[----:B-1----:R-:W-:-:S06]  /*22af0*/  PRMT R29, RZ, 0x7610, R29 ;  /* 0x00007610ff1d7816 */ /* 0x002fcc000000001d */
        /* <DEDUP_REMOVED lines=13> */
[----:B------:R0:W-:Y:S04]  /*22bd0*/  @!P0 STG.E.U8 desc[UR54][R32.64+0x29], R29 ;  /* 0x0000291d20008986 */ /* 0x0001e8000c101136 */
[----:B------:R-:W1:Y:S01]  /*22be0*/  @!P1 LDC.64 R30, c[0x0][0x5c0] ;  /* 0x00017000ff1e9b82 */ /* 0x000e620000000a00 */
[----:B0-----:R-:W-:-:S06]  /*22bf0*/  PRMT R29, RZ, 0x7610, R29 ;  /* 0x00007610ff1d7816 */ /* 0x001fcc000000001d */
[----:B------:R-:W4:Y:S01]  /*22c00*/  @!P5 LDG.E.U8 R29, desc[UR54][R14.64+0x20] ;  /* 0x000020360e1dd981 */ /* 0x000f22000c1e1100 */
[----:B-1----:R-:W-:-:S04]  /*22c10*/  @!P1 IADD3 R52, P4, P6, R6, UR52, R30 ;  /* 0x0000003406349c10 */ /* 0x002fc8000fe9e01e */
[----:B------:R-:W-:Y:S02]  /*22c20*/  @!P1 IADD3.X R53, R27, UR6, R31, P4, P6 ;  /* 0x000000061b359c10 */ /* 0x000fe4000a7ec41f */
[----:B------:R-:W-:Y:S02]  /*22c30*/  LOP3.LUT P6, RZ, R0, 0x4, RZ, 0xc0, !PT ;  /* 0x0000000400ff7812 */ /* 0x000fe400078cc0ff */
[----:B------:R-:W-:-:S13]  /*22c40*/  ISETP.LT.OR P4, PT, R26, 0x3a, !P2 ;  /* 0x0000003a1a00780c */ /* 0x000fda0005781670 */
[----:B------:R-:W0:Y:S01]  /*22c50*/  @!P4 LDC.64 R30, c[0x0][0x5c0] ;  /* 0x00017000ff1ecb82 */ /* 0x000e220000000a00 */
[----:B------:R-:W-:Y:S02]  /*22c60*/  LOP3.LUT P1, RZ, R28, 0x40000, RZ, 0xc0, !PT ;  /* 0x000400001cff7812 */ /* 0x000fe4000782c0ff */
[----:B----4-:R-:W-:-:S04]  /*22c70*/  LOP3.LUT R29, R29, 0xff, RZ, 0xc0, !PT ;  /* 0x000000ff1d1d7812 */ /* 0x010fc800078ec0ff */
[----:B------:R-:W-:-:S05]  /*22c80*/  F2FP.F16.E4M3.UNPACK_B R29, R29 ;  /* 0x0000001dff1d723e */ /* 0x000fca00020006ff */
[----:B------:R-:W-:-:S05]  /*22c90*/  HADD2.F32 R29, -RZ, R29.H0_H0 ;  /* 0x2000001dff1d7230 */ /* 0x000fca0000004100 */
[----:B------:R-:W-:-:S04]  /*22ca0*/  FMUL R29, R29, UR5 ;  /* 0x000000051d1d7c20 */ /* 0x000fc80008400000 */
[----:B--2---:R-:W-:Y:S01]  /*22cb0*/  FFMA R29, R56, UR4, R29 ;  /* 0x00000004381d7c23 */ /* 0x004fe2000800001d */
[----:B0-----:R-:W-:Y:S01]  /*22cc0*/  @!P4 IADD3 R38, P0, P3, R6, UR52, R30 ;  /* 0x000000340626cc10 */ /* 0x001fe2000fb1e01e */
[----:B------:R-:W-:Y:S01]  /*22cd0*/  IMAD.U32 R32, RZ, RZ, UR6 ;  /* 0x00000006ff207e24 */ /* 0x000fe2000f8e00ff */
[----:B------:R-:W2:Y:S02]  /*22ce0*/  LDL.LU R56, [R1+0x330] ;  /* 0x0003300001387983 */ /* 0x000ea40000300800 */
[----:B------:R-:W-:-:S05]  /*22cf0*/  F2FP.SATFINITE.E4M3.F32.PACK_AB_MERGE_C R29, RZ, R29, RZ ;  /* 0x0000001dff1d723e */ /* 0x000fca00048070ff */
[----:B------:R0:W-:Y:S02]  /*22d00*/  @!P5 STG.E.U8 desc[UR54][R42.64+0x20], R29 ;  /* 0x0000201d2a00d986 */ /* 0x0001e4000c101136 */
[----:B0-----:R-:W-:-:S06]  /*22d10*/  PRMT R29, RZ, 0x7610, R29 ;  /* 0x00007610ff1d7816 */ /* 0x001fcc000000001d */
[----:B------:R-:W4:Y:S01]  /*22d20*/  @!P6 LDG.E.U8 R29, desc[UR54][R14.64+0x21] ;  /* 0x000021360e1de981 */ /* 0x000f22000c1e1100 */
[----:B------:R-:W-:Y:S02]  /*22d30*/  @!P4 IADD3.X R39, R27, UR6, R31, P0, P3 ;  /* 0x000000061b27cc10 */ /* 0x000fe400087e641f */
[----:B------:R-:W-:-:S13]  /*22d40*/  ISETP.LT.OR P4, PT, R26, 0x31, !P1 ;  /* 0x000000311a00780c */ /* 0x000fda0004f81670 */
[----:B------:R-:W0:Y:S02]  /*22d50*/  @!P4 LDC.64 R30, c[0x0][0x5c0] ;  /* 0x00017000ff1ecb82 */ /* 0x000e240000000a00 */
[----:B0-----:R-:W-:-:S04]  /*22d60*/  @!P4 IADD3 R50, P0, P3, R6, UR56, R30 ;  /* 0x000000380632cc10 */ /* 0x001fc8000fb1e01e */
[----:B------:R-:W-:Y:S02]  /*22d70*/  @!P4 IADD3.X R51, R27, UR53, R31, P0, P3 ;  /* 0x000000351b33cc10 */ /* 0x000fe400087e641f */
[----:B------:R-:W-:-:S13]  /*22d80*/  ISETP.LT.OR P4, PT, R26, 0x32, !P1 ;  /* 0x000000321a00780c */ /* 0x000fda0004f81670 */
[----:B------:R-:W0:Y:S01]  /*22d90*/  @!P4 LDC.64 R30, c[0x0][0x5c0] ;  /* 0x00017000ff1ecb82 */ /* 0x000e220000000a00 */
[----:B------:R-:W-:Y:S02]  /*22da0*/  ISETP.GE.AND P5, PT, R3, 0x109, PT ;  /* 0x000001090300780c */ /* 0x000fe40003fa6270 */
        /* <DEDUP_REMOVED lines=19> */
[----:B------:R-:W-:Y:S02]  /*22ee0*/  ISETP.LT.OR P0, PT, R26, 0x22, !P5 ;  /* 0x000000221a00780c */ /* 0x000fe40006f01670 */
[----:B----4-:R-:W-:-:S11]  /*22ef0*/  LOP3.LUT R29, R29, 0xff, RZ, 0xc0, !PT ;  /* 0x000000ff1d1d7812 */ /* 0x010fd600078ec0ff */
[----:B------:R-:W0:Y:S01]  /*22f00*/  @!P0 LDC.64 R32, c[0x0][0x5c0] ;  /* 0x00017000ff208b82 */ /* 0x000e220000000a00 */
[----:B------:R-:W-:-:S05]  /*22f10*/  F2FP.F16.E4M3.UNPACK_B R29, R29 ;  /* 0x0000001dff1d723e */ /* 0x000fca00020006ff */
[----:B------:R-:W-:-:S05]  /*22f20*/  HADD2.F32 R29, -RZ, R29.H0_H0 ;  /* 0x2000001dff1d7230 */ /* 0x000fca0000004100 */
[----:B------:R-:W-:-:S04]  /*22f30*/  FMUL R29, R29, UR5 ;  /* 0x000000051d1d7c20 */ /* 0x000fc80008400000 */
[----:B--2---:R-:W-:Y:S01]  /*22f40*/  FFMA R29, R56, UR4, R29 ;  /* 0x00000004381d7c23 */ /* 0x004fe2000800001d */
[----:B------:R-:W-:Y:S01]  /*22f50*/  ISETP.LT.OR P5, PT, R26, 0x39, !P1 ;  /* 0x000000391a00780c */ /* 0x000fe20004fa1670 */
[----:B------:R-:W-:Y:S01]  /*22f60*/  IMAD.U32 R36, RZ, RZ, UR52 ;  /* 0x00000034ff247e24 */ /* 0x000fe2000f8e00ff */
[----:B------:R-:W2:Y:S02]  /*22f70*/  LDL.LU R56, [R1+0x338] ;  /* 0x0003380001387983 */ /* 0x000ea40000300800 */
[----:B------:R-:W-:Y:S01]  /*22f80*/  F2FP.SATFINITE.E4M3.F32.PACK_AB_MERGE_C R29, RZ, R29, RZ ;  /* 0x0000001dff1d723e */ /* 0x000fe200048070ff */
[----:B------:R-:W-:Y:S01]  /*22f90*/  IMAD.U32 R37, RZ, RZ, UR6 ;  /* 0x00000006ff257e24 */ /* 0x000fe2000f8e00ff */
[----:B------:R-:W-:Y:S01]  /*22fa0*/  @!P0 IADD3 R36, P4, P6, R36, UR58, R6 ;  /* 0x0000003a24248c10 */ /* 0x000fe2000fe9e006 */
[----:B------:R-:W4:Y:S04]  /*22fb0*/  LDL.LU R61, [R1+0x33c] ;  /* 0x00033c00013d7983 */ /* 0x000f280000300800 */
[----:B------:R1:W-:Y:S01]  /*22fc0*/  @!P3 STG.E.U8 desc[UR54][R30.64+0x20], R29 ;  /* 0x0000201d1e00b986 */ /* 0x0003e2000c101136 */
[----:B------:R-:W-:-:S03]  /*22fd0*/  @!P0 IADD3.X R37, R37, UR57, R27, P4, P6 ;  /* 0x0000003925258c10 */ /* 0x000fc6000a7ec41b */
[----:B------:R-:W5:Y:S01]  /*22fe0*/  LDL.LU R60, [R1+0x340] ;  /* 0x00034000013c7983 */ /* 0x000f620000300800 */
[----:B-1----:R-:W-:Y:S01]  /*22ff0*/  PRMT R29, RZ, 0x7610, R29 ;  /* 0x00007610ff1d7816 */ /* 0x002fe2000000001d */
[----:B------:R-:W1:Y:S05]  /*23000*/  @!P5 LDC.64 R30, c[0x0][0x5c0] ;  /* 0x00017000ff1edb82 */ /* 0x000e6a0000000a00 */
[----:B------:R-:W3:Y:S01]  /*23010*/  @!P0 LDG.E.U8 R29, desc[UR54][R16.64+0x21] ;  /* 0x00002136101d8981 */ /* 0x000ee2000c1e1100 */
[----:B0-----:R-:W-:-:S05]  /*23020*/  @!P0 IADD3 R32, P3, R36, R32, RZ ;  /* 0x0000002024208210 */ /* 0x001fca0007f7e0ff */
[----:B------:R-:W-:Y:S01]  /*23030*/  @!P0 IMAD.X R33, R37, 0x1, R33, P3 ;  /* 0x0000000125218824 */ /* 0x000fe200018e0621 */
[----:B-1----:R-:W-:-:S04]  /*23040*/  @!P5 IADD3 R40, P4, P6, R6, UR56, R30 ;  /* 0x000000380628dc10 */ /* 0x002fc8000fe9e01e */
[----:B------:R-:W-:Y:S02]  /*23050*/  @!P5 IADD3.X R41, R27, UR53, R31, P4, P6 ;  /* 0x000000351b29dc10 */ /* 0x000fe4000a7ec41f */
[----:B------:R-:W-:Y:S02]  /*23060*/  LOP3.LUT P6, RZ, R0, 0x2, RZ, 0xc0, !PT ;  /* 0x0000000200ff7812 */ /* 0x000fe400078cc0ff */
[----:B---3--:R-:W-:-:S04]  /*23070*/  LOP3.LUT R29, R29, 0xff, RZ, 0xc0, !PT ;  /* 0x000000ff1d1d7812 */ /* 0x008fc800078ec0ff */
[----:B------:R-:W-:-:S05]  /*23080*/  F2FP.F16.E4M3.UNPACK_B R29, R29 ;  /* 0x0000001dff1d723e */ /* 0x000fca00020006ff */
[----:B------:R-:W-:-:S05]  /*23090*/  HADD2.F32 R29, -RZ, R29.H0_H0 ;  /* 0x2000001dff1d7230 */ /* 0x000fca0000004100 */
[----:B------:R-:W-:-:S04]  /*230a0*/  FMUL R29, R29, UR5 ;  /* 0x000000051d1d7c20 */ /* 0x000fc80008400000 */
[----:B------:R-:W-:-:S05]  /*230b0*/  FFMA R29, R57, UR4, R29 ;  /* 0x00000004391d7c23 */ /* 0x000fca000800001d */
[----:B------:R-:W-:-:S05]  /*230c0*/  F2FP.SATFINITE.E4M3.F32.PACK_AB_MERGE_C R29, RZ, R29, RZ ;  /* 0x0000001dff1d723e */ /* 0x000fca00048070ff */
[----:B------:R0:W-:Y:S02]  /*230d0*/  @!P0 STG.E.U8 desc[UR54][R32.64+0x21], R29 ;  /* 0x0000211d20008986 */ /* 0x0001e4000c101136 */
[----:B0-----:R-:W-:-:S06]  /*230e0*/  PRMT R29, RZ, 0x7610, R29 ;  /* 0x00007610ff1d7816 */ /* 0x001fcc000000001d */
[----:B------:R-:W3:Y:S01]  /*230f0*/  @!P6 LDG.E.U8 R29, desc[UR54][R14.64+0x28] ;  /* 0x000028360e1de981 */ /* 0x000ee2000c1e1100 */
[----:B------:R-:W-:Y:S02]  /*23100*/  LOP3.LUT P5, RZ, R28, 0x20000, RZ, 0xc0, !PT ;  /* 0x000200001cff7812 */ /* 0x000fe400078ac0ff */
[----:B------:R-:W-:-:S13]  /*23110*/  ISETP.LT.OR P0, PT, R26, 0x3a, !P1 ;  /* 0x0000003a1a00780c */ /* 0x000fda0004f01670 */
[----:B------:R-:W0:Y:S01]  /*23120*/  @!P0 LDC.64 R30, c[0x0][0x5c0] ;  /* 0x00017000ff1e8b82 */ /* 0x000e220000000a00 */
[----:B------:R-:W-:-:S04]  /*23130*/  LOP3.LUT R28, R28, 0xfffeffff, RZ, 0xc0, !PT ;  /* 0xfffeffff1c1c7812 */ /* 0x000fc800078ec0ff */
[----:B------:R-:W-:Y:S02]  /*23140*/  @P1 LOP3.LUT R28, R28, 0x10000, RZ, 0xfc, !PT ;  /* 0x000100001c1c1812 */ /* 0x000fe400078efcff */
[----:B------:R-:W-:Y:S02]  /*23150*/  ISETP.GE.AND P1, PT, R3, 0x101, PT ;  /* 0x000001010300780c */ /* 0x000fe40003f26270 */
[----:B------:R-:W-:-:S04]  /*23160*/  LOP3.LUT R28, R28, 0xffffbfff, RZ, 0xc0, !PT ;  /* 0xffffbfff1c1c7812 */ /* 0x000fc800078ec0ff */
[----:B------:R-:W-:Y:S02]  /*23170*/  @P0 LOP3.LUT R28, R28, 0x4000, RZ, 0xfc, !PT ;  /* 0x000040001c1c0812 */ /* 0x000fe400078efcff */
[----:B0-----:R-:W-:-:S04]  /*23180*/  @!P0 IADD3 R36, P3, P4, R6, UR56, R30 ;  /* 0x0000003806248c10 */ /* 0x001fc8000fc7e01e */
[----:B------:R-:W-:Y:S02]  /*23190*/  @!P0 IADD3.X R37, R27, UR53, R31, P3, P4 ;  /* 0x000000351b258c10 */ /* 0x000fe40009fe841f */
[----:B------:R-:W-:-:S13]  /*231a0*/  ISETP.LT.OR P0, PT, R26, 0x31, !P1 ;  /* 0x000000311a00780c */ /* 0x000fda0004f01670 */
[----:B------:R-:W0:Y:S01]  /*231b0*/  @!P0 LDC.64 R30, c[0x0][0x5c0] ;  /* 0x00017000ff1e8b82 */ /* 0x000e220000000a00 */
[----:B---3--:R-:W-:-:S04]  /*231c0*/  LOP3.LUT R29, R29, 0xff, RZ, 0xc0, !PT ;  /* 0x000000ff1d1d7812 */ /* 0x008fc800078ec0ff */
[----:B------:R-:W-:-:S05]  /*231d0*/  F2FP.F16.E4M3.UNPACK_B R29, R29 ;  /* 0x0000001dff1d723e */ /* 0x000fca00020006ff */
[----:B------:R-:W-:-:S05]  /*231e0*/  HADD2.F32 R29, -RZ, R29.H0_H0 ;  /* 0x2000001dff1d7230 */ /* 0x000fca0000004100 */
[----:B------:R-:W-:-:S04]  /*231f0*/  FMUL R29, R29, UR5 ;  /* 0x000000051d1d7c20 */ /* 0x000fc80008400000 */
[----:B--2---:R-:W-:-:S05]  /*23200*/  FFMA R29, R56, UR4, R29 ;  /* 0x00000004381d7c23 */ /* 0x004fca000800001d */
[----:B------:R-:W-:-:S05]  /*23210*/  F2FP.SATFINITE.E4M3.F32.PACK_AB_MERGE_C R29, RZ, R29, RZ ;  /* 0x0000001dff1d723e */ /* 0x000fca00048070ff */
[----:B------:R1:W-:Y:S02]  /*23220*/  @!P6 STG.E.U8 desc[UR54][R44.64+0x28], R29 ;  /* 0x0000281d2c00e986 */ /* 0x0003e4000c101136 */
[----:B-1----:R-:W-:-:S06]  /*23230*/  PRMT R29, RZ, 0x7610, R29 ;  /* 0x00007610ff1d7816 */ /* 0x002fcc000000001d */
[----:B------:R-:W2:Y:S01]  /*23240*/  @!P5 LDG.E.U8 R29, desc[UR54][R14.64+0x29] ;  /* 0x000029360e1dd981 */ /* 0x000ea2000c1e1100 */
[----:B------:R-:W-:Y:S02]  /*23250*/  LOP3.LUT R0, R0, 0xfffffbff, RZ, 0xc0, !PT ;  /* 0xfffffbff00007812 */ /* 0x000fe400078ec0ff */
[----:B0-----:R-:W-:Y:S02]  /*23260*/  @!P0 IADD3 R56, P3, P4, R6, UR58, R30 ;  /* 0x0000003a06388c10 */ /* 0x001fe4000fc7e01e */
[----:B------:R-:W-:Y:S02]  /*23270*/  @P0 LOP3.LUT R0, R0, 0x400, RZ, 0xfc, !PT ;  /* 0x0000040000000812 */ /* 0x000fe400078efcff */
        /* <DEDUP_REMOVED lines=8> */
[----:B------:R-:W-:Y:S01]  /*23300*/  IMAD.U32 R32, RZ, RZ, UR6 ;  /* 0x00000006ff207e24 */ /* 0x000fe2000f8e00ff */
[----:B--2---:R-:W-:-:S04]  /*23310*/  LOP3.LUT R29, R29, 0xff, RZ, 0xc0, !PT ;  /* 0x000000ff1d1d7812 */ /* 0x004fc800078ec0ff */
[----:B------:R-:W-:-:S05]  /*23320*/  F2FP.F16.E4M3.UNPACK_B R29, R29 ;  /* 0x0000001dff1d723e */ /* 0x000fca00020006ff */
[----:B------:R-:W-:-:S05]  /*23330*/  HADD2.F32 R29, -RZ, R29.H0_H0 ;  /* 0x2000001dff1d7230 */ /* 0x000fca0000004100 */
[----:B------:R-:W-:-:S04]  /*23340*/  FMUL R29, R29, UR5 ;  /* 0x000000051d1d7c20 */ /* 0x000fc80008400000 */
[----:B----4-:R-:W-:Y:S02]  /*23350*/  FFMA R29, R61, UR4, R29 ;  /* 0x000000043d1d7c23 */ /* 0x010fe4000800001d */
[----:B------:R-:W2:Y:S03]  /*23360*/  LDL.LU R61, [R1+0x344] ;  /* 0x00034400013d7983 */ /* 0x000ea60000300800 */
[----:B------:R-:W-:-:S05]  /*23370*/  F2FP.SATFINITE.E4M3.F32.PACK_AB_MERGE_C R29, RZ, R29, RZ ;  /* 0x0000001dff1d723e */ /* 0x000fca00048070ff */
[----:B------:R1:W-:Y:S02]  /*23380*/  @!P5 STG.E.U8 desc[UR54][R34.64+0x29], R29 ;  /* 0x0000291d2200d986 */ /* 0x0003e4000c101136 */
[----:B-1----:R-:W-:-:S05]  /*23390*/  IMAD.U32 R29, RZ, RZ, UR52 ;  /* 0x00000034ff1d7e24 */ /* 0x002fca000f8e00ff */
[----:B------:R-:W-:-:S04]  /*233a0*/  @!P3 IADD3 R29, P4, P5, R29, UR58, R6 ;  /* 0x0000003a1d1dbc10 */ /* 0x000fc8000fd9e006 */
[----:B------:R-:W-:Y:S02]  /*233b0*/  @!P3 IADD3.X R32, R32, UR57, R27, P4, P5 ;  /* 0x000000392020bc10 */ /* 0x000fe4000a7ea41b */
[----:B0-----:R-:W-:Y:S02]  /*233c0*/  @!P3 IADD3 R30, P4, R29, R30, RZ ;  /* 0x0000001e1d1eb210 */ /* 0x001fe40007f9e0ff */
[----:B------:R-:W-:-:S06]  /*233d0*/  PRMT R29, RZ, 0x7610, R29 ;  /* 0x00007610ff1d7816 */ /* 0x000fcc000000001d */
[----:B------:R-:W3:Y:S01]  /*233e0*/  @!P3 LDG.E.U8 R29, desc[UR54][R16.64+0x28] ;  /* 0x00002836101db981 */ /* 0x000ee2000c1e1100 */
[----:B------:R-:W-:Y:S01]  /*233f0*/  @!P3 IMAD.X R31, R32, 0x1, R31, P4 ;  /* 0x00000001201fb824 */ /* 0x000fe200020e061f */
[----:B------:R-:W-:Y:S02]  /*23400*/  ISETP.LT.OR P4, PT, R26, 0x2a, !P6 ;  /* 0x0000002a1a00780c */ /* 0x000fe40007781670 */
[----:B---3--:R-:W-:-:S04]  /*23410*/  LOP3.LUT R29, R29, 0xff, RZ, 0xc0, !PT ;  /* 0x000000ff1d1d7812 */ /* 0x008fc800078ec0ff */
[----:B------:R-:W-:-:S05]  /*23420*/  F2FP.F16.E4M3.UNPACK_B R29, R29 ;  /* 0x0000001dff1d723e */ /* 0x000fca00020006ff */
[----:B------:R-:W-:-:S05]  /*23430*/  HADD2.F32 R29, -RZ, R29.H0_H0 ;  /* 0x2000001dff1d7230 */ /* 0x000fca0000004100 */
[----:B------:R-:W-:-:S04]  /*23440*/  FMUL R29, R29, UR5 ;  /* 0x000000051d1d7c20 */ /* 0x000fc80008400000 */
[----:B-----5:R-:W-:Y:S01]  /*23450*/  FFMA R29, R60, UR4, R29 ;  /* 0x000000043c1d7c23 */ /* 0x020fe2000800001d */
[----:B------:R-:W-:Y:S02]  /*23460*/  IMAD.U32 R32, RZ, RZ, UR52 ;  /* 0x00000034ff207e24 */ /* 0x000fe4000f8e00ff */
[----:B------:R-:W-:Y:S01]  /*23470*/  IMAD.U32 R33, RZ, RZ, UR6 ;  /* 0x00000006ff217e24 */ /* 0x000fe2000f8e00ff */
[----:B------:R-:W-:Y:S01]  /*23480*/  LOP3.LUT R0, R0, 0xfffffdff, RZ, 0xc0, !PT ;  /* 0xfffffdff00007812 */ /* 0x000fe200078ec0ff */
[----:B------:R-:W3:Y:S01]  /*23490*/  LDL.LU R60, [R1+0x348] ;  /* 0x00034800013c7983 */ /* 0x000ee20000300800 */
[----:B------:R-:W-:-:S05]  /*234a0*/  F2FP.SATFINITE.E4M3.F32.PACK_AB_MERGE_C R29, RZ, R29, RZ ;  /* 0x0000001dff1d723e */ /* 0x000fca00048070ff */
[----:B------:R0:W-:Y:S02]  /*234b0*/  @!P3 STG.E.U8 desc[UR54][R30.64+0x28], R29 ;  /* 0x0000281d1e00b986 */ /* 0x0001e4000c101136 */
[----:B0-----:R-:W-:Y:S01]  /*234c0*/  PRMT R29, RZ, 0x7610, R29 ;  /* 0x00007610ff1d7816 */ /* 0x001fe2000000001d */
[----:B------:R-:W0:Y:S05]  /*234d0*/  @!P4 LDC.64 R30, c[0x0][0x5c0] ;  /* 0x00017000ff1ecb82 */ /* 0x000e2a0000000a00 */
[----:B------:R-:W4:Y:S01]  /*234e0*/  @!P4 LDG.E.U8 R29, desc[UR54][R16.64+0x29] ;  /* 0x00002936101dc981 */ /* 0x000f22000c1e1100 */
[----:B------:R-:W-:Y:S02]  /*234f0*/  @!P4 IADD3 R32, P5, P6, R32, UR58, R6 ;  /* 0x0000003a2020cc10 */ /* 0x000fe4000febe006 */
[----:B------:R-:W-:-:S02]  /*23500*/  @P0 LOP3.LUT R0, R0, 0x200, RZ, 0xfc, !PT ;  /* 0x0000020000000812 */ /* 0x000fc400078efcff */
[----:B------:R-:W-:Y:S02]  /*23510*/  @!P4 IADD3.X R33, R33, UR57, R27, P5, P6 ;  /* 0x000000392121cc10 */ /* 0x000fe4000afec41b */
[----:B------:R-:W-:Y:S02]  /*23520*/  ISETP.GE.AND P0, PT, R3, 0x181, PT ;  /* 0x000001810300780c */ /* 0x000fe40003f06270 */
[----:B0-----:R-:W-:-:S05]  /*23530*/  @!P4 IADD3 R30, P3, R32, R30, RZ ;  /* 0x0000001e201ec210 */ /* 0x001fca0007f7e0ff */
[----:B------:R-:W-:Y:S01]  /*23540*/  @!P4 IMAD.X R31, R33, 0x1, R31, P3 ;  /* 0x00000001211fc824 */ /* 0x000fe200018e061f */
        /* <DEDUP_REMOVED lines=13> */
[----:B0-----:R-:W0:Y:S01]  /*23620*/  @!P3 LDC.64 R30, c[0x0][0x5c0] ;  /* 0x00017000ff1ebb82 */ /* 0x001e220000000a00 */
[----:B------:R-:W-:Y:S01]  /*23630*/  @!P3 IMAD R29, R5, 0x180, RZ ;  /* 0x00000180051db824 */ /* 0x000fe200078e02ff */
[----:B0-----:R-:W-:-:S04]  /*23640*/  @!P3 IADD3 R32, P4, R32, R30, RZ ;  /* 0x0000001e2020b210 */ /* 0x001fc80007f9e0ff */
[--C-:B------:R-:W-:Y:S02]  /*23650*/  @!P3 IADD3.X R33, R31, R33, R29.reuse, P4, !PT ;  /* 0x000000211f21b210 */ /* 0x100fe400027fe41d */
[----:B------:R-:W-:Y:S01]  /*23660*/  PRMT R29, RZ, 0x7610, R29 ;  /* 0x00007610ff1d7816 */ /* 0x000fe2000000001d */
[----:B------:R-:W0:Y:S05]  /*23670*/  @!P6 LDC.64 R30, c[0x0][0x5c0] ;  /* 0x00017000ff1eeb82 */ /* 0x000e2a0000000a00 */
        /* <DEDUP_REMOVED lines=14> */
[----:B------:R-:W-:Y:S01]  /*23760*/  F2FP.SATFINITE.E4M3.F32.PACK_AB_MERGE_C R29, RZ, R29, RZ ;  /* 0x0000001dff1d723e */ /* 0x000fe200048070ff */
[----:B------:R-:W4:Y:S04]  /*23770*/  LDL.LU R69, [R1+0x354] ;  /* 0x0003540001457983 */ /* 0x000f280000300800 */
[----:B------:R0:W-:Y:S01]  /*23780*/  @!P3 STG.E.U8 desc[UR54][R32.64+0x20], R29 ;  /* 0x0000201d2000b986 */ /* 0x0001e2000c101136 */
[----:B------:R-:W-:-:S02]  /*23790*/  @P6 LOP3.LUT R0, R0, 0x2, RZ, 0xfc, !PT ;  /* 0x0000000200006812 */ /* 0x000fc400078efcff */
[----:B------:R-:W-:Y:S01]  /*237a0*/  LOP3.LUT R28, R28, 0xffffefff, RZ, 0xc0, !PT ;  /* 0xffffefff1c1c7812 */ /* 0x000fe200078ec0ff */
[----:B------:R-:W5:Y:S04]  /*237b0*/  LDL.LU R68, [R1+0x358] ;  /* 0x0003580001447983 */ /* 0x000f680000300800 */
[----:B------:R-:W5:Y:S01]  /*237c0*/  LDL.LU R77, [R1+0x35c] ;  /* 0x00035c00014d7983 */ /* 0x000f620000300800 */
[----:B0-----:R-:W0:Y:S01]  /*237d0*/  @!P4 LDC.64 R32, c[0x0][0x5c0] ;  /* 0x00017000ff20cb82 */ /* 0x001e220000000a00 */
[----:B------:R-:W-:Y:S02]  /*237e0*/  @!P4 IMAD R29, R5, 0x180, RZ ;  /* 0x00000180051dc824 */ /* 0x000fe400078e02ff */
[----:B------:R-:W5:Y:S01]  /*237f0*/  LDL.LU R76, [R1+0x360] ;  /* 0x00036000014c7983 */ /* 0x000f620000300800 */
[----:B0-----:R-:W-:-:S04]  /*23800*/  @!P4 IADD3 R32, P3, R30, R32, RZ ;  /* 0x000000201e20c210 */ /* 0x001fc80007f7e0ff */
[--C-:B------:R-:W-:Y:S02]  /*23810*/  @!P4 IADD3.X R33, R33, R31, R29.reuse, P3, !PT ;  /* 0x0000001f2121c210 */ /* 0x100fe40001ffe41d */
[----:B------:R-:W-:-:S06]  /*23820*/  PRMT R29, RZ, 0x7610, R29 ;  /* 0x00007610ff1d7816 */ /* 0x000fcc000000001d */
[----:B------:R-:W2:Y:S01]  /*23830*/  @!P4 LDG.E.U8 R29, desc[UR54][R18.64+0x21] ;  /* 0x00002136121dc981 */ /* 0x000ea2000c1e1100 */
[----:B------:R-:W-:-:S13]  /*23840*/  ISETP.LT.OR P3, PT, R26, 0x3a, !P1 ;  /* 0x0000003a1a00780c */ /* 0x000fda0004f61670 */
[----:B------:R-:W0:Y:S01]  /*23850*/  @!P3 LDC.64 R30, c[0x0][0x5c0] ;  /* 0x00017000ff1ebb82 */ /* 0x000e220000000a00 */
[----:B------:R-:W-:Y:S02]  /*23860*/  @P3 LOP3.LUT R28, R28, 0x1000, RZ, 0xfc, !PT ;  /* 0x000010001c1c3812 */ /* 0x000fe400078efcff */
[----:B0-----:R-:W-:-:S04]  /*23870*/  @!P3 IADD3 R44, P5, P6, R6, UR58, R30 ;  /* 0x0000003a062cbc10 */ /* 0x001fc8000febe01e */
[----:B------:R-:W-:Y:S02]  /*23880*/  @!P3 IADD3.X R45, R27, UR57, R31, P5, P6 ;  /* 0x000000391b2dbc10 */ /* 0x000fe4000afec41f */
[----:B------:R-:W-:Y:S02]  /*23890*/  LOP3.LUT P3, RZ, R0, 0x4000, RZ, 0xc0, !PT ;  /* 0x0000400000ff7812 */ /* 0x000fe4000786c0ff */
[----:B--2---:R-:W-:-:S04]  /*238a0*/  LOP3.LUT R29, R29, 0xff, RZ, 0xc0, !PT ;  /* 0x000000ff1d1d7812 */ /* 0x004fc800078ec0ff */
[----:B------:R-:W-:-:S05]  /*238b0*/  F2FP.F16.E4M3.UNPACK_B R29, R29 ;  /* 0x0000001dff1d723e */ /* 0x000fca00020006ff */
[----:B------:R-:W-:-:S05]  /*238c0*/  HADD2.F32 R29, -RZ, R29.H0_H0 ;  /* 0x2000001dff1d7230 */ /* 0x000fca0000004100 */
[----:B------:R-:W-:-:S04]  /*238d0*/  FMUL R29, R29, UR5 ;  /* 0x000000051d1d7c20 */ /* 0x000fc80008400000 */
[----:B------:R-:W-:-:S05]  /*238e0*/  FFMA R29, R61, UR4, R29 ;  /* 0x000000043d1d7c23 */ /* 0x000fca000800001d */
[----:B------:R-:W-:-:S05]  /*238f0*/  F2FP.SATFINITE.E4M3.F32.PACK_AB_MERGE_C R29, RZ, R29, RZ ;  /* 0x0000001dff1d723e */ /* 0x000fca00048070ff */
[----:B------:R0:W-:Y:S02]  /*23900*/  @!P4 STG.E.U8 desc[UR54][R32.64+0x21], R29 ;  /* 0x0000211d2000c986 */ /* 0x0001e4000c101136 */
[----:B0-----:R-:W-:-:S06]  /*23910*/  PRMT R29, RZ, 0x7610, R29 ;  /* 0x00007610ff1d7816 */ /* 0x001fcc000000001d */
[----:B------:R-:W2:Y:S01]  /*23920*/  @!P3 LDG.E.U8 R29, desc[UR54][R20.64+0x20] ;  /* 0x00002036141db981 */ /* 0x000ea2000c1e1100 */
[----:B------:R-:W-:Y:S02]  /*23930*/  LOP3.LUT P6, RZ, R0, 0x2000, RZ, 0xc0, !PT ;  /* 0x0000200000ff7812 */ /* 0x000fe400078cc0ff */
[----:B------:R-:W-:-:S13]  /*23940*/  ISETP.LT.OR P1, PT, R26, 0x41, !P2 ;  /* 0x000000411a00780c */ /* 0x000fda0005721670 */
[----:B------:R-:W0:Y:S01]  /*23950*/  @!P1 LDC.64 R30, c[0x0][0x5c0] ;  /* 0x00017000ff1e9b82 */ /* 0x000e220000000a00 */
[----:B--2---:R-:W-:-:S04]  /*23960*/  LOP3.LUT R29, R29, 0xff, RZ, 0xc0, !PT ;  /* 0x000000ff1d1d7812 */ /* 0x004fc800078ec0ff */
[----:B------:R-:W-:-:S05]  /*23970*/  F2FP.F16.E4M3.UNPACK_B R29, R29 ;  /* 0x0000001dff1d723e */ /* 0x000fca00020006ff */
[----:B------:R-:W-:-:S05]  /*23980*/  HADD2.F32 R29, -RZ, R29.H0_H0 ;  /* 0x2000001dff1d7230 */ /* 0x000fca0000004100 */
[----:B------:R-:W-:-:S04]  /*23990*/  FMUL R29, R29, UR5 ;  /* 0x000000051d1d7c20 */ /* 0x000fc80008400000 */
[----:B---3--:R-:W-:-:S05]  /*239a0*/  FFMA R29, R60, UR4, R29 ;  /* 0x000000043c1d7c23 */ /* 0x008fca000800001d */
[----:B------:R-:W-:-:S05]  /*239b0*/  F2FP.SATFINITE.E4M3.F32.PACK_AB_MERGE_C R29, RZ, R29, RZ ;  /* 0x0000001dff1d723e */ /* 0x000fca00048070ff */
[----:B------:R1:W-:Y:S02]  /*239c0*/  @!P3 STG.E.U8 desc[UR54][R66.64+0x20], R29 ;  /* 0x0000201d4200b986 */ /* 0x0003e4000c101136 */
[----:B-1----:R-:W-:-:S06]  /*239d0*/  PRMT R29, RZ, 0x7610, R29 ;  /* 0x00007610ff1d7816 */ /* 0x002fcc000000001d */
[----:B------:R-:W2:Y:S01]  /*239e0*/  @!P6 LDG.E.U8 R29, desc[UR54][R20.64+0x21] ;  /* 0x00002136141de981 */ /* 0x000ea2000c1e1100 */
[----:B0-----:R-:W-:-:S04]  /*239f0*/  @!P1 IADD3 R62, P4, P5, R6, UR52, R30 ;  /* 0x00000034063e9c10 */ /* 0x001fc8000fd9e01e */
[----:B------:R-:W-:Y:S02]  /*23a00*/  @!P1 IADD3.X R63, R27, UR6, R31, P4, P5 ;  /* 0x000000061b3f9c10 */ /* 0x000fe4000a7ea41f */
[----:B------:R-:W-:-:S13]  /*23a10*/  ISETP.LT.OR P1, PT, R26, 0x42, !P2 ;  /* 0x000000421a00780c */ /* 0x000fda0005721670 */
[----:B------:R-:W0:Y:S02]  /*23a20*/  @!P1 LDC.64 R30, c[0x0][0x5c0] ;  /* 0x00017000ff1e9b82 */ /* 0x000e240000000a00 */
[----:B0-----:R-:W-:-:S04]  /*23a30*/  @!P1 IADD3 R60, P4, P5, R6, UR52, R30 ;  /* 0x00000034063c9c10 */ /* 0x001fc8000fd9e01e */
[----:B------:R-:W-:Y:S02]  /*23a40*/  @!P1 IADD3.X R61, R27, UR6, R31, P4, P5 ;  /* 0x000000061b3d9c10 */ /* 0x000fe4000a7ea41f */
[----:B------:R-:W-:-:S13]  /*23a50*/  ISETP.LT.OR P4, PT, R26, 0x29, !P0 ;  /* 0x000000291a00780c */ /* 0x000fda0004781670 */
[----:B------:R-:W0:Y:S01]  /*23a60*/  @!P4 LDC.64 R30, c[0x0][0x5c0] ;  /* 0x00017000ff1ecb82 */ /* 0x000e220000000a00 */
[----:B------:R-:W-:Y:S02]  /*23a70*/  @!P4 IMAD.MOV.U32 R32, RZ, RZ, R6 ;  /* 0x000000ffff20c224 */ /* 0x000fe400078e0006 */
[----:B------:R-:W-:Y:S02]  /*23a80*/  @!P4 IMAD.MOV.U32 R33, RZ, RZ, R27 ;  /* 0x000000ffff21c224 */ /* 0x000fe400078e001b */
[----:B------:R-:W-:-:S03]  /*23a90*/  @!P4 IMAD.WIDE.U32 R32, R4, 0x180, R32 ;  /* 0x000001800420c825 */ /* 0x000fc600078e0020 */
[----:B0-----:R-:W-:Y:S02]  /*23aa0*/  @!P4 IADD3 R32, P5, R32, R30, RZ ;  /* 0x0000001e2020c210 */ /* 0x001fe40007fbe0ff */
[----:B--2---:R-:W-:-:S04]  /*23ab0*/  LOP3.LUT R29, R29, 0xff, RZ, 0xc0, !PT ;  /* 0x000000ff1d1d7812 */ /* 0x004fc800078ec0ff */
[----:B------:R-:W-:-:S05]  /*23ac0*/  F2FP.F16.E4M3.UNPACK_B R29, R29 ;  /* 0x0000001dff1d723e */ /* 0x000fca00020006ff */
[----:B------:R-:W-:-:S05]  /*23ad0*/  HADD2.F32 R29, -RZ, R29.H0_H0 ;  /* 0x2000001dff1d7230 */ /* 0x000fca0000004100 */
[----:B------:R-:W-:-:S04]  /*23ae0*/  FMUL R29, R29, UR5 ;  /* 0x000000051d1d7c20 */ /* 0x000fc80008400000 */
[----:B----4-:R-:W-:-:S05]  /*23af0*/  FFMA R29, R69, UR4, R29 ;  /* 0x00000004451d7c23 */ /* 0x010fca000800001d */
[----:B------:R-:W-:-:S05]  /*23b00*/  F2FP.SATFINITE.E4M3.F32.PACK_AB_MERGE_C R29, RZ, R29, RZ ;  /* 0x0000001dff1d723e */ /* 0x000fca00048070ff */
[----:B------:R0:W-:Y:S02]  /*23b10*/  @!P6 STG.E.U8 desc[UR54][R64.64+0x21], R29 ;  /* 0x0000211d4000e986 */ /* 0x0001e4000c101136 */
[----:B0-----:R-:W-:-:S05]  /*23b20*/  @!P4 IMAD R29, R5, 0x180, RZ ;  /* 0x00000180051dc824 */ /* 0x001fca00078e02ff */
[--C-:B------:R-:W-:Y:S02]  /*23b30*/  @!P4 IADD3.X R33, R31, R33, R29.reuse, P5, !PT ;  /* 0x000000211f21c210 */ /* 0x100fe40002ffe41d */
[----:B------:R-:W-:-:S06]  /*23b40*/  PRMT R29, RZ, 0x7610, R29 ;  /* 0x00007610ff1d7816 */ /* 0x000fcc000000001d */
[----:B------:R-:W2:Y:S01]  /*23b50*/  @!P4 LDG.E.U8 R29, desc[UR54][R18.64+0x28] ;  /* 0x00002836121dc981 */ /* 0x000ea2000c1e1100 */
[----:B------:R-:W-:-:S13]  /*23b60*/  ISETP.LT.OR P3, PT, R26, 0x49, !P2 ;  /* 0x000000491a00780c */ /* 0x000fda0005761670 */
[----:B------:R-:W0:Y:S02]  /*23b70*/  @!P3 LDC.64 R30, c[0x0][0x5c0] ;  /* 0x00017000ff1ebb82 */ /* 0x000e240000000a00 */
[----:B0-----:R-:W-:-:S04]  /*23b80*/  @!P3 IADD3 R70, P5, P6, R6, UR52, R30 ;  /* 0x000000340646bc10 */ /* 0x001fc8000febe01e */
[----:B------:R-:W-:Y:S02]  /*23b90*/  @!P3 IADD3.X R71, R27, UR6, R31, P5, P6 ;  /* 0x000000061b47bc10 */ /* 0x000fe4000afec41f */
[----:B--2---:R-:W-:-:S04]  /*23ba0*/  LOP3.LUT R29, R29, 0xff, RZ, 0xc0, !PT ;  /* 0x000000ff1d1d7812 */ /* 0x004fc800078ec0ff */
[----:B------:R-:W-:-:S05]  /*23bb0*/  F2FP.F16.E4M3.UNPACK_B R29, R29 ;  /* 0x0000001dff1d723e */ /* 0x000fca00020006ff */
[----:B------:R-:W-:-:S05]  /*23bc0*/  HADD2.F32 R29, -RZ, R29.H0_H0 ;  /* 0x2000001dff1d7230 */ /* 0x000fca0000004100 */
[----:B------:R-:W-:-:S04]  /*23bd0*/  FMUL R29, R29, UR5 ;  /* 0x000000051d1d7c20 */ /* 0x000fc80008400000 */
[----:B-----5:R-:W-:-:S05]  /*23be0*/  FFMA R29, R68, UR4, R29 ;  /* 0x00000004441d7c23 */ /* 0x020fca000800001d */
        /* <DEDUP_REMOVED lines=9> */
[--C-:B------:R-:W-:Y:S02]  /*23c80*/  @!P4 IADD3.X R33, R33, R31, R29.reuse, P5, !PT ;  /* 0x0000001f2121c210 */ /* 0x100fe40002ffe41d */
[----:B------:R-:W-:-:S06]  /*23c90*/  PRMT R29, RZ, 0x7610, R29 ;  /* 0x00007610ff1d7816 */ /* 0x000fcc000000001d */
[----:B------:R-:W2:Y:S01]  /*23ca0*/  @!P4 LDG.E.U8 R29, desc[UR54][R18.64+0x29] ;  /* 0x00002936121dc981 */ /* 0x000ea2000c1e1100 */
[----:B------:R-:W-:Y:S02]  /*23cb0*/  LOP3.LUT P3, RZ, R0, 0x40000, RZ, 0xc0, !PT ;  /* 0x0004000000ff7812 */ /* 0x000fe4000786c0ff */
[----:B--2---:R-:W-:-:S04]  /*23cc0*/  LOP3.LUT R29, R29, 0xff, RZ, 0xc0, !PT ;  /* 0x000000ff1d1d7812 */ /* 0x004fc800078ec0ff */
[----:B------:R-:W-:-:S05]  /*23cd0*/  F2FP.F16.E4M3.UNPACK_B R29, R29 ;  /* 0x0000001dff1d723e */ /* 0x000fca00020006ff */
[----:B------:R-:W-:-:S05]  /*23ce0*/  HADD2.F32 R29, -RZ, R29.H0_H0 ;  /* 0x2000001dff1d7230 */ /* 0x000fca0000004100 */
[----:B------:R-:W-:-:S04]  /*23cf0*/  FMUL R29, R29, UR5 ;  /* 0x000000051d1d7c20 */ /* 0x000fc80008400000 */
[----:B------:R-:W-:Y:S01]  /*23d00*/  FFMA R29, R77, UR4, R29 ;  /* 0x000000044d1d7c23 */ /* 0x000fe2000800001d */
[----:B------:R-:W-:Y:S01]  /*23d10*/  ISETP.LT.OR P0, PT, R26, 0x4a, !P2 ;  /* 0x0000004a1a00780c */ /* 0x000fe20005701670 */
[----:B------:R-:W2:Y:S03]  /*23d20*/  LDL.LU R77, [R1+0x364] ;  /* 0x00036400014d7983 */ /* 0x000ea60000300800 */
[----:B------:R-:W-:-:S05]  /*23d30*/  F2FP.SATFINITE.E4M3.F32.PACK_AB_MERGE_C R29, RZ, R29, RZ ;  /* 0x0000001dff1d723e */ /* 0x000fca00048070ff */
[----:B------:R0:W-:Y:S04]  /*23d40*/  @!P4 STG.E.U8 desc[UR54][R32.64+0x29], R29 ;  /* 0x0000291d2000c986 */ /* 0x0001e8000c101136 */
[----:B------:R-:W1:Y:S01]  /*23d50*/  @!P0 LDC.64 R30, c[0x0][0x5c0] ;  /* 0x00017000ff1e8b82 */ /* 0x000e620000000a00 */
[----:B0-----:R-:W-:-:S06]  /*23d60*/  PRMT R29, RZ, 0x7610, R29 ;  /* 0x00007610ff1d7816 */ /* 0x001fcc000000001d */
[----:B------:R-:W3:Y:S01]  /*23d70*/  @!P3 LDG.E.U8 R29, desc[UR54][R20.64+0x28] ;  /* 0x00002836141db981 */ /* 0x000ee2000c1e1100 */
[----:B-1----:R-:W-:-:S04]  /*23d80*/  @!P0 IADD3 R68, P5, P6, R6, UR52, R30 ;  /* 0x0000003406448c10 */ /* 0x002fc8000febe01e */
[----:B------:R-:W-:Y:S02]  /*23d90*/  @!P0 IADD3.X R69, R27, UR6, R31, P5, P6 ;  /* 0x000000061b458c10 */ /* 0x000fe4000afec41f */
[----:B------:R-:W-:Y:S02]  /*23da0*/  LOP3.LUT P0, RZ, R0, 0x20000, RZ, 0xc0, !PT ;  /* 0x0002000000ff7812 */ /* 0x000fe4000780c0ff */
[----:B------:R-:W-:-:S04]  /*23db0*/  LOP3.LUT P1, RZ, R28, 0x10000, RZ, 0xc0, !PT ;  /* 0x000100001cff7812 */ /* 0x000fc8000782c0ff */
[----:B------:R-:W-:-:S13]  /*23dc0*/  ISETP.LT.OR P6, PT, R26, 0x41, !P1 ;  /* 0x000000411a00780c */ /* 0x000fda0004fc1670 */
[----:B------:R-:W0:Y:S01]  /*23dd0*/  @!P6 LDC.64 R30, c[0x0][0x5c0] ;  /* 0x00017000ff1eeb82 */ /* 0x000e220000000a00 */
[----:B---3--:R-:W-:-:S04]  /*23de0*/  LOP3.LUT R29, R29, 0xff, RZ, 0xc0, !PT ;  /* 0x000000ff1d1d7812 */ /* 0x008fc800078ec0ff */
[----:B------:R-:W-:-:S05]  /*23df0*/  F2FP.F16.E4M3.UNPACK_B R29, R29 ;  /* 0x0000001dff1d723e */ /* 0x000fca00020006ff */
[----:B------:R-:W-:-:S05]  /*23e00*/  HADD2.F32 R29, -RZ, R29.H0_H0 ;  /* 0x2000001dff1d7230 */ /* 0x000fca0000004100 */
[----:B------:R-:W-:-:S04]  /*23e10*/  FMUL R29, R29, UR5 ;  /* 0x000000051d1d7c20 */ /* 0x000fc80008400000 */
[----:B------:R-:W-:Y:S01]  /*23e20*/  FFMA R29, R76, UR4, R29 ;  /* 0x000000044c1d7c23 */ /* 0x000fe2000800001d */
        /* <DEDUP_REMOVED lines=10> */
[----:B0-----:R-:W-:-:S04]  /*23ed0*/  @!P6 IADD3 R64, P4, P5, R6, UR56, R30 ;  /* 0x000000380640ec10 */ /* 0x001fc8000fd9e01e */
[----:B------:R-:W-:-:S07]  /*23ee0*/  @!P6 IADD3.X R65, R27, UR53, R31, P4, P5 ;  /* 0x000000351b41ec10 */ /* 0x000fce000a7ea41f */
[----:B------:R-:W0:Y:S02]  /*23ef0*/  @!P3 LDC.64 R30, c[0x0][0x5c0] ;  /* 0x00017000ff1ebb82 */ /* 0x000e240000000a00 */
[----:B0-----:R-:W-:-:S04]  /*23f00*/  @!P3 IADD3 R72, P4, P5, R6, UR56, R30 ;  /* 0x000000380648bc10 */ /* 0x001fc8000fd9e01e */
[----:B------:R-:W-:Y:S02]  /*23f10*/  @!P3 IADD3.X R73, R27, UR53, R31, P4, P5 ;  /* 0x000000351b49bc10 */ /* 0x000fe4000a7ea41f */
[----:B------:R-:W-:Y:S02]  /*23f20*/  ISETP.GE.AND P3, PT, R3, 0x1, PT ;  /* 0x000000010300780c */ /* 0x000fe40003f66270 */
        /* <DEDUP_REMOVED lines=8> */
[----:B------:R-:W-:-:S13]  /*23fb0*/  ISETP.LT.OR P0, PT, R26, 0x4a, !P1 ;  /* 0x0000004a1a00780c */ /* 0x000fda0004f01670 */
[----:B------:R-:W1:Y:S01]  /*23fc0*/  @!P0 LDC.64 R30, c[0x0][0x5c0] ;  /* 0x00017000ff1e8b82 */ /* 0x000e620000000a00 */
[----:B0-----:R-:W-:Y:S02]  /*23fd0*/  PRMT R29, RZ, 0x7610, R29 ;  /* 0x00007610ff1d7816 */ /* 0x001fe4000000001d */
[----:B-1----:R-:W-:-:S04]  /*23fe0*/  @!P0 IADD3 R74, P4, P5, R6, UR56, R30 ;  /* 0x00000038064a8c10 */ /* 0x002fc8000fd9e01e */
[----:B------:R-:W-:Y:S02]  /*23ff0*/  @!P0 IADD3.X R75, R27, UR53, R31, P4, P5 ;  /* 0x000000351b4b8c10 */ /* 0x000fe4000a7ea41f */
[----:B------:R-:W-:-:S13]  /*24000*/  ISETP.LT.OR P4, PT, R26, 0x31, !P3 ;  /* 0x000000311a00780c */ /* 0x000fda0005f81670 */
        /* <DEDUP_REMOVED lines=8> */
[----:B---3--:R-:W-:Y:S01]  /*24090*/  FFMA R29, R76, UR4, R29 ;  /* 0x000000044c1d7c23 */ /* 0x008fe2000800001d */
[C---:B------:R-:W-:Y:S01]  /*240a0*/  ISETP.LT.OR P0, PT, R26.reuse, 0x31, !P2 ;  /* 0x000000311a00780c */ /* 0x040fe20005701670 */
[----:B------:R-:W3:Y:S03]  /*240b0*/  LDL.LU R76, [R1+0x370] ;  /* 0x00037000014c7983 */ /* 0x000ee60000300800 */
[----:B------:R-:W-:Y:S01]  /*240c0*/  F2FP.SATFINITE.E4M3.F32.PACK_AB_MERGE_C R29, RZ, R29, RZ ;  /* 0x0000001dff1d723e */ /* 0x000fe200048070ff */
[----:B------:R-:W4:Y:S04]  /*240d0*/  LDL.LU R82, [R1+0x374] ;  /* 0x0003740001527983 */ /* 0x000f280000300800 */
[----:B------:R0:W-:Y:S01]  /*240e0*/  @!P4 STG.E.U8 desc[UR54][R30.64+0x30], R29 ;  /* 0x0000301d1e00c986 */ /* 0x0001e2000c101136 */
[----:B------:R-:W-:-:S02]  /*240f0*/  ISETP.LT.OR P4, PT, R26, 0x32, !P3 ;  /* 0x000000321a00780c */ /* 0x000fc40005f81670 */
[----:B------:R-:W-:Y:S01]  /*24100*/  LOP3.LUT R28, R28, 0xffff7fff, RZ, 0xc0, !PT ;  /* 0xffff7fff1c1c7812 */ /* 0x000fe200078ec0ff */
[----:B------:R-:W5:Y:S01]  /*24110*/  LDL.LU R83, [R1+0x378] ;  /* 0x0003780001537983 */ /* 0x000f620000300800 */
[----:B0-----:R-:W-:-:S09]  /*24120*/  PRMT R29, RZ, 0x7610, R29 ;  /* 0x00007610ff1d7816 */ /* 0x001fd2000000001d */
[----:B------:R-:W0:Y:S01]  /*24130*/  @!P4 LDC.64 R30, c[0x0][0x5c0] ;  /* 0x00017000ff1ecb82 */ /* 0x000e220000000a00 */
[----:B------:R-:W2:Y:S01]  /*24140*/  @!P4 LDG.E.U8 R29, desc[UR54][R24.64+0x31] ;  /* 0x00003136181dc981 */ /* 0x000ea2000c1e1100 */
[----:B0-----:R-:W-:-:S05]  /*24150*/  @!P4 IADD3 R30, P5, R6, R30, RZ ;  /* 0x0000001e061ec210 */ /* 0x001fca0007fbe0ff */
[----:B------:R-:W-:Y:S01]  /*24160*/  @!P4 IMAD.X R31, R27, 0x1, R31, P5 ;  /* 0x000000011b1fc824 */ /* 0x000fe200028e061f */
        /* <DEDUP_REMOVED lines=9> */
[----:B------:R-:W-:Y:S02]  /*24200*/  ISETP.GE.AND P6, PT, R3, 0x101, PT ;  /* 0x000001010300780c */ /* 0x000fe40003fc6270 */
[----:B------:R-:W-:Y:S02]  /*24210*/  @P1 LOP3.LUT R28, R28, 0x8000, RZ, 0xfc, !PT ;  /* 0x000080001c1c1812 */ /* 0x000fe400078efcff */
        /* <DEDUP_REMOVED lines=14> */
[----:B------:R1:W-:Y:S01]  /*24300*/  @!P0 STG.E.U8 desc[UR54][R46.64+0x30], R29 ;  /* 0x0000301d2e008986 */ /* 0x0003e2000c101136 */
[----:B------:R-:W-:Y:S02]  /*24310*/  ISETP.LT.OR P0, PT, R26, 0x49, !P6 ;  /* 0x000000491a00780c */ /* 0x000fe40007701670 */
[----:B0-----:R-:W-:-:S04]  /*24320*/  @!P1 IADD3 R76, P4, P5, R6, UR58, R30 ;  /* 0x0000003a064c9c10 */ /* 0x001fc8000fd9e01e */
[----:B------:R-:W-:-:S07]  /*24330*/  @!P1 IADD3.X R77, R27, UR57, R31, P4, P5 ;  /* 0x000000391b4d9c10 */ /* 0x000fce000a7ea41f */
[----:B------:R-:W0:Y:S01]  /*24340*/  @!P0 LDC.64 R30, c[0x0][0x5c0] ;  /* 0x00017000ff1e8b82 */ /* 0x000e220000000a00 */
[----:B-1----:R-:W-:Y:S02]  /*24350*/  PRMT R29, RZ, 0x7610, R29 ;  /* 0x00007610ff1d7816 */ /* 0x002fe4000000001d */
[----:B0-----:R-:W-:-:S04]  /*24360*/  @!P0 IADD3 R80, P4, P5, R6, UR58, R30 ;  /* 0x0000003a06508c10 */ /* 0x001fc8000fd9e01e */
[----:B------:R-:W-:Y:S02]  /*24370*/  @!P0 IADD3.X R81, R27, UR57, R31, P4, P5 ;  /* 0x000000391b518c10 */ /* 0x000fe4000a7ea41f */
[----:B------:R-:W-:-:S13]  /*24380*/  ISETP.LT.OR P5, PT, R26, 0x32, !P2 ;  /* 0x000000321a00780c */ /* 0x000fda00057a1670 */
[----:B------:R-:W2:Y:S01]  /*24390*/  @!P5 LDG.E.U8 R29, desc[UR54][R8.64+0x31] ;  /* 0x00003136081dd981 */ /* 0x000ea2000c1e1100 */
[----:B------:R-:W-:-:S13]  /*243a0*/  ISETP.LT.OR P6, PT, R26, 0x4a, !P6 ;  /* 0x0000004a1a00780c */ /* 0x000fda00077c1670 */
[----:B------:R-:W0:Y:S01]  /*243b0*/  @!P6 LDC.64 R30, c[0x0][0x5c0] ;  /* 0x00017000ff1eeb82 */ /* 0x000e220000000a00 */
[----:B--2---:R-:W-:-:S04]  /*243c0*/  LOP3.LUT R29, R29, 0xff, RZ, 0xc0, !PT ;  /* 0x000000ff1d1d7812 */ /* 0x004fc800078ec0ff */
[----:B------:R-:W-:-:S05]  /*243d0*/  F2FP.F16.E4M3.UNPACK_B R29, R29 ;  /* 0x0000001dff1d723e */ /* 0x000fca00020006ff */
[----:B------:R-:W-:-:S05]  /*243e0*/  HADD2.F32 R29, -RZ, R29.H0_H0 ;  /* 0x2000001dff1d7230 */ /* 0x000fca0000004100 */
[----:B------:R-:W-:-:S04]  /*243f0*/  FMUL R29, R29, UR5 ;  /* 0x000000051d1d7c20 */ /* 0x000fc80008400000 */
[----:B----4-:R-:W-:Y:S02]  /*24400*/  FFMA R29, R82, UR4, R29 ;  /* 0x00000004521d7c23 */ /* 0x010fe4000800001d */
[----:B------:R-:W2:Y:S03]  /*24410*/  LDL.LU R82, [R1+0x37c] ;  /* 0x00037c0001527983 */ /* 0x000ea60000300800 */
[----:B------:R-:W-:Y:S01]  /*24420*/  F2FP.SATFINITE.E4M3.F32.PACK_AB_MERGE_C R29, RZ, R29, RZ ;  /* 0x0000001dff1d723e */ /* 0x000fe200048070ff */
[----:B------:R-:W3:Y:S04]  /*24430*/  LDL.LU R84, [R1+0x380] ;  /* 0x0003800001547983 */ /* 0x000ee80000300800 */
[----:B------:R1:W-:Y:S01]  /*24440*/  @!P5 STG.E.U8 desc[UR54][R48.64+0x31], R29 ;  /* 0x0000311d3000d986 */ /* 0x0003e2000c101136 */
[----:B0-----:R-:W-:-:S03]  /*24450*/  @!P6 IADD3 R46, P4, P5, R6, UR58, R30 ;  /* 0x0000003a062eec10 */ /* 0x001fc6000fd9e01e */
[----:B------:R-:W4:Y:S01]  /*24460*/  LDL.LU R87, [R1+0x384] ;  /* 0x0003840001577983 */ /* 0x000f220000300800 */
[----:B------:R-:W-:Y:S02]  /*24470*/  @!P6 IADD3.X R47, R27, UR57, R31, P4, P5 ;  /* 0x000000391b2fec10 */ /* 0x000fe4000a7ea41f */
[----:B------:R-:W-:Y:S01]  /*24480*/  ISETP.LT.OR P4, PT, R26, 0x39, !P3 ;  /* 0x000000391a00780c */ /* 0x000fe20005f81670 */
[----:B------:R-:W4:Y:S01]  /*24490*/  LDL.LU R86, [R1+0x388] ;  /* 0x0003880001567983 */ /* 0x000f220000300800 */
[----:B-1----:R-:W-:-:S03]  /*244a0*/  PRMT R29, RZ, 0x7610, R29 ;  /* 0x00007610ff1d7816 */ /* 0x002fc6000000001d */
[----:B------:R-:W4:Y:S01]  /*244b0*/  LDL.LU R90, [R1+0x38c] ;  /* 0x00038c00015a7983 */ /* 0x000f220000300800 */
[----:B------:R-:W-:Y:S01]  /*244c0*/  LOP3.LUT R0, R0, 0xfff7ffff, RZ, 0xc0, !PT ;  /* 0xfff7ffff00007812 */ /* 0x000fe200078ec0ff */
[----:B------:R-:W-:Y:S02]  /*244d0*/  IMAD.U32 R32, RZ, RZ, UR6 ;  /* 0x00000006ff207e24 */ /* 0x000fe4000f8e00ff */
[----:B------:R-:W4:Y:S04]  /*244e0*/  LDL.LU R91, [R1+0x390] ;  /* 0x00039000015b7983 */ /* 0x000f280000300800 */
[----:B------:R-:W0:Y:S01]  /*244f0*/  @!P4 LDC.64 R30, c[0x0][0x5c0] ;  /* 0x00017000ff1ecb82 */ /* 0x000e220000000a00 */
[----:B------:R-:W5:Y:S01]  /*24500*/  @!P4 LDG.E.U8 R29, desc[UR54][R24.64+0x38] ;  /* 0x00003836181dc981 */ /* 0x000f62000c1e1100 */
[----:B0-----:R-:W-:-:S05]  /*24510*/  @!P4 IADD3 R30, P5, R6, R30, RZ ;  /* 0x0000001e061ec210 */ /* 0x001fca0007fbe0ff */
[----:B------:R-:W-:Y:S01]  /*24520*/  @!P4 IMAD.X R31, R27, 0x1, R31, P5 ;  /* 0x000000011b1fc824 */ /* 0x000fe200028e061f */
[----:B-----5:R-:W-:-:S04]  /*24530*/  LOP3.LUT R29, R29, 0xff, RZ, 0xc0, !PT ;  /* 0x000000ff1d1d7812 */ /* 0x020fc800078ec0ff */
[----:B------:R-:W-:-:S05]  /*24540*/  F2FP.F16.E4M3.UNPACK_B R29, R29 ;  /* 0x0000001dff1d723e */ /* 0x000fca00020006ff */
[----:B------:R-:W-:-:S05]  /*24550*/  HADD2.F32 R29, -RZ, R29.H0_H0 ;  /* 0x2000001dff1d7230 */ /* 0x000fca0000004100 */
[----:B------:R-:W-:-:S04]  /*24560*/  FMUL R29, R29, UR5 ;  /* 0x000000051d1d7c20 */ /* 0x000fc80008400000 */
[----:B------:R-:W-:-:S05]  /*24570*/  FFMA R29, R83, UR4, R29 ;  /* 0x00000004531d7c23 */ /* 0x000fca000800001d */
[----:B------:R-:W-:-:S05]  /*24580*/  F2FP.SATFINITE.E4M3.F32.PACK_AB_MERGE_C R29, RZ, R29, RZ ;  /* 0x0000001dff1d723e */ /* 0x000fca00048070ff */
[----:B------:R0:W-:Y:S01]  /*24590*/  @!P4 STG.E.U8 desc[UR54][R30.64+0x38], R29 ;  /* 0x0000381d1e00c986 */ /* 0x0001e2000c101136 */
[----:B------:R-:W-:Y:S02]  /*245a0*/  ISETP.LT.OR P4, PT, R26, 0x3a, !P3 ;  /* 0x0000003a1a00780c */ /* 0x000fe40005f81670 */
[----:B0-----:R-:W-:-:S11]  /*245b0*/  PRMT R29, RZ, 0x7610, R29 ;  /* 0x00007610ff1d7816 */ /* 0x001fd6000000001d */
[----:B------:R-:W0:Y:S01]  /*245c0*/  @!P4 LDC.64 R30, c[0x0][0x5c0] ;  /* 0x00017000ff1ecb82 */ /* 0x000e220000000a00 */
[----:B------:R-:W5:Y:S01]  /*245d0*/  @!P4 LDG.E.U8 R29, desc[UR54][R24.64+0x39] ;  /* 0x00003936181dc981 */ /* 0x000f62000c1e1100 */
[----:B------:R-:W-:Y:S02]  /*245e0*/  ISETP.LT.OR P3, PT, R26, 0x39, !P2 ;  /* 0x000000391a00780c */ /* 0x000fe40005761670 */
[----:B0-----:R-:W-:-:S05]  /*245f0*/  @!P4 IADD3 R30, P5, R6, R30, RZ ;  /* 0x0000001e061ec210 */ /* 0x001fca0007fbe0ff */
[----:B------:R-:W-:Y:S01]  /*24600*/  @!P4 IMAD.X R31, R27, 0x1, R31, P5 ;  /* 0x000000011b1fc824 */ /* 0x000fe200028e061f */
[----:B-----5:R-:W-:-:S04]  /*24610*/  LOP3.LUT R29, R29, 0xff, RZ, 0xc0, !PT ;  /* 0x000000ff1d1d7812 */ /* 0x020fc800078ec0ff */
[----:B------:R-:W-:-:S05]  /*24620*/  F2FP.F16.E4M3.UNPACK_B R29, R29 ;  /* 0x0000001dff1d723e */ /* 0x000fca00020006ff */
[----:B------:R-:W-:-:S05]  /*24630*/  HADD2.F32 R29, -RZ, R29.H0_H0 ;  /* 0x2000001dff1d7230 */ /* 0x000fca0000004100 */
[----:B------:R-:W-:-:S04]  /*24640*/  FMUL R29, R29, UR5 ;  /* 0x000000051d1d7c20 */ /* 0x000fc80008400000 */
[----:B--2---:R-:W-:-:S05]  /*24650*/  FFMA R29, R82, UR4, R29 ;  /* 0x00000004521d7c23 */ /* 0x004fca000800001d */
[----:B------:R-:W-:-:S05]  /*24660*/  F2FP.SATFINITE.E4M3.F32.PACK_AB_MERGE_C R29, RZ, R29, RZ ;  /* 0x0000001dff1d723e */ /* 0x000fca00048070ff */
[----:B------:R0:W-:Y:S02]  /*24670*/  @!P4 STG.E.U8 desc[UR54][R30.64+0x39], R29 ;  /* 0x0000391d1e00c986 */ /* 0x0001e4000c101136 */
[----:B0-----:R-:W-:-:S06]  /*24680*/  PRMT R29, RZ, 0x7610, R29 ;  /* 0x00007610ff1d7816 */ /* 0x001fcc000000001d */
[----:B------:R-:W2:Y:S02]  /*24690*/  @!P3 LDG.E.U8 R29, desc[UR54][R8.64+0x38] ;  /* 0x00003836081db981 */ /* 0x000ea4000c1e1100 */
        /* <DEDUP_REMOVED lines=9> */
[----:B------:R-:W2:Y:S01]  /*24730*/  @!P3 LDG.E.U8 R29, desc[UR54][R8.64+0x39] ;  /* 0x00003936081db981 */ /* 0x000ea2000c1e1100 */
[----:B------:R-:W-:Y:S02]  /*24740*/  @P1 LOP3.LUT R0, R0, 0x80000, RZ, 0xfc, !PT ;  /* 0x0008000000001812 */ /* 0x000fe400078efcff */
[----:B------:R-:W-:Y:S02]  /*24750*/  LOP3.LUT P1, RZ, R28, 0x8000, RZ, 0xc0, !PT ;  /* 0x000080001cff7812 */ /* 0x000fe4000782c0ff */
[----:B------:R-:W-:-:S04]  /*24760*/  LOP3.LUT R0, R0, 0xfffffeff, RZ, 0xc0, !PT ;  /* 0xfffffeff00007812 */ /* 0x000fc800078ec0ff */
[----:B------:R-:W-:-:S04]  /*24770*/  @P0 LOP3.LUT R0, R0, 0x100, RZ, 0xfc, !PT ;  /* 0x0000010000000812 */ /* 0x000fc800078efcff */
[----:B------:R-:W-:-:S04]  /*24780*/  LOP3.LUT R0, R0, 0xffffffdf, RZ, 0xc0, !PT ;  /* 0xffffffdf00007812 */ /* 0x000fc800078ec0ff */
[----:B------:R-:W-:Y:S02]  /*24790*/  @P6 LOP3.LUT R0, R0, 0x20, RZ, 0xfc, !PT ;  /* 0x0000002000006812 */ /* 0x000fe400078efcff */
[----:B------:R-:W-:-:S13]  /*247a0*/  ISETP.LT.OR P6, PT, R26, 0x51, !P2 ;  /* 0x000000511a00780c */ /* 0x000fda00057c1670 */
[----:B------:R-:W0:Y:S02]  /*247b0*/  @!P6 LDC.64 R30, c[0x0][0x5c0] ;  /* 0x00017000ff1eeb82 */ /* 0x000e240000000a00 */
        /* <DEDUP_REMOVED lines=8> */
[----:B----4-:R-:W-:-:S05]  /*24840*/  FFMA R29, R87, UR4, R29 ;  /* 0x00000004571d7c23 */ /* 0x010fca000800001d */
[----:B------:R-:W-:-:S05]  /*24850*/  F2FP.SATFINITE.E4M3.F32.PACK_AB_MERGE_C R29, RZ, R29, RZ ;  /* 0x0000001dff1d723e */ /* 0x000fca00048070ff */
[----:B------:R1:W-:Y:S01]  /*24860*/  @!P3 STG.E.U8 desc[UR54][R38.64+0x39], R29 ;  /* 0x0000391d2600b986 */ /* 0x0003e2000c101136 */
[----:B------:R-:W-:Y:S02]  /*24870*/  ISETP.LT.OR P3, PT, R26, 0x31, !P1 ;  /* 0x000000311a00780c */ /* 0x000fe40004f61670 */
[----:B-1----:R-:W-:-:S11]  /*24880*/  PRMT R29, RZ, 0x7610, R29 ;  /* 0x00007610ff1d7816 */ /* 0x002fd6000000001d */
[----:B------:R-:W2:Y:S01]  /*24890*/  @!P3 LDG.E.U8 R29, desc[UR54][R10.64+0x30] ;  /* 0x000030360a1db981 */ /* 0x000ea2000c1e1100 */
[----:B0-----:R-:W-:-:S04]  /*248a0*/  @!P6 IADD3 R48, P4, P5, R6, UR52, R30 ;  /* 0x000000340630ec10 */ /* 0x001fc8000fd9e01e */
        /* <DEDUP_REMOVED lines=13> */
[----:B------:R-:W-:Y:S02]  /*24980*/  ISETP.LT.OR P6, PT, R26, 0x32, !P1 ;  /* 0x000000321a00780c */ /* 0x000fe40004fc1670 */
        /* <DEDUP_REMOVED lines=9> */
[C---:B------:R-:W-:Y:S02]  /*24a20*/  LOP3.LUT P0, RZ, R28.reuse, 0x4000, RZ, 0xc0, !PT ;  /* 0x000040001cff7812 */ /* 0x040fe4000780c0ff */
[----:B------:R-:W-:-:S04]  /*24a30*/  LOP3.LUT R28, R28, 0xffffdfff, RZ, 0xc0, !PT ;  /* 0xffffdfff1c1c7812 */ /* 0x000fc800078ec0ff */
        /* <DEDUP_REMOVED lines=18> */
[----:B------:R-:W-:Y:S02]  /*24b60*/  FFMA R29, R90, UR4, R29 ;  /* 0x000000045a1d7c23 */ /* 0x000fe4000800001d */
[----:B------:R-:W2:Y:S03]  /*24b70*/  LDL.LU R90, [R1+0x394] ;  /* 0x00039400015a7983 */ /* 0x000ea60000300800 */
[----:B------:R-:W-:Y:S01]  /*24b80*/  F2FP.SATFINITE.E4M3.F32.PACK_AB_MERGE_C R29, RZ, R29, RZ ;  /* 0x0000001dff1d723e */ /* 0x000fe200048070ff */
[----:B------:R-:W-:Y:S01]  /*24b90*/  IMAD.U32 R34, RZ, RZ, UR52 ;  /* 0x00000034ff227e24 */ /* 0x000fe2000f8e00ff */
[----:B------:R-:W-:Y:S01]  /*24ba0*/  LOP3.LUT R0, R0, 0xffffffbf, RZ, 0xc0, !PT ;  /* 0xffffffbf00007812 */ /* 0x000fe200078ec0ff */
[----:B------:R-:W-:Y:S01]  /*24bb0*/  IMAD.U32 R35, RZ, RZ, UR6 ;  /* 0x00000006ff237e24 */ /* 0x000fe2000f8e00ff */
[----:B------:R-:W3:Y:S04]  /*24bc0*/  LDL.LU R94, [R1+0x398] ;  /* 0x00039800015e7983 */ /* 0x000ee80000300800 */
[----:B------:R1:W-:Y:S01]  /*24bd0*/  @!P6 STG.E.U8 desc[UR54][R42.64+0x31], R29 ;  /* 0x0000311d2a00e986 */ /* 0x0003e2000c101136 */
[----:B------:R-:W-:-:S03]  /*24be0*/  @P2 LOP3.LUT R0, R0, 0x40, RZ, 0xfc, !PT ;  /* 0x0000004000002812 */ /* 0x000fc600078efcff */
[----:B------:R-:W4:Y:S01]  /*24bf0*/  LDL.LU R98, [R1+0x39c] ;  /* 0x00039c0001627983 */ /* 0x000f220000300800 */
[----:B-1----:R-:W-:Y:S01]  /*24c00*/  IMAD.U32 R29, RZ, RZ, UR52 ;  /* 0x00000034ff1d7e24 */ /* 0x002fe2000f8e00ff */
[----:B------:R-:W-:Y:S02]  /*24c10*/  LOP3.LUT R0, R0, 0xfffffff7, RZ, 0xc0, !PT ;  /* 0xfffffff700007812 */ /* 0x000fe400078ec0ff */
[----:B------:R-:W5:Y:S02]  /*24c20*/  LDL.LU R99, [R1+0x3a0] ;  /* 0x0003a00001637983 */ /* 0x000f640000300800 */
[----:B------:R-:W-:-:S04]  /*24c30*/  @!P5 IADD3 R29, P4, P6, R29, UR56, R6 ;  /* 0x000000381d1ddc10 */ /* 0x000fc8000fe9e006 */
[----:B------:R-:W-:Y:S02]  /*24c40*/  @!P5 IADD3.X R32, R32, UR53, R27, P4, P6 ;  /* 0x000000352020dc10 */ /* 0x000fe4000a7ec41b */
[----:B0-----:R-:W-:Y:S02]  /*24c50*/  @!P5 IADD3 R30, P4, R29, R30, RZ ;  /* 0x0000001e1d1ed210 */ /* 0x001fe40007f9e0ff */
[----:B------:R-:W-:-:S06]  /*24c60*/  PRMT R29, RZ, 0x7610, R29 ;  /* 0x00007610ff1d7816 */ /* 0x000fcc000000001d */
[----:B------:R-:W2:Y:S01]  /*24c70*/  @!P5 LDG.E.U8 R29, desc[UR54][R12.64+0x30] ;  /* 0x000030360c1dd981 */ /* 0x000ea2000c1e1100 */
[----:B------:R-:W-:Y:S01]  /*24c80*/  @!P5 IMAD.X R31, R32, 0x1, R31, P4 ;  /* 0x00000001201fd824 */ /* 0x000fe200020e061f */
[----:B------:R-:W-:Y:S02]  /*24c90*/  ISETP.LT.OR P4, PT, R26, 0x32, !P3 ;  /* 0x000000321a00780c */ /* 0x000fe40005f81670 */
[----:B--2---:R-:W-:-:S11]  /*24ca0*/  LOP3.LUT R29, R29, 0xff, RZ, 0xc0, !PT ;  /* 0x000000ff1d1d7812 */ /* 0x004fd600078ec0ff */
[----:B------:R-:W0:Y:S01]  /*24cb0*/  @!P4 LDC.64 R32, c[0x0][0x5c0] ;  /* 0x00017000ff20cb82 */ /* 0x000e220000000a00 */
[----:B------:R-:W-:-:S05]  /*24cc0*/  F2FP.F16.E4M3.UNPACK_B R29, R29 ;  /* 0x0000001dff1d723e */ /* 0x000fca00020006ff */
[----:B------:R-:W-:-:S05]  /*24cd0*/  HADD2.F32 R29, -RZ, R29.H0_H0 ;  /* 0x2000001dff1d7230 */ /* 0x000fca0000004100 */
[----:B------:R-:W-:-:S04]  /*24ce0*/  FMUL R29, R29, UR5 ;  /* 0x000000051d1d7c20 */ /* 0x000fc80008400000 */
[----:B------:R-:W-:-:S05]  /*24cf0*/  FFMA R29, R91, UR4, R29 ;  /* 0x000000045b1d7c23 */ /* 0x000fca000800001d */
[----:B------:R-:W-:-:S05]  /*24d00*/  F2FP.SATFINITE.E4M3.F32.PACK_AB_MERGE_C R29, RZ, R29, RZ ;  /* 0x0000001dff1d723e */ /* 0x000fca00048070ff */
[----:B------:R1:W-:Y:S02]  /*24d10*/  @!P5 STG.E.U8 desc[UR54][R30.64+0x30], R29 ;  /* 0x0000301d1e00d986 */ /* 0x0003e4000c101136 */
[----:B-1----:R-:W-:-:S06]  /*24d20*/  PRMT R29, RZ, 0x7610, R29 ;  /* 0x00007610ff1d7816 */ /* 0x002fcc000000001d */
[----:B------:R-:W2:Y:S01]  /*24d30*/  @!P4 LDG.E.U8 R29, desc[UR54][R12.64+0x31] ;  /* 0x000031360c1dc981 */ /* 0x000ea2000c1e1100 */
[----:B------:R-:W-:-:S13]  /*24d40*/  ISETP.LT.OR P3, PT, R26, 0x59, !P1 ;  /* 0x000000591a00780c */ /* 0x000fda0004f61670 */
[----:B------:R-:W1:Y:S01]  /*24d50*/  @!P3 LDC.64 R30, c[0x0][0x5c0] ;  /* 0x00017000ff1ebb82 */ /* 0x000e620000000a00 */
[----:B------:R-:W-:-:S04]  /*24d60*/  @!P4 IADD3 R34, P2, P6, R34, UR56, R6 ;  /* 0x000000382222cc10 */ /* 0x000fc8000fe5e006 */
[----:B------:R-:W-:Y:S02]  /*24d70*/  @!P4 IADD3.X R35, R35, UR53, R27, P2, P6 ;  /* 0x000000352323cc10 */ /* 0x000fe400097ec41b */
[----:B0-----:R-:W-:Y:S02]  /*24d80*/  @!P4 IADD3 R32, P2, R34, R32, RZ ;  /* 0x000000202220c210 */ /* 0x001fe40007f5e0ff */
[----:B------:R-:W-:-:S03]  /*24d90*/  @P3 LOP3.LUT R0, R0, 0x8, RZ, 0xfc, !PT ;  /* 0x0000000800003812 */ /* 0x000fc600078efcff */
[----:B------:R-:W-:Y:S01]  /*24da0*/  @!P4 IMAD.X R33, R35, 0x1, R33, P2 ;  /* 0x000000012321c824 */ /* 0x000fe200010e0621 */
[----:B-1----:R-:W-:-:S04]  /*24db0*/  @!P3 IADD3 R92, P5, P6, R6, UR56, R30 ;  /* 0x00000038065cbc10 */ /* 0x002fc8000febe01e */
        /* <DEDUP_REMOVED lines=11> */
[----:B------:R-:W-:-:S13]  /*24e70*/  ISETP.LT.OR P2, PT, R26, 0x5a, !P1 ;  /* 0x0000005a1a00780c */ /* 0x000fda0004f41670 */
[----:B------:R-:W0:Y:S01]  /*24e80*/  @!P2 LDC.64 R30, c[0x0][0x5c0] ;  /* 0x00017000ff1eab82 */ /* 0x000e220000000a00 */
[----:B------:R-:W-:-:S04]  /*24e90*/  LOP3.LUT R0, R0, 0xfffffffe, RZ, 0xc0, !PT ;  /* 0xfffffffe00007812 */ /* 0x000fc800078ec0ff */
[----:B------:R-:W-:Y:S02]  /*24ea0*/  @P2 LOP3.LUT R0, R0, 0x1, RZ, 0xfc, !PT ;  /* 0x0000000100002812 */ /* 0x000fe400078efcff */
[----:B0-----:R-:W-:Y:S02]  /*24eb0*/  @!P2 IADD3 R90, P4, P5, R6, UR56, R30 ;  /* 0x00000038065aac10 */ /* 0x001fe4000fd9e01e */
[----:B--2---:R-:W-:-:S04]  /*24ec0*/  LOP3.LUT R29, R29, 0xff, RZ, 0xc0, !PT ;  /* 0x000000ff1d1d7812 */ /* 0x004fc800078ec0ff */
[----:B------:R-:W-:-:S05]  /*24ed0*/  F2FP.F16.E4M3.UNPACK_B R29, R29 ;  /* 0x0000001dff1d723e */ /* 0x000fca00020006ff */
[----:B------:R-:W-:-:S05]  /*24ee0*/  HADD2.F32 R29, -RZ, R29.H0_H0 ;  /* 0x2000001dff1d7230 */ /* 0x000fca0000004100 */
[----:B------:R-:W-:-:S04]  /*24ef0*/  FMUL R29, R29, UR5 ;  /* 0x000000051d1d7c20 */ /* 0x000fc80008400000 */
[----:B---3--:R-:W-:-:S05]  /*24f00*/  FFMA R29, R94, UR4, R29 ;  /* 0x000000045e1d7c23 */ /* 0x008fca000800001d */
[----:B------:R-:W-:-:S05]  /*24f10*/  F2FP.SATFINITE.E4M3.F32.PACK_AB_MERGE_C R29, RZ, R29, RZ ;  /* 0x0000001dff1d723e */ /* 0x000fca00048070ff */
[----:B------:R0:W-:Y:S02]  /*24f20*/  @!P3 STG.E.U8 desc[UR54][R40.64+0x38], R29 ;  /* 0x0000381d2800b986 */ /* 0x0001e4000c101136 */
[----:B0-----:R-:W-:-:S06]  /*24f30*/  PRMT R29, RZ, 0x7610, R29 ;  /* 0x00007610ff1d7816 */ /* 0x001fcc000000001d */
[----:B------:R-:W2:Y:S01]  /*24f40*/  @!P0 LDG.E.U8 R29, desc[UR54][R10.64+0x39] ;  /* 0x000039360a1d8981 */ /* 0x000ea2000c1e1100 */
[----:B------:R-:W-:Y:S02]  /*24f50*/  @!P2 IADD3.X R91, R27, UR53, R31, P4, P5 ;  /* 0x000000351b5bac10 */ /* 0x000fe4000a7ea41f */
[----:B------:R-:W-:-:S04]  /*24f60*/  ISETP.GE.AND P2, PT, R3, 0x101, PT ;  /* 0x000001010300780c */ /* 0x000fc80003f46270 */
[----:B------:R-:W-:-:S13]  /*24f70*/  ISETP.LT.OR P6, PT, R26, 0x51, !P2 ;  /* 0x000000511a00780c */ /* 0x000fda00057c1670 */
[----:B------:R-:W0:Y:S01]  /*24f80*/  @!P6 LDC.64 R30, c[0x0][0x5c0] ;  /* 0x00017000ff1eeb82 */ /* 0x000e220000000a00 */
[----:B------:R-:W-:Y:S02]  /*24f90*/  ISETP.LT.OR P3, PT, R26, 0x52, !P2 ;  /* 0x000000521a00780c */ /* 0x000fe40005761670 */
[----:B0-----:R-:W-:-:S04]  /*24fa0*/  @!P6 IADD3 R94, P4, P5, R6, UR58, R30 ;  /* 0x0000003a065eec10 */ /* 0x001fc8000fd9e01e */
[----:B------:R-:W-:-:S07]  /*24fb0*/  @!P6 IADD3.X R95, R27, UR57, R31, P4, P5 ;  /* 0x000000391b5fec10 */ /* 0x000fce000a7ea41f */
[----:B------:R-:W0:Y:S01]  /*24fc0*/  @!P3 LDC.64 R30, c[0x0][0x5c0] ;  /* 0x00017000ff1ebb82 */ /* 0x000e220000000a00 */
[----:B------:R-:W-:-:S04]  /*24fd0*/  LOP3.LUT R0, R0, 0xdfffffff, RZ, 0xc0, !PT ;  /* 0xdfffffff00007812 */ /* 0x000fc800078ec0ff */
[----:B------:R-:W-:Y:S02]  /*24fe0*/  @P6 LOP3.LUT R0, R0, 0x20000000, RZ, 0xfc, !PT ;  /* 0x2000000000006812 */ /* 0x000fe400078efcff */
        /* <DEDUP_REMOVED lines=12> */
[----:B------:R-:W-:Y:S01]  /*250b0*/  F2FP.SATFINITE.E4M3.F32.PACK_AB_MERGE_C R29, RZ, R29, RZ ;  /* 0x0000001dff1d723e */ /* 0x000fe200048070ff */
[----:B------:R-:W-:Y:S01]  /*250c0*/  IMAD.U32 R34, RZ, RZ, UR52 ;  /* 0x00000034ff227e24 */ /* 0x000fe2000f8e00ff */
[----:B------:R-:W-:Y:S01]  /*250d0*/  LOP3.LUT R0, R0, 0xfffffffb, RZ, 0xc0, !PT ;  /* 0xfffffffb00007812 */ /* 0x000fe200078ec0ff */
[----:B------:R-:W-:Y:S01]  /*250e0*/  IMAD.U32 R35, RZ, RZ, UR6 ;  /* 0x00000006ff237e24 */ /* 0x000fe2000f8e00ff */
[----:B------:R-:W3:Y:S04]  /*250f0*/  LDL.LU R102, [R1+0x3a8] ;  /* 0x0003a80001667983 */ /* 0x000ee80000300800 */
[----:B------:R1:W-:Y:S01]  /*25100*/  @!P0 STG.E.U8 desc[UR54][R36.64+0x39], R29 ;  /* 0x0000391d24008986 */ /* 0x0003e2000c101136 */
[----:B------:R-:W-:-:S02]  /*25110*/  @P3 LOP3.LUT R0, R0, 0x4, RZ, 0xfc, !PT ;  /* 0x0000000400003812 */ /* 0x000fc400078efcff */
[----:B------:R-:W-:Y:S01]  /*25120*/  ISETP.LT.OR P2, PT, R26, 0x59, !P2 ;  /* 0x000000591a00780c */ /* 0x000fe20005741670 */
[----:B------:R-:W4:Y:S01]  /*25130*/  LDL.LU R115, [R1+0x3ac] ;  /* 0x0003ac0001737983 */ /* 0x000f220000300800 */
[----:B-1----:R-:W-:Y:S01]  /*25140*/  IMAD.U32 R29, RZ, RZ, UR52 ;  /* 0x00000034ff1d7e24 */ /* 0x002fe2000f8e00ff */
[----:B------:R-:W-:Y:S02]  /*25150*/  LOP3.LUT P3, RZ, R0, 0x400, RZ, 0xc0, !PT ;  /* 0x0000040000ff7812 */ /* 0x000fe4000786c0ff */
[----:B------:R-:W4:Y:S02]  /*25160*/  LDL.LU R114, [R1+0x3b0] ;  /* 0x0003b00001727983 */ /* 0x000f240000300800 */
[----:B------:R-:W-:-:S04]  /*25170*/  @!P4 IADD3 R29, P0, P5, R29, UR56, R6 ;  /* 0x000000381d1dcc10 */ /* 0x000fc8000fd1e006 */
[----:B------:R-:W-:Y:S02]  /*25180*/  @!P4 IADD3.X R32, R32, UR53, R27, P0, P5 ;  /* 0x000000352020cc10 */ /* 0x000fe400087ea41b */
[----:B0-----:R-:W-:Y:S02]  /*25190*/  @!P4 IADD3 R30, P0, R29, R30, RZ ;  /* 0x0000001e1d1ec210 */ /* 0x001fe40007f1e0ff */
[----:B------:R-:W-:-:S06]  /*251a0*/  PRMT R29, RZ, 0x7610, R29 ;  /* 0x00007610ff1d7816 */ /* 0x000fcc000000001d */
[----:B------:R-:W5:Y:S01]  /*251b0*/  @!P4 LDG.E.U8 R29, desc[UR54][R12.64+0x38] ;  /* 0x000038360c1dc981 */ /* 0x000f62000c1e1100 */
[----:B------:R-:W-:Y:S01]  /*251c0*/  @!P4 IMAD.X R31, R32, 0x1, R31, P0 ;  /* 0x00000001201fc824 */ /* 0x000fe200000e061f */
[----:B------:R-:W-:-:S13]  /*251d0*/  ISETP.LT.OR P0, PT, R26, 0x3a, !P6 ;  /* 0x0000003a1a00780c */ /* 0x000fda0007701670 */
[----:B------:R-:W0:Y:S01]  /*251e0*/  @!P0 LDC.64 R32, c[0x0][0x5c0] ;  /* 0x00017000ff208b82 */ /* 0x000e220000000a00 */
[----:B-----5:R-:W-:-:S04]  /*251f0*/  LOP3.LUT R29, R29, 0xff, RZ, 0xc0, !PT ;  /* 0x000000ff1d1d7812 */ /* 0x020fc800078ec0ff */
[----:B------:R-:W-:-:S05]  /*25200*/  F2FP.F16.E4M3.UNPACK_B R29, R29 ;  /* 0x0000001dff1d723e */ /* 0x000fca00020006ff */
[----:B------:R-:W-:-:S05]  /*25210*/  HADD2.F32 R29, -RZ, R29.H0_H0 ;  /* 0x2000001dff1d7230 */ /* 0x000fca0000004100 */
[----:B------:R-:W-:-:S04]  /*25220*/  FMUL R29, R29, UR5 ;  /* 0x000000051d1d7c20 */ /* 0x000fc80008400000 */
[----:B------:R-:W-:-:S05]  /*25230*/  FFMA R29, R99, UR4, R29 ;  /* 0x00000004631d7c23 */ /* 0x000fca000800001d */
[----:B------:R-:W-:-:S05]  /*25240*/  F2FP.SATFINITE.E4M3.F32.PACK_AB_MERGE_C R29, RZ, R29, RZ ;  /* 0x0000001dff1d723e */ /* 0x000fca00048070ff */
[----:B------:R1:W-:Y:S02]  /*25250*/  @!P4 STG.E.U8 desc[UR54][R30.64+0x38], R29 ;  /* 0x0000381d1e00c986 */ /* 0x0003e4000c101136 */
[----:B-1----:R-:W-:Y:S01]  /*25260*/  PRMT R29, RZ, 0x7610, R29 ;  /* 0x00007610ff1d7816 */ /* 0x002fe2000000001d */
[----:B------:R-:W1:Y:S05]  /*25270*/  @!P2 LDC.64 R30, c[0x0][0x5c0] ;  /* 0x00017000ff1eab82 */ /* 0x000e6a0000000a00 */
[----:B------:R-:W5:Y:S01]  /*25280*/  @!P0 LDG.E.U8 R29, desc[UR54][R12.64+0x39] ;  /* 0x000039360c1d8981 */ /* 0x000f62000c1e1100 */
[----:B------:R-:W-:-:S04]  /*25290*/  @!P0 IADD3 R34, P5, P6, R34, UR56, R6 ;  /* 0x0000003822228c10 */ /* 0x000fc8000febe006 */
[----:B------:R-:W-:Y:S02]  /*252a0*/  @!P0 IADD3.X R35, R35, UR53, R27, P5, P6 ;  /* 0x0000003523238c10 */ /* 0x000fe4000afec41b */
        /* <DEDUP_REMOVED lines=10> */
[----:B------:R-:W2:Y:S01]  /*25350*/  @!P3 LDG.E.U8 R29, desc[UR54][R14.64+0x30] ;  /* 0x000030360e1db981 */ /* 0x000ea2000c1e1100 */
[----:B-1----:R-:W-:-:S04]  /*25360*/  @!P2 IADD3 R100, P5, P6, R6, UR58, R30 ;  /* 0x0000003a0664ac10 */ /* 0x002fc8000febe01e */
[----:B------:R-:W-:Y:S02]  /*25370*/  @!P2 IADD3.X R101, R27, UR57, R31, P5, P6 ;  /* 0x000000391b65ac10 */ /* 0x000fe4000afec41f */
[----:B------:R-:W-:Y:S02]  /*25380*/  LOP3.LUT P6, RZ, R0, 0x200, RZ, 0xc0, !PT ;  /* 0x0000020000ff7812 */ /* 0x000fe400078cc0ff */
[----:B------:R-:W-:-:S04]  /*25390*/  ISETP.GE.AND P5, PT, R3, 0x101, PT ;  /* 0x000001010300780c */ /* 0x000fc80003fa6270 */
[----:B------:R-:W-:-:S13]  /*253a0*/  ISETP.LT.OR P5, PT, R26, 0x5a, !P5 ;  /* 0x0000005a1a00780c */ /* 0x000fda0006fa1670 */
[----:B------:R-:W0:Y:S01]  /*253b0*/  @!P5 LDC.64 R30, c[0x0][0x5c0] ;  /* 0x00017000ff1edb82 */ /* 0x000e220000000a00 */
[----:B------:R-:W-:Y:S02]  /*253c0*/  LOP3.LUT R22, R22, 0xffefffff, RZ, 0xc0, !PT ;  /* 0xffefffff16167812 */ /* 0x000fe400078ec0ff */
[----:B------:R-:W-:Y:S02]  /*253d0*/  LOP3.LUT R0, R0, 0xbfffffff, RZ, 0xc0, !PT ;  /* 0xbfffffff00007812 */ /* 0x000fe400078ec0ff */
[----:B------:R-:W-:Y:S02]  /*253e0*/  @P2 LOP3.LUT R22, R22, 0x100000, RZ, 0xfc, !PT ;  /* 0x0010000016162812 */ /* 0x000fe400078efcff */
[----:B------:R-:W-:Y:S02]  /*253f0*/  LOP3.LUT P2, RZ, R28, 0x2000, RZ, 0xc0, !PT ;  /* 0x000020001cff7812 */ /* 0x000fe4000784c0ff */
[----:B------:R-:W-:Y:S02]  /*25400*/  @P5 LOP3.LUT R0, R0, 0x40000000, RZ, 0xfc, !PT ;  /* 0x4000000000005812 */ /* 0x000fe400078efcff */
        /* <DEDUP_REMOVED lines=12> */
[----:B------:R-:W0:Y:S01]  /*254d0*/  @!P5 LDC.64 R30, c[0x0][0x5c0] ;  /* 0x00017000ff1edb82 */ /* 0x000e220000000a00 */
[----:B------:R-:W-:Y:S02]  /*254e0*/  ISETP.LT.OR P3, PT, R26, 0x62, !P2 ;  /* 0x000000621a00780c */ /* 0x000fe40005761670 */
[----:B------:R-:W-:Y:S02]  /*254f0*/  LOP3.LUT R23, R23, 0xffffdfff, RZ, 0xc0, !PT ;  /* 0xffffdfff17177812 */ /* 0x000fe400078ec0ff */
[----:B0-----:R-:W-:-:S04]  /*25500*/  @!P5 IADD3 R102, P0, P4, R6, UR52, R30 ;  /* 0x000000340666dc10 */ /* 0x001fc8000fc1e01e */
[----:B------:R-:W-:-:S05]  /*25510*/  @!P5 IADD3.X R103, R27, UR6, R31, P0, P4 ;  /* 0x000000061b67dc10 */ /* 0x000fca00087e841f */
[----:B------:R-:W0:Y:S01]  /*25520*/  @!P3 LDC.64 R30, c[0x0][0x5c0] ;  /* 0x00017000ff1ebb82 */ /* 0x000e220000000a00 */
        /* <DEDUP_REMOVED lines=25> */
[----:B---3--:R-:W-:-:S11]  /*256c0*/  LOP3.LUT R29, R29, 0xff, RZ, 0xc0, !PT ;  /* 0x000000ff1d1d7812 */ /* 0x008fd600078ec0ff */
[----:B------:R-:W0:Y:S01]  /*256d0*/  @!P0 LDC.64 R32, c[0x0][0x5c0] ;  /* 0x00017000ff208b82 */ /* 0x000e220000000a00 */
[----:B------:R-:W-:-:S05]  /*256e0*/  F2FP.F16.E4M3.UNPACK_B R29, R29 ;  /* 0x0000001dff1d723e */ /* 0x000fca00020006ff */
[----:B------:R-:W-:-:S05]  /*256f0*/  HADD2.F32 R29, -RZ, R29.H0_H0 ;  /* 0x2000001dff1d7230 */ /* 0x000fca0000004100 */
[----:B------:R-:W-:-:S04]  /*25700*/  FMUL R29, R29, UR5 ;  /* 0x000000051d1d7c20 */ /* 0x000fc80008400000 */
[----:B------:R-:W-:Y:S01]  /*25710*/  FFMA R29, R114, UR4, R29 ;  /* 0x00000004721d7c23 */ /* 0x000fe2000800001d */
[----:B------:R-:W-:Y:S01]  /*25720*/  ISETP.LT.OR P3, PT, R26, 0x69, !P2 ;  /* 0x000000691a00780c */ /* 0x000fe20005761670 */
[----:B------:R-:W-:Y:S01]  /*25730*/  IMAD.U32 R34, RZ, RZ, UR52 ;  /* 0x00000034ff227e24 */ /* 0x000fe2000f8e00ff */
[----:B------:R-:W3:Y:S02]  /*25740*/  LDL.LU R114, [R1+0x3b8] ;  /* 0x0003b80001727983 */ /* 0x000ee40000300800 */
[----:B------:R-:W-:-:S05]  /*25750*/  F2FP.SATFINITE.E4M3.F32.PACK_AB_MERGE_C R29, RZ, R29, RZ ;  /* 0x0000001dff1d723e */ /* 0x000fca00048070ff */
[----:B------:R1:W-:Y:S02]  /*25760*/  @!P4 STG.E.U8 desc[UR54][R30.64+0x30], R29 ;  /* 0x0000301d1e00c986 */ /* 0x0003e4000c101136 */
[----:B-1----:R-:W-:Y:S02]  /*25770*/  PRMT R29, RZ, 0x7610, R29 ;  /* 0x00007610ff1d7816 */ /* 0x002fe4000000001d */
[----:B------:R-:W1:Y:S04]  /*25780*/  @!P3 LDC.64 R30, c[0x0][0x5c0] ;  /* 0x00017000ff1ebb82 */ /* 0x000e680000000a00 */
[----:B------:R-:W4:Y:S01]  /*25790*/  @!P0 LDG.E.U8 R29, desc[UR54][R16.64+0x31] ;  /* 0x00003136101d8981 */ /* 0x000f22000c1e1100 */
[----:B------:R-:W-:Y:S01]  /*257a0*/  IMAD.U32 R35, RZ, RZ, UR6 ;  /* 0x00000006ff237e24 */ /* 0x000fe2000f8e00ff */
[----:B------:R-:W-:-:S04]  /*257b0*/  @!P0 IADD3 R34, P5, P6, R34, UR58, R6 ;  /* 0x0000003a22228c10 */ /* 0x000fc8000febe006 */
[----:B------:R-:W-:Y:S02]  /*257c0*/  @!P0 IADD3.X R35, R35, UR57, R27, P5, P6 ;  /* 0x0000003923238c10 */ /* 0x000fe4000afec41b */
[----:B0-----:R-:W-:-:S05]  /*257d0*/  @!P0 IADD3 R32, P4, R34, R32, RZ ;  /* 0x0000002022208210 */ /* 0x001fca0007f9e0ff */
        /* <DEDUP_REMOVED lines=13> */
[----:B0-----:R-:W-:-:S06]  /*258b0*/  PRMT R29, RZ, 0x7610, R29 ;  /* 0x00007610ff1d7816 */ /* 0x001fcc000000001d */
[----:B------:R-:W4:Y:S01]  /*258c0*/  @!P6 LDG.E.U8 R29, desc[UR54][R14.64+0x38] ;  /* 0x000038360e1de981 */ /* 0x000f22000c1e1100 */
[----:B------:R-:W-:Y:S02]  /*258d0*/  @P3 LOP3.LUT R23, R23, 0x80000, RZ, 0xfc, !PT ;  /* 0x0008000017173812 */ /* 0x000fe400078efcff */
[----:B------:R-:W-:Y:S02]  /*258e0*/  LOP3.LUT P3, RZ, R28, 0x1000, RZ, 0xc0, !PT ;  /* 0x000010001cff7812 */ /* 0x000fe4000786c0ff */
[----:B------:R-:W-:Y:S02]  /*258f0*/  ISETP.LT.OR P5, PT, R26, 0x6a, !P2 ;  /* 0x0000006a1a00780c */ /* 0x000fe400057a1670 */
[----:B------:R-:W-:-:S11]  /*25900*/  LOP3.LUT R28, R28, 0xfffffbff, RZ, 0xc0, !PT ;  /* 0xfffffbff1c1c7812 */ /* 0x000fd600078ec0ff */
[----:B------:R-:W0:Y:S01]  /*25910*/  @!P5 LDC.64 R30, c[0x0][0x5c0] ;  /* 0x00017000ff1edb82 */ /* 0x000e220000000a00 */
[----:B------:R-:W-:Y:S02]  /*25920*/  @P2 LOP3.LUT R28, R28, 0x400, RZ, 0xfc, !PT ;  /* 0x000004001c1c2812 */ /* 0x000fe400078efcff */
[----:B------:R-:W-:Y:S02]  /*25930*/  ISETP.LT.OR P2, PT, R26, 0x61, !P1 ;  /* 0x000000611a00780c */ /* 0x000fe40004f41670 */
[----:B----4-:R-:W-:-:S04]  /*25940*/  LOP3.LUT R29, R29, 0xff, RZ, 0xc0, !PT ;  /* 0x000000ff1d1d7812 */ /* 0x010fc800078ec0ff */
[----:B------:R-:W-:-:S05]  /*25950*/  F2FP.F16.E4M3.UNPACK_B R29, R29 ;  /* 0x0000001dff1d723e */ /* 0x000fca00020006ff */
[----:B------:R-:W-:-:S05]  /*25960*/  HADD2.F32 R29, -RZ, R29.H0_H0 ;  /* 0x2000001dff1d7230 */ /* 0x000fca0000004100 */
[----:B------:R-:W-:-:S04]  /*25970*/  FMUL R29, R29, UR5 ;  /* 0x000000051d1d7c20 */ /* 0x000fc80008400000 */
[----:B---3--:R-:W-:Y:S01]  /*25980*/  FFMA R29, R114, UR4, R29 ;  /* 0x00000004721d7c23 */ /* 0x008fe2000800001d */
[----:B0-----:R-:W-:Y:S01]  /*25990*/  @!P5 IADD3 R130, P0, P4, R6, UR52, R30 ;  /* 0x000000340682dc10 */ /* 0x001fe2000fc1e01e */
[----:B------:R-:W-:Y:S01]  /*259a0*/  IMAD.U32 R32, RZ, RZ, UR6 ;  /* 0x00000006ff207e24 */ /* 0x000fe2000f8e00ff */
[----:B------:R-:W-:Y:S01]  /*259b0*/  LOP3.LUT R23, R23, 0xfffdffff, RZ, 0xc0, !PT ;  /* 0xfffdffff17177812 */ /* 0x000fe200078ec0ff */
[----:B------:R-:W3:Y:S01]  /*259c0*/  LDL.LU R114, [R1+0x3c0] ;  /* 0x0003c00001727983 */ /* 0x000ee20000300800 */
[----:B------:R-:W-:-:S05]  /*259d0*/  F2FP.SATFINITE.E4M3.F32.PACK_AB_MERGE_C R29, RZ, R29, RZ ;  /* 0x0000001dff1d723e */ /* 0x000fca00048070ff */
[----:B------:R0:W-:Y:S02]  /*259e0*/  @!P6 STG.E.U8 desc[UR54][R54.64+0x38], R29 ;  /* 0x0000381d3600e986 */ /* 0x0001e4000c101136 */
[----:B0-----:R-:W-:-:S06]  /*259f0*/  PRMT R29, RZ, 0x7610, R29 ;  /* 0x00007610ff1d7816 */ /* 0x001fcc000000001d */
[----:B------:R-:W4:Y:S01]  /*25a00*/  @!P3 LDG.E.U8 R29, desc[UR54][R14.64+0x39] ;  /* 0x000039360e1db981 */ /* 0x000f22000c1e1100 */
[----:B------:R-:W-:Y:S02]  /*25a10*/  @!P5 IADD3.X R131, R27, UR6, R31, P0, P4 ;  /* 0x000000061b83dc10 */ /* 0x000fe400087e841f */
[----:B------:R-:W0:Y:S01]  /*25a20*/  @!P2 LDC.64 R30, c[0x0][0x5c0] ;  /* 0x00017000ff1eab82 */ /* 0x000e220000000a00 */
[----:B------:R-:W-:-:S04]  /*25a30*/  @P5 LOP3.LUT R23, R23, 0x20000, RZ, 0xfc, !PT ;  /* 0x0002000017175812 */ /* 0x000fc800078efcff */
        /* <DEDUP_REMOVED lines=32> */
[----:B------:R-:W-:Y:S01]  /*25c40*/  IMAD.U32 R32, RZ, RZ, UR52 ;  /* 0x00000034ff207e24 */ /* 0x000fe2000f8e00ff */
[----:B------:R-:W3:Y:S03]  /*25c50*/  LDL.LU R114, [R1+0x3c8] ;  /* 0x0003c80001727983 */ /* 0x000ee60000300800 */
[----:B------:R-:W-:-:S05]  /*25c60*/  F2FP.SATFINITE.E4M3.F32.PACK_AB_MERGE_C R29, RZ, R29, RZ ;  /* 0x0000001dff1d723e */ /* 0x000fca00048070ff */
[----:B------:R0:W-:Y:S02]  /*25c70*/  @!P0 STG.E.U8 desc[UR54][R30.64+0x38], R29 ;  /* 0x0000381d1e008986 */ /* 0x0001e4000c101136 */
[----:B0-----:R-:W-:Y:S01]  /*25c80*/  PRMT R29, RZ, 0x7610, R29 ;  /* 0x00007610ff1d7816 */ /* 0x001fe2000000001d */
[----:B------:R-:W0:Y:S05]  /*25c90*/  @!P3 LDC.64 R30, c[0x0][0x5c0] ;  /* 0x00017000ff1ebb82 */ /* 0x000e2a0000000a00 */
[----:B------:R-:W4:Y:S01]  /*25ca0*/  @!P3 LDG.E.U8 R29, desc[UR54][R16.64+0x39] ;  /* 0x00003936101db981 */ /* 0x000f22000c1e1100 */
[----:B------:R-:W-:Y:S01]  /*25cb0*/  IMAD.U32 R33, RZ, RZ, UR6 ;  /* 0x00000006ff217e24 */ /* 0x000fe2000f8e00ff */
[----:B------:R-:W-:-:S04]  /*25cc0*/  @!P3 IADD3 R32, P4, P5, R32, UR58, R6 ;  /* 0x0000003a2020bc10 */ /* 0x000fc8000fd9e006 */
        /* <DEDUP_REMOVED lines=20> */
[--C-:B------:R-:W-:Y:S02]  /*25e10*/  @!P0 IADD3.X R33, R31, R33, R29.reuse, P3, !PT ;  /* 0x000000211f218210 */ /* 0x100fe40001ffe41d */
[----:B------:R-:W-:-:S06]  /*25e20*/  PRMT R29, RZ, 0x7610, R29 ;  /* 0x00007610ff1d7816 */ /* 0x000fcc000000001d */
[----:B------:R-:W4:Y:S01]  /*25e30*/  @!P0 LDG.E.U8 R29, desc[UR54][R18.64+0x30] ;  /* 0x00003036121d8981 */ /* 0x000f22000c1e1100 */
[----:B------:R-:W-:Y:S02]  /*25e40*/  @P2 LOP3.LUT R0, R0, 0x2, RZ, 0xfc, !PT ;  /* 0x0000000200002812 */ /* 0x000fe400078efcff */
[----:B------:R-:W-:-:S13]  /*25e50*/  ISETP.LT.OR P2, PT, R26, 0x69, !P1 ;  /* 0x000000691a00780c */ /* 0x000fda0004f41670 */
[----:B------:R-:W0:Y:S02]  /*25e60*/  @!P2 LDC.64 R30, c[0x0][0x5c0] ;  /* 0x00017000ff1eab82 */ /* 0x000e240000000a00 */
[----:B0-----:R-:W-:-:S04]  /*25e70*/  @!P2 IADD3 R142, P3, P4, R6, UR56, R30 ;  /* 0x00000038068eac10 */ /* 0x001fc8000fc7e01e */
[----:B------:R-:W-:Y:S02]  /*25e80*/  @!P2 IADD3.X R143, R27, UR53, R31, P3, P4 ;  /* 0x000000351b8fac10 */ /* 0x000fe40009fe841f */
        /* <DEDUP_REMOVED lines=38> */
[----:B------:R-:W-:Y:S02]  /*260f0*/  LOP3.LUT R23, R23, 0xdfffffff, RZ, 0xc0, !PT ;  /* 0xdfffffff17177812 */ /* 0x000fe400078ec0ff */
[----:B------:R-:W-:Y:S02]  /*26100*/  LOP3.LUT R28, R28, 0xfffff7ff, RZ, 0xc0, !PT ;  /* 0xfffff7ff1c1c7812 */ /* 0x000fe400078ec0ff */
[----:B------:R-:W-:Y:S02]  /*26110*/  @P6 LOP3.LUT R23, R23, 0x20000000, RZ, 0xfc, !PT ;  /* 0x2000000017176812 */ /* 0x000fe400078efcff */
[----:B------:R-:W-:-:S05]  /*26120*/  ISETP.GE.AND P6, PT, R3, 0x101, PT ;  /* 0x000001010300780c */ /* 0x000fca0003fc6270 */
        /* <DEDUP_REMOVED lines=13> */
[----:B------:R-:W-:Y:S02]  /*26200*/  LOP3.LUT P2, RZ, R28, 0x800, RZ, 0xc0, !PT ;  /* 0x000008001cff7812 */ /* 0x000fe4000784c0ff */
        /* <DEDUP_REMOVED lines=12> */
[----:B------:R-:W-:Y:S02]  /*262d0*/  @!P0 IMAD.MOV.U32 R32, RZ, RZ, R6 ;  /* 0x000000ffff208224 */ /* 0x000fe400078e0006 */
[----:B------:R-:W-:Y:S02]  /*262e0*/  @!P0 IMAD.MOV.U32 R33, RZ, RZ, R27 ;  /* 0x000000ffff218224 */ /* 0x000fe400078e001b */
[----:B------:R-:W-:-:S03]  /*262f0*/  @!P0 IMAD.WIDE.U32 R32, R4, 0x180, R32 ;  /* 0x0000018004208825 */ /* 0x000fc600078e0020 */
[----:B-1----:R-:W-:Y:S02]  /*26300*/  @!P0 IADD3 R32, P3, R32, R30, RZ ;  /* 0x0000001e20208210 */ /* 0x002fe40007f7e0ff */
        /* <DEDUP_REMOVED lines=8> */
[----:B0-----:R-:W-:-:S05]  /*26390*/  @!P0 IMAD R29, R5, 0x180, RZ ;  /* 0x00000180051d8824 */ /* 0x001fca00078e02ff */
[--C-:B------:R-:W-:Y:S02]  /*263a0*/  @!P0 IADD3.X R33, R31, R33, R29.reuse, P3, !PT ;  /* 0x000000211f218210 */ /* 0x100fe40001ffe41d */
[----:B------:R-:W-:-:S06]  /*263b0*/  PRMT R29, RZ, 0x7610, R29 ;  /* 0x00007610ff1d7816 */ /* 0x000fcc000000001d */
[----:B------:R-:W4:Y:S01]  /*263c0*/  @!P0 LDG.E.U8 R29, desc[UR54][R18.64+0x38] ;  /* 0x00003836121d8981 */ /* 0x000f22000c1e1100 */
        /* <DEDUP_REMOVED lines=38> */
[----:B------:R-:W-:-:S04]  /*26630*/  @P2 LOP3.LUT R23, R23, 0x2000000, RZ, 0xfc, !PT ;  /* 0x0200000017172812 */ /* 0x000fc800078efcff */
[----:B------:R-:W-:-:S04]  /*26640*/  LOP3.LUT R23, R23, 0xfffbffff, RZ, 0xc0, !PT ;  /* 0xfffbffff17177812 */ /* 0x000fc800078ec0ff */
[----:B------:R-:W-:Y:S02]  /*26650*/  @P5 LOP3.LUT R23, R23, 0x40000, RZ, 0xfc, !PT ;  /* 0x0004000017175812 */ /* 0x000fe400078efcff */
[----:B------:R-:W-:Y:S02]  /*26660*/  LOP3.LUT P5, RZ, R0, 0x800000, RZ, 0xc0, !PT ;  /* 0x0080000000ff7812 */ /* 0x000fe400078ac0ff */
[C---:B------:R-:W-:Y:S02]  /*26670*/  LOP3.LUT P2, RZ, R28.reuse, 0x400, RZ, 0xc0, !PT ;  /* 0x000004001cff7812 */ /* 0x040fe4000784c0ff */
[----:B------:R-:W-:-:S04]  /*26680*/  LOP3.LUT R28, R28, 0xfffffdff, RZ, 0xc0, !PT ;  /* 0xfffffdff1c1c7812 */ /* 0x000fc800078ec0ff */
[----:B------:R-:W-:Y:S02]  /*26690*/  @P6 LOP3.LUT R28, R28, 0x200, RZ, 0xfc, !PT ;  /* 0x000002001c1c6812 */ /* 0x000fe400078efcff */
[----:B------:R-:W-:-:S13]  /*266a0*/  ISETP.LT.OR P6, PT, R26, 0x71, !P2 ;  /* 0x000000711a00780c */ /* 0x000fda00057c1670 */
[----:B------:R-:W0:Y:S01]  /*266b0*/  @!P6 LDC.64 R30, c[0x0][0x5c0] ;  /* 0x00017000ff1eeb82 */ /* 0x000e220000000a00 */
[----:B------:R-:W-:-:S04]  /*266c0*/  LOP3.LUT R2, R2, 0xfffffffb, RZ, 0xc0, !PT ;  /* 0xfffffffb02027812 */ /* 0x000fc800078ec0ff */
[----:B------:R-:W-:Y:S02]  /*266d0*/  @P6 LOP3.LUT R2, R2, 0x4, RZ, 0xfc, !PT ;  /* 0x0000000402026812 */ /* 0x000fe400078efcff */
        /* <DEDUP_REMOVED lines=20> */
[----:B0-----:R-:W-:-:S04]  /*26820*/  @!P4 IADD3 R184, P0, P3, R6, UR52, R30 ;  /* 0x0000003406b8cc10 */ /* 0x001fc8000fb1e01e */
[----:B------:R-:W-:Y:S02]  /*26830*/  @!P4 IADD3.X R185, R27, UR6, R31, P0, P3 ;  /* 0x000000061bb9cc10 */ /* 0x000fe400087e641f */
        /* <DEDUP_REMOVED lines=12> */
[----:B------:R-:W-:-:S04]  /*26900*/  ISETP.GE.AND P5, PT, R3, 0x1, PT ;  /* 0x000000010300780c */ /* 0x000fc80003fa6270 */
[----:B------:R-:W-:Y:S02]  /*26910*/  ISETP.LT.OR P0, PT, R26, 0x41, !P5 ;  /* 0x000000411a00780c */ /* 0x000fe40006f01670 */
[----:B0-----:R-:W-:-:S11]  /*26920*/  PRMT R29, RZ, 0x7610, R29 ;  /* 0x00007610ff1d7816 */ /* 0x001fd6000000001d */
        /* <DEDUP_REMOVED lines=13> */
[----:B------:R-:W-:Y:S02]  /*26a00*/  ISETP.LT.OR P0, PT, R26, 0x42, !P5 ;  /* 0x000000421a00780c */ /* 0x000fe40006f01670 */
[----:B0-----:R-:W-:-:S11]  /*26a10*/  PRMT R29, RZ, 0x7610, R29 ;  /* 0x00007610ff1d7816 */ /* 0x001fd6000000001d */
[----:B------:R-:W0:Y:S01]  /*26a20*/  @!P0 LDC.64 R30, c[0x0][0x5c0] ;  /* 0x00017000ff1e8b82 */ /* 0x000e220000000a00 */
[----:B------:R-:W4:Y:S01]  /*26a30*/  @!P0 LDG.E.U8 R29, desc[UR54][R24.64+0x41] ;  /* 0x00004136181d8981 */ /* 0x000f22000c1e1100 */
[----:B------:R-:W-:-:S04]  /*26a40*/  @P6 LOP3.LUT R23, R23, 0x80000000, RZ, 0xfc, !PT ;  /* 0x8000000017176812 */ /* 0x000fc800078efcff */
[----:B------:R-:W-:-:S04]  /*26a50*/  LOP3.LUT R23, R23, 0xf7ffffff, RZ, 0xc0, !PT ;  /* 0xf7ffffff17177812 */ /* 0x000fc800078ec0ff */
[----:B------:R-:W-:Y:S02]  /*26a60*/  @P4 LOP3.LUT R23, R23, 0x8000000, RZ, 0xfc, !PT ;  /* 0x0800000017174812 */ /* 0x000fe400078efcff */
[----:B------:R-:W-:Y:S02]  /*26a70*/  ISETP.LT.OR P4, PT, R26, 0x41, !P2 ;  /* 0x000000411a00780c */ /* 0x000fe40005781670 */
[----:B0-----:R-:W-:-:S05]  /*26a80*/  @!P0 IADD3 R30, P3, R6, R30, RZ ;  /* 0x0000001e061e8210 */ /* 0x001fca0007f7e0ff */
[----:B------:R-:W-:Y:S01]  /*26a90*/  @!P0 IMAD.X R31, R27, 0x1, R31, P3 ;  /* 0x000000011b1f8824 */ /* 0x000fe200018e061f */
        /* <DEDUP_REMOVED lines=22> */
[----:B-1----:R-:W-:-:S11]  /*26c00*/  PRMT R29, RZ, 0x7610, R29 ;  /* 0x00007610ff1d7816 */ /* 0x002fd6000000001d */
[----:B------:R-:W4:Y:S01]  /*26c10*/  @!P4 LDG.E.U8 R29, desc[UR54][R8.64+0x41] ;  /* 0x00004136081dc981 */ /* 0x000f22000c1e1100 */
[----:B0-----:R-:W-:Y:S02]  /*26c20*/  @!P6 IADD3 R178, P0, P3, R6, UR56, R30 ;  /* 0x0000003806b2ec10 */ /* 0x001fe4000fb1e01e */
[----:B------:R-:W-:Y:S02]  /*26c30*/  @P6 LOP3.LUT R23, R23, 0x200000, RZ, 0xfc, !PT ;  /* 0x0020000017176812 */ /* 0x000fe400078efcff */
        /* <DEDUP_REMOVED lines=37> */
[----:B------:R-:W-:Y:S02]  /*26e90*/  ISETP.LT.OR P0, PT, R26, 0x4a, !P5 ;  /* 0x0000004a1a00780c */ /* 0x000fe40006f01670 */
[----:B0-----:R-:W-:-:S11]  /*26ea0*/  PRMT R29, RZ, 0x7610, R29 ;  /* 0x00007610ff1d7816 */ /* 0x001fd6000000001d */
[----:B------:R-:W0:Y:S01]  /*26eb0*/  @!P0 LDC.64 R30, c[0x0][0x5c0] ;  /* 0x00017000ff1e8b82 */ /* 0x000e220000000a00 */
[----:B------:R-:W4:Y:S01]  /*26ec0*/  @!P0 LDG.E.U8 R29, desc[UR54][R24.64+0x49] ;  /* 0x00004936181d8981 */ /* 0x000f22000c1e1100 */
        /* <DEDUP_REMOVED lines=13> */
[----:B------:R-:W-:-:S04]  /*26fa0*/  LOP3.LUT R23, R23, 0xffff7fff, RZ, 0xc0, !PT ;  /* 0xffff7fff17177812 */ /* 0x000fc800078ec0ff */
[----:B------:R-:W-:Y:S02]  /*26fb0*/  @P6 LOP3.LUT R23, R23, 0x8000, RZ, 0xfc, !PT ;  /* 0x0000800017176812 */ /* 0x000fe400078efcff */
[----:B------:R-:W-:Y:S02]  /*26fc0*/  LOP3.LUT P6, RZ, R28, 0x200, RZ, 0xc0, !PT ;  /* 0x000002001cff7812 */ /* 0x000fe400078cc0ff */
[----:B------:R-:W-:-:S04]  /*26fd0*/  LOP3.LUT R23, R23, 0xfffff7ff, RZ, 0xc0, !PT ;  /* 0xfffff7ff17177812 */ /* 0x000fc800078ec0ff */
[----:B------:R-:W-:Y:S02]  /*26fe0*/  @P4 LOP3.LUT R23, R23, 0x800, RZ, 0xfc, !PT ;  /* 0x0000080017174812 */ /* 0x000fe400078efcff */
        /* <DEDUP_REMOVED lines=29> */
[C---:B------:R-:W-:Y:S02]  /*271c0*/  ISETP.LT.OR P4, PT, R26.reuse, 0x7a, !P6 ;  /* 0x0000007a1a00780c */ /* 0x040fe40007781670 */
[----:B------:R-:W-:-:S11]  /*271d0*/  ISETP.LT.OR P6, PT, R26, 0x41, !P1 ;  /* 0x000000411a00780c */ /* 0x000fd60004fc1670 */
        /* <DEDUP_REMOVED lines=9> */
[----:B-1----:R-:W-:-:S06]  /*27270*/  PRMT R29, RZ, 0x7610, R29 ;  /* 0x00007610ff1d7816 */ /* 0x002fcc000000001d */
[----:B------:R-:W4:Y:S01]  /*27280*/  @!P6 LDG.E.U8 R29, desc[UR54][R10.64+0x40] ;  /* 0x000040360a1de981 */ /* 0x000f22000c1e1100 */
[----:B------:R-:W-:Y:S02]  /*27290*/  ISETP.LT.OR P5, PT, R26, 0x42, !P1 ;  /* 0x000000421a00780c */ /* 0x000fe40004fa1670 */
[----:B------:R-:W-:Y:S02]  /*272a0*/  LOP3.LUT R23, R23, 0xffffffdf, RZ, 0xc0, !PT ;  /* 0xffffffdf17177812 */ /* 0x000fe400078ec0ff */
[----:B0-----:R-:W-:Y:S02]  /*272b0*/  @!P4 IADD3 R198, P0, P3, R6, UR58, R30 ;  /* 0x0000003a06c6cc10 */ /* 0x001fe4000fb1e01e */
[----:B------:R-:W-:Y:S02]  /*272c0*/  @P4 LOP3.LUT R23, R23, 0x20, RZ, 0xfc, !PT ;  /* 0x0000002017174812 */ /* 0x000fe400078efcff */
[----:B------:R-:W-:Y:S02]  /*272d0*/  @!P4 IADD3.X R199, R27, UR57, R31, P0, P3 ;  /* 0x000000391bc7cc10 */ /* 0x000fe400087e641f */
        /* <DEDUP_REMOVED lines=8> */
[----:B------:R-:W-:Y:S01]  /*27360*/  IMAD.U32 R32, RZ, RZ, UR6 ;  /* 0x00000006ff207e24 */ /* 0x000fe2000f8e00ff */
[----:B0-----:R-:W-:Y:S01]  /*27370*/  @!P4 IADD3 R204, P0, P3, R6, UR52, R30 ;  /* 0x0000003406cccc10 */ /* 0x001fe2000fb1e01e */
[----:B------:R-:W3:Y:S01]  /*27380*/  LDL.LU R114, [R1+0x410] ;  /* 0x0004100001727983 */ /* 0x000ee20000300800 */
[----:B------:R-:W-:-:S05]  /*27390*/  F2FP.SATFINITE.E4M3.F32.PACK_AB_MERGE_C R29, RZ, R29, RZ ;  /* 0x0000001dff1d723e */ /* 0x000fca00048070ff */
[----:B------:R0:W-:Y:S02]  /*273a0*/  @!P6 STG.E.U8 desc[UR54][R66.64+0x40], R29 ;  /* 0x0000401d4200e986 */ /* 0x0001e4000c101136 */
[----:B0-----:R-:W-:-:S06]  /*273b0*/  PRMT R29, RZ, 0x7610, R29 ;  /* 0x00007610ff1d7816 */ /* 0x001fcc000000001d */
[----:B------:R-:W4:Y:S01]  /*273c0*/  @!P5 LDG.E.U8 R29, desc[UR54][R10.64+0x41] ;  /* 0x000041360a1dd981 */ /* 0x000f22000c1e1100 */
        /* <DEDUP_REMOVED lines=48> */
[----:B------:R-:W-:Y:S02]  /*276d0*/  ISETP.LT.OR P5, PT, R26, 0x49, !P1 ;  /* 0x000000491a00780c */ /* 0x000fe40004fa1670 */
        /* <DEDUP_REMOVED lines=8> */
[----:B------:R0:W-:Y:S04]  /*27760*/  @!P0 STG.E.U8 desc[UR54][R32.64+0x41], R29 ;  /* 0x0000411d20008986 */ /* 0x0001e8000c101136 */
[----:B------:R-:W1:Y:S01]  /*27770*/  @!P4 LDC.64 R30, c[0x0][0x5c0] ;  /* 0x00017000ff1ecb82 */ /* 0x000e620000000a00 */
[----:B0-----:R-:W-:-:S06]  /*27780*/  PRMT R29, RZ, 0x7610, R29 ;  /* 0x00007610ff1d7816 */ /* 0x001fcc000000001d */
[----:B------:R-:W4:Y:S01]  /*27790*/  @!P5 LDG.E.U8 R29, desc[UR54][R10.64+0x48] ;  /* 0x000048360a1dd981 */ /* 0x000f22000c1e1100 */
[----:B------:R-:W-:-:S04]  /*277a0*/  LOP3.LUT R23, R23, 0xffffff7f, RZ, 0xc0, !PT ;  /* 0xffffff7f17177812 */ /* 0x000fc800078ec0ff */
[----:B------:R-:W-:-:S04]  /*277b0*/  @P6 LOP3.LUT R23, R23, 0x80, RZ, 0xfc, !PT ;  /* 0x0000008017176812 */ /* 0x000fc800078efcff */
[----:B------:R-:W-:Y:S02]  /*277c0*/  LOP3.LUT R23, R23, 0xffffffef, RZ, 0xc0, !PT ;  /* 0xffffffef17177812 */ /* 0x000fe400078ec0ff */
[----:B-1----:R-:W-:Y:S02]  /*277d0*/  @!P4 IADD3 R180, P0, P3, R6, UR52, R30 ;  /* 0x0000003406b4cc10 */ /* 0x002fe4000fb1e01e */
[----:B------:R-:W-:Y:S02]  /*277e0*/  @P4 LOP3.LUT R23, R23, 0x10, RZ, 0xfc, !PT ;  /* 0x0000001017174812 */ /* 0x000fe400078efcff */
[----:B------:R-:W-:Y:S02]  /*277f0*/  @!P4 IADD3.X R181, R27, UR6, R31, P0, P3 ;  /* 0x000000061bb5cc10 */ /* 0x000fe400087e641f */
[----:B------:R-:W-:Y:S02]  /*27800*/  ISETP.LT.OR P4, PT, R26, 0x4a, !P1 ;  /* 0x0000004a1a00780c */ /* 0x000fe40004f81670 */
[----:B------:R-:W-:-:S02]  /*27810*/  LOP3.LUT P6, RZ, R28, 0x100, RZ, 0xc0, !PT ;  /* 0x000001001cff7812 */ /* 0x000fc400078cc0ff */
        /* <DEDUP_REMOVED lines=42> */
[----:B------:R-:W-:Y:S02]  /*27ac0*/  LOP3.LUT R23, R23, 0xfffffffb, RZ, 0xc0, !PT ;  /* 0xfffffffb17177812 */ /* 0x000fe400078ec0ff */
[----:B----4-:R-:W-:-:S09]  /*27ad0*/  LOP3.LUT R29, R29, 0xff, RZ, 0xc0, !PT ;  /* 0x000000ff1d1d7812 */ /* 0x010fd200078ec0ff */
[----:B------:R-:W0:Y:S01]  /*27ae0*/  @!P0 LDC.64 R32, c[0x0][0x5c0] ;  /* 0x00017000ff208b82 */ /* 0x000e220000000a00 */
[----:B------:R-:W-:-:S05]  /*27af0*/  F2FP.F16.E4M3.UNPACK_B R29, R29 ;  /* 0x0000001dff1d723e */ /* 0x000fca00020006ff */
[----:B------:R-:W-:-:S05]  /*27b00*/  HADD2.F32 R29, -RZ, R29.H0_H0 ;  /* 0x2000001dff1d7230 */ /* 0x000fca0000004100 */
[----:B------:R-:W-:-:S04]  /*27b10*/  FMUL R29, R29, UR5 ;  /* 0x000000051d1d7c20 */ /* 0x000fc80008400000 */
[----:B---3--:R-:W-:Y:S01]  /*27b20*/  FFMA R29, R114, UR4, R29 ;  /* 0x00000004721d7c23 */ /* 0x008fe2000800001d */
[----:B------:R-:W-:Y:S01]  /*27b30*/  @P2 LOP3.LUT R23, R23, 0x4, RZ, 0xfc, !PT ;  /* 0x0000000417172812 */ /* 0x000fe200078efcff */
[----:B------:R-:W-:Y:S01]  /*27b40*/  IMAD.U32 R34, RZ, RZ, UR52 ;  /* 0x00000034ff227e24 */ /* 0x000fe2000f8e00ff */
[----:B------:R-:W3:Y:S02]  /*27b50*/  LDL.LU R114, [R1+0x428] ;  /* 0x0004280001727983 */ /* 0x000ee40000300800 */
[----:B------:R-:W-:-:S05]  /*27b60*/  F2FP.SATFINITE.E4M3.F32.PACK_AB_MERGE_C R29, RZ, R29, RZ ;  /* 0x0000001dff1d723e */ /* 0x000fca00048070ff */
[----:B------:R1:W-:Y:S02]  /*27b70*/  @!P3 STG.E.U8 desc[UR54][R30.64+0x48], R29 ;  /* 0x0000481d1e00b986 */ /* 0x0003e4000c101136 */
[----:B-1----:R-:W-:-:S06]  /*27b80*/  PRMT R29, RZ, 0x7610, R29 ;  /* 0x00007610ff1d7816 */ /* 0x002fcc000000001d */
[----:B------:R-:W4:Y:S01]  /*27b90*/  @!P0 LDG.E.U8 R29, desc[UR54][R12.64+0x49] ;  /* 0x000049360c1d8981 */ /* 0x000f22000c1e1100 */
[----:B------:R-:W-:-:S13]  /*27ba0*/  ISETP.LT.OR P2, PT, R26, 0x89, !P1 ;  /* 0x000000891a00780c */ /* 0x000fda0004f41670 */
[----:B------:R-:W1:Y:S01]  /*27bb0*/  @!P2 LDC.64 R30, c[0x0][0x5c0] ;  /* 0x00017000ff1eab82 */ /* 0x000e620000000a00 */
        /* <DEDUP_REMOVED lines=21> */
[----:B------:R-:W-:-:S13]  /*27d10*/  ISETP.LT.OR P4, PT, R26, 0x8a, !P1 ;  /* 0x0000008a1a00780c */ /* 0x000fda0004f81670 */
[----:B------:R-:W0:Y:S01]  /*27d20*/  @!P4 LDC.64 R30, c[0x0][0x5c0] ;  /* 0x00017000ff1ecb82 */ /* 0x000e220000000a00 */
[----:B------:R-:W-:Y:S02]  /*27d30*/  LOP3.LUT R28, R28, 0xffffffbf, RZ, 0xc0, !PT ;  /* 0xffffffbf1c1c7812 */ /* 0x000fe400078ec0ff */
[----:B------:R-:W-:Y:S02]  /*27d40*/  LOP3.LUT R23, R23, 0xfffffffe, RZ, 0xc0, !PT ;  /* 0xfffffffe17177812 */ /* 0x000fe400078ec0ff */
[----:B------:R-:W-:Y:S02]  /*27d50*/  @P1 LOP3.LUT R28, R28, 0x40, RZ, 0xfc, !PT ;  /* 0x000000401c1c1812 */ /* 0x000fe400078efcff */
[----:B------:R-:W-:Y:S02]  /*27d60*/  ISETP.GE.AND P1, PT, R3, 0x101, PT ;  /* 0x000001010300780c */ /* 0x000fe40003f26270 */
[----:B------:R-:W-:Y:S02]  /*27d70*/  @P4 LOP3.LUT R23, R23, 0x1, RZ, 0xfc, !PT ;  /* 0x0000000117174812 */ /* 0x000fe400078efcff */
[----:B0-----:R-:W-:-:S04]  /*27d80*/  @!P4 IADD3 R154, P0, P3, R6, UR56, R30 ;  /* 0x00000038069acc10 */ /* 0x001fc8000fb1e01e */
[----:B------:R-:W-:Y:S02]  /*27d90*/  @!P4 IADD3.X R155, R27, UR53, R31, P0, P3 ;  /* 0x000000351b9bcc10 */ /* 0x000fe400087e641f */
[----:B----4-:R-:W-:-:S04]  /*27da0*/  LOP3.LUT R29, R29, 0xff, RZ, 0xc0, !PT ;  /* 0x000000ff1d1d7812 */ /* 0x010fc800078ec0ff */
[----:B------:R-:W-:-:S05]  /*27db0*/  F2FP.F16.E4M3.UNPACK_B R29, R29 ;  /* 0x0000001dff1d723e */ /* 0x000fca00020006ff */
[----:B------:R-:W-:-:S05]  /*27dc0*/  HADD2.F32 R29, -RZ, R29.H0_H0 ;  /* 0x2000001dff1d7230 */ /* 0x000fca0000004100 */
[----:B------:R-:W-:-:S04]  /*27dd0*/  FMUL R29, R29, UR5 ;  /* 0x000000051d1d7c20 */ /* 0x000fc80008400000 */
[----:B---3--:R-:W-:Y:S01]  /*27de0*/  FFMA R29, R114, UR4, R29 ;  /* 0x00000004721d7c23 */ /* 0x008fe2000800001d */
[----:B------:R-:W-:Y:S02]  /*27df0*/  ISETP.LT.OR P4, PT, R26, 0x81, !P1 ;  /* 0x000000811a00780c */ /* 0x000fe40004f81670 */
[----:B------:R-:W-:Y:S01]  /*27e00*/  LOP3.LUT R22, R22, 0x7fffffff, RZ, 0xc0, !PT ;  /* 0x7fffffff16167812 */ /* 0x000fe200078ec0ff */
[----:B------:R-:W-:Y:S01]  /*27e10*/  IMAD.U32 R32, RZ, RZ, UR6 ;  /* 0x00000006ff207e24 */ /* 0x000fe2000f8e00ff */
[----:B------:R-:W-:Y:S01]  /*27e20*/  F2FP.SATFINITE.E4M3.F32.PACK_AB_MERGE_C R29, RZ, R29, RZ ;  /* 0x0000001dff1d723e */ /* 0x000fe200048070ff */
[----:B------:R-:W3:Y:S04]  /*27e30*/  LDL.LU R114, [R1+0x430] ;  /* 0x0004300001727983 */ /* 0x000ee80000300800 */
[----:B------:R0:W-:Y:S04]  /*27e40*/  @!P5 STG.E.U8 desc[UR54][R78.64+0x40], R29 ;  /* 0x0000401d4e00d986 */ /* 0x0001e8000c101136 */
[----:B------:R-:W1:Y:S01]  /*27e50*/  @!P4 LDC.64 R30, c[0x0][0x5c0] ;  /* 0x00017000ff1ecb82 */ /* 0x000e620000000a00 */
[----:B0-----:R-:W-:-:S06]  /*27e60*/  PRMT R29, RZ, 0x7610, R29 ;  /* 0x00007610ff1d7816 */ /* 0x001fcc000000001d */
[----:B------:R-:W4:Y:S01]  /*27e70*/  @!P2 LDG.E.U8 R29, desc[UR54][R14.64+0x41] ;  /* 0x000041360e1da981 */ /* 0x000f22000c1e1100 */
[----:B------:R-:W-:Y:S02]  /*27e80*/  @P4 LOP3.LUT R22, R22, 0x80000000, RZ, 0xfc, !PT ;  /* 0x8000000016164812 */ /* 0x000fe400078efcff */
        /* <DEDUP_REMOVED lines=38> */
[----:B------:R-:W-:Y:S02]  /*280f0*/  @!P0 IADD3 R29, P4, P5, R29, UR58, R6 ;  /* 0x0000003a1d1d8c10 */ /* 0x000fe4000fd9e006 */
[----:B------:R-:W1:Y:S02]  /*28100*/  @!P2 LDC.64 R30, c[0x0][0x5c0] ;  /* 0x00017000ff1eab82 */ /* 0x000e640000000a00 */
[----:B0-----:R-:W-:Y:S02]  /*28110*/  @!P0 IADD3 R32, P3, R29, R32, RZ ;  /* 0x000000201d208210 */ /* 0x001fe40007f7e0ff */
[----:B------:R-:W-:-:S06]  /*28120*/  PRMT R29, RZ, 0x7610, R29 ;  /* 0x00007610ff1d7816 */ /* 0x000fcc000000001d */
[----:B------:R-:W4:Y:S01]  /*28130*/  @!P0 LDG.E.U8 R29, desc[UR54][R16.64+0x41] ;  /* 0x00004136101d8981 */ /* 0x000f22000c1e1100 */
[----:B------:R-:W-:Y:S02]  /*28140*/  @!P0 IADD3.X R34, R34, UR57, R27, P4, P5 ;  /* 0x0000003922228c10 */ /* 0x000fe4000a7ea41b */
[----:B-1----:R-:W-:-:S04]  /*28150*/  @!P2 IADD3 R124, P4, P5, R6, UR58, R30 ;  /* 0x0000003a067cac10 */ /* 0x002fc8000fd9e01e */
[----:B------:R-:W-:Y:S01]  /*28160*/  @!P2 IADD3.X R125, R27, UR57, R31, P4, P5 ;  /* 0x000000391b7dac10 */ /* 0x000fe2000a7ea41f */
[----:B------:R-:W-:Y:S01]  /*28170*/  @!P0 IMAD.X R33, R34, 0x1, R33, P3 ;  /* 0x0000000122218824 */ /* 0x000fe200018e0621 */
[----:B------:R-:W-:Y:S02]  /*28180*/  LOP3.LUT P4, RZ, R0, 0x100, RZ, 0xc0, !PT ;  /* 0x0000010000ff7812 */ /* 0x000fe4000788c0ff */
        /* <DEDUP_REMOVED lines=13> */
[----:B------:R-:W-:-:S04]  /*28260*/  LOP3.LUT R22, R22, 0xf7ffffff, RZ, 0xc0, !PT ;  /* 0xf7ffffff16167812 */ /* 0x000fc800078ec0ff */
[----:B------:R-:W-:Y:S02]  /*28270*/  @P2 LOP3.LUT R22, R22, 0x8000000, RZ, 0xfc, !PT ;  /* 0x0800000016162812 */ /* 0x000fe400078efcff */
[----:B------:R-:W-:Y:S02]  /*28280*/  LOP3.LUT P2, RZ, R28, 0x80, RZ, 0xc0, !PT ;  /* 0x000000801cff7812 */ /* 0x000fe4000784c0ff */
[----:B------:R-:W-:-:S04]  /*28290*/  LOP3.LUT R22, R22, 0xfdffffff, RZ, 0xc0, !PT ;  /* 0xfdffffff16167812 */ /* 0x000fc800078ec0ff */
[----:B------:R-:W-:Y:S02]  /*282a0*/  @P1 LOP3.LUT R22, R22, 0x2000000, RZ, 0xfc, !PT ;  /* 0x0200000016161812 */ /* 0x000fe400078efcff */
[----:B0-----:R-:W-:Y:S02]  /*282b0*/  @!P1 IADD3 R122, P0, P3, R6, UR58, R30 ;  /* 0x0000003a067a9c10 */ /* 0x001fe4000fb1e01e */
[----:B----4-:R-:W-:-:S04]  /*282c0*/  LOP3.LUT R29, R29, 0xff, RZ, 0xc0, !PT ;  /* 0x000000ff1d1d7812 */ /* 0x010fc800078ec0ff */
[----:B------:R-:W-:-:S05]  /*282d0*/  F2FP.F16.E4M3.UNPACK_B R29, R29 ;  /* 0x0000001dff1d723e */ /* 0x000fca00020006ff */
[----:B------:R-:W-:-:S05]  /*282e0*/  HADD2.F32 R29, -RZ, R29.H0_H0 ;  /* 0x2000001dff1d7230 */ /* 0x000fca0000004100 */
[----:B------:R-:W-:-:S04]  /*282f0*/  FMUL R29, R29, UR5 ;  /* 0x000000051d1d7c20 */ /* 0x000fc80008400000 */
[----:B---3--:R-:W-:Y:S01]  /*28300*/  FFMA R29, R114, UR4, R29 ;  /* 0x00000004721d7c23 */ /* 0x008fe2000800001d */
[----:B------:R-:W-:Y:S01]  /*28310*/  @!P1 IADD3.X R123, R27, UR57, R31, P0, P3 ;  /* 0x000000391b7b9c10 */ /* 0x000fe200087e641f */
[----:B------:R-:W-:Y:S01]  /*28320*/  IMAD.U32 R32, RZ, RZ, UR52 ;  /* 0x00000034ff207e24 */ /* 0x000fe2000f8e00ff */
[----:B------:R-:W-:Y:S01]  /*28330*/  LOP3.LUT R22, R22, 0xbfffffff, RZ, 0xc0, !PT ;  /* 0xbfffffff16167812 */ /* 0x000fe200078ec0ff */
[----:B------:R-:W3:Y:S01]  /*28340*/  LDL.LU R114, [R1+0x440] ;  /* 0x0004400001727983 */ /* 0x000ee20000300800 */
[----:B------:R-:W-:-:S05]  /*28350*/  F2FP.SATFINITE.E4M3.F32.PACK_AB_MERGE_C R29, RZ, R29, RZ ;  /* 0x0000001dff1d723e */ /* 0x000fca00048070ff */
[----:B------:R0:W-:Y:S02]  /*28360*/  @!P4 STG.E.U8 desc[UR54][R80.64+0x48], R29 ;  /* 0x0000481d5000c986 */ /* 0x0001e4000c101136 */
[----:B0-----:R-:W-:-:S06]  /*28370*/  PRMT R29, RZ, 0x7610, R29 ;  /* 0x00007610ff1d7816 */ /* 0x001fcc000000001d */
[----:B------:R-:W4:Y:S01]  /*28380*/  @!P5 LDG.E.U8 R29, desc[UR54][R14.64+0x49] ;  /* 0x000049360e1dd981 */ /* 0x000f22000c1e1100 */
        /* <DEDUP_REMOVED lines=8> */
[----:B------:R-:W-:Y:S02]  /*28410*/  ISETP.LT.OR P0, PT, R26, 0x49, !P6 ;  /* 0x000000491a00780c */ /* 0x000fe40007701670 */
[----:B------:R-:W-:-:S11]  /*28420*/  @P1 LOP3.LUT R22, R22, 0x40000000, RZ, 0xfc, !PT ;  /* 0x4000000016161812 */ /* 0x000fd600078efcff */
[----:B------:R-:W0:Y:S01]  /*28430*/  @!P0 LDC.64 R30, c[0x0][0x5c0] ;  /* 0x00017000ff1e8b82 */ /* 0x000e220000000a00 */
[----:B------:R-:W-:-:S04]  /*28440*/  LOP3.LUT R22, R22, 0xefffffff, RZ, 0xc0, !PT ;  /* 0xefffffff16167812 */ /* 0x000fc800078ec0ff */
[----:B------:R-:W-:Y:S02]  /*28450*/  @P4 LOP3.LUT R22, R22, 0x10000000, RZ, 0xfc, !PT ;  /* 0x1000000016164812 */ /* 0x000fe400078efcff */
[----:B------:R-:W-:Y:S02]  /*28460*/  @!P0 IADD3 R32, P3, P4, R32, UR58, R6 ;  /* 0x0000003a20208c10 */ /* 0x000fe4000fc7e006 */
        /* <DEDUP_REMOVED lines=9> */
[----:B------:R-:W-:Y:S02]  /*28500*/  @!P0 IADD3.X R29, R29, UR57, R27, P3, P4 ;  /* 0x000000391d1d8c10 */ /* 0x000fe40009fe841b */
[----:B0-----:R-:W-:-:S05]  /*28510*/  @!P0 IADD3 R30, P3, R32, R30, RZ ;  /* 0x0000001e201e8210 */ /* 0x001fca0007f7e0ff */
[----:B------:R-:W-:Y:S01]  /*28520*/  @!P0 IMAD.X R31, R29, 0x1, R31, P3 ;  /* 0x000000011d1f8824 */ /* 0x000fe200018e061f */
[----:B------:R-:W-:-:S06]  /*28530*/  PRMT R29, RZ, 0x7610, R29 ;  /* 0x00007610ff1d7816 */ /* 0x000fcc000000001d */
[----:B------:R-:W4:Y:S01]  /*28540*/  @!P0 LDG.E.U8 R29, desc[UR54][R16.64+0x48] ;  /* 0x00004836101d8981 */ /* 0x000f22000c1e1100 */
[----:B------:R-:W-:Y:S01]  /*28550*/  ISETP.LT.OR P3, PT, R26, 0x4a, !P6 ;  /* 0x0000004a1a00780c */ /* 0x000fe20007761670 */
[----:B------:R-:W-:-:S12]  /*28560*/  IMAD.U32 R32, RZ, RZ, UR52 ;  /* 0x00000034ff207e24 */ /* 0x000fd8000f8e00ff */
[----:B------:R-:W-:Y:S02]  /*28570*/  @!P3 IADD3 R32, P4, P5, R32, UR58, R6 ;  /* 0x0000003a2020bc10 */ /* 0x000fe4000fd9e006 */
[----:B----4-:R-:W-:-:S04]  /*28580*/  LOP3.LUT R29, R29, 0xff, RZ, 0xc0, !PT ;  /* 0x000000ff1d1d7812 */ /* 0x010fc800078ec0ff */
[----:B------:R-:W-:-:S05]  /*28590*/  F2FP.F16.E4M3.UNPACK_B R29, R29 ;  /* 0x0000001dff1d723e */ /* 0x000fca00020006ff */
[----:B------:R-:W-:-:S05]  /*285a0*/  HADD2.F32 R29, -RZ, R29.H0_H0 ;  /* 0x2000001dff1d7230 */ /* 0x000fca0000004100 */
[----:B------:R-:W-:-:S04]  /*285b0*/  FMUL R29, R29, UR5 ;  /* 0x000000051d1d7c20 */ /* 0x000fc80008400000 */
[----:B---3--:R-:W-:Y:S01]  /*285c0*/  FFMA R33, R114, UR4, R29 ;  /* 0x0000000472217c23 */ /* 0x008fe2000800001d */
[----:B------:R-:W-:Y:S01]  /*285d0*/  LOP3.LUT P1, RZ, R28, 0x40, RZ, 0xc0, !PT ;  /* 0x000000401cff7812 */ /* 0x000fe2000782c0ff */
[----:B------:R-:W3:Y:S03]  /*285e0*/  LDL.LU R114, [R1+0x448] ;  /* 0x0004480001727983 */ /* 0x000ee60000300800 */
[----:B------:R-:W-:-:S05]  /*285f0*/  F2FP.SATFINITE.E4M3.F32.PACK_AB_MERGE_C R33, RZ, R33, RZ ;  /* 0x00000021ff21723e */ /* 0x000fca00048070ff */
[----:B------:R0:W-:Y:S02]  /*28600*/  @!P0 STG.E.U8 desc[UR54][R30.64+0x48], R33 ;  /* 0x000048211e008986 */ /* 0x0001e4000c101136 */
[----:B0-----:R-:W0:Y:S01]  /*28610*/  @!P3 LDC.64 R30, c[0x0][0x5c0] ;  /* 0x00017000ff1ebb82 */ /* 0x001e220000000a00 */
[----:B------:R-:W-:-:S05]  /*28620*/  IMAD.U32 R29, RZ, RZ, UR6 ;  /* 0x00000006ff1d7e24 */ /* 0x000fca000f8e00ff */
[----:B------:R-:W-:Y:S02]  /*28630*/  @!P3 IADD3.X R29, R29, UR57, R27, P4, P5 ;  /* 0x000000391d1dbc10 */ /* 0x000fe4000a7ea41b */
[----:B0-----:R-:W-:-:S05]  /*28640*/  @!P3 IADD3 R30, P0, R32, R30, RZ ;  /* 0x0000001e201eb210 */ /* 0x001fca0007f1e0ff */
[----:B------:R-:W-:Y:S01]  /*28650*/  @!P3 IMAD.X R31, R29, 0x1, R31, P0 ;  /* 0x000000011d1fb824 */ /* 0x000fe200000e061f */
[----:B------:R-:W-:-:S06]  /*28660*/  PRMT R29, RZ, 0x7610, R29 ;  /* 0x00007610ff1d7816 */ /* 0x000fcc000000001d */
[----:B------:R-:W4:Y:S01]  /*28670*/  @!P3 LDG.E.U8 R29, desc[UR54][R16.64+0x49] ;  /* 0x00004936101db981 */ /* 0x000f22000c1e1100 */
[----:B------:R-:W-:-:S04]  /*28680*/  LOP3.LUT R28, R28, 0xfffffff7, RZ, 0xc0, !PT ;  /* 0xfffffff71c1c7812 */ /* 0x000fc800078ec0ff */
[----:B------:R-:W-:Y:S02]  /*28690*/  @P6 LOP3.LUT R28, R28, 0x8, RZ, 0xfc, !PT ;  /* 0x000000081c1c6812 */ /* 0x000fe400078efcff */
[----:B------:R-:W-:-:S04]  /*286a0*/  ISETP.GE.AND P6, PT, R3, 0x181, PT ;  /* 0x000001810300780c */ /* 0x000fc80003fc6270 */
        /* <DEDUP_REMOVED lines=32> */
[----:B------:R-:W-:-:S02]  /*288b0*/  ISETP.LT.OR P0, PT, R26, 0x42, !P6 ;  /* 0x000000421a00780c */ /* 0x000fc40007701670 */
[----:B------:R-:W-:Y:S01]  /*288c0*/  @P5 LOP3.LUT R22, R22, 0x4000000, RZ, 0xfc, !PT ;  /* 0x0400000016165812 */ /* 0x000fe200078efcff */
[----:B------:R-:W5:Y:S10]  /*288d0*/  LDL.LU R168, [R1+0x458] ;  /* 0x0004580001a87983 */ /* 0x000f740000300800 */
[----:B0-----:R-:W0:Y:S01]  /*288e0*/  @!P0 LDC.64 R32, c[0x0][0x5c0] ;  /* 0x00017000ff208b82 */ /* 0x001e220000000a00 */
[----:B------:R-:W-:-:S02]  /*288f0*/  @!P0 IMAD.MOV.U32 R30, RZ, RZ, R6 ;  /* 0x000000ffff1e8224 */ /* 0x000fc400078e0006 */
        /* <DEDUP_REMOVED lines=8> */
[----:B------:R-:W-:-:S11]  /*28980*/  LOP3.LUT R28, R28, 0xffffffdf, RZ, 0xc0, !PT ;  /* 0xffffffdf1c1c7812 */ /* 0x000fd600078ec0ff */
[----:B------:R-:W-:Y:S02]  /*28990*/  @P5 LOP3.LUT R28, R28, 0x20, RZ, 0xfc, !PT ;  /* 0x000000201c1c5812 */ /* 0x000fe400078efcff */
[----:B------:R-:W-:-:S13]  /*289a0*/  ISETP.LT.OR P5, PT, R26, 0x9a, !P2 ;  /* 0x0000009a1a00780c */ /* 0x000fda00057a1670 */
[----:B------:R-:W0:Y:S01]  /*289b0*/  @!P5 LDC.64 R30, c[0x0][0x5c0] ;  /* 0x00017000ff1edb82 */ /* 0x000e220000000a00 */
[----:B------:R-:W-:-:S04]  /*289c0*/  LOP3.LUT R22, R22, 0xfeffffff, RZ, 0xc0, !PT ;  /* 0xfeffffff16167812 */ /* 0x000fc800078ec0ff */
        /* <DEDUP_REMOVED lines=23> */
[----:B--2---:R-:W-:-:S04]  /*28b40*/  LOP3.LUT R29, R29, 0xff, RZ, 0xc0, !PT ;  /* 0x000000ff1d1d7812 */ /* 0x004fc800078ec0ff */
[----:B------:R-:W-:-:S05]  /*28b50*/  F2FP.F16.E4M3.UNPACK_B R29, R29 ;  /* 0x0000001dff1d723e */ /* 0x000fca00020006ff */
[----:B------:R-:W-:-:S05]  /*28b60*/  HADD2.F32 R29, -RZ, R29.H0_H0 ;  /* 0x2000001dff1d7230 */ /* 0x000fca0000004100 */
[----:B------:R-:W-:-:S04]  /*28b70*/  FMUL R29, R29, UR5 ;  /* 0x000000051d1d7c20 */ /* 0x000fc80008400000 */
[----:B---3--:R-:W-:Y:S01]  /*28b80*/  FFMA R29, R114, UR4, R29 ;  /* 0x00000004721d7c23 */ /* 0x008fe2000800001d */
[----:B0-----:R-:W-:-:S04]  /*28b90*/  @!P5 IADD3 R114, P0, P3, R6, UR56, R30 ;  /* 0x000000380672dc10 */ /* 0x001fc8000fb1e01e */
[----:B------:R-:W-:Y:S02]  /*28ba0*/  @!P5 IADD3.X R115, R27, UR53, R31, P0, P3 ;  /* 0x000000351b73dc10 */ /* 0x000fe400087e641f */
[----:B------:R-:W-:Y:S02]  /*28bb0*/  LOP3.LUT P5, RZ, R28, 0x20, RZ, 0xc0, !PT ;  /* 0x000000201cff7812 */ /* 0x000fe400078ac0ff */
[----:B------:R-:W-:-:S05]  /*28bc0*/  F2FP.SATFINITE.E4M3.F32.PACK_AB_MERGE_C R29, RZ, R29, RZ ;  /* 0x0000001dff1d723e */ /* 0x000fca00048070ff */
[----:B------:R0:W-:Y:S02]  /*28bd0*/  @!P4 STG.E.U8 desc[UR54][R160.64+0x40], R29 ;  /* 0x0000401da000c986 */ /* 0x0001e4000c101136 */
[----:B0-----:R-:W-:-:S06]  /*28be0*/  PRMT R29, RZ, 0x7610, R29 ;  /* 0x00007610ff1d7816 */ /* 0x001fcc000000001d */
[----:B------:R-:W2:Y:S01]  /*28bf0*/  @!P5 LDG.E.U8 R29, desc[UR54][R20.64+0x41] ;  /* 0x00004136141dd981 */ /* 0x000ea2000c1e1100 */
        /* <DEDUP_REMOVED lines=14> */
[----:B0-----:R-:W-:-:S05]  /*28ce0*/  @!P0 IMAD R29, R5, 0x180, RZ ;  /* 0x00000180051d8824 */ /* 0x001fca00078e02ff */
[--C-:B------:R-:W-:Y:S02]  /*28cf0*/  @!P0 IADD3.X R33, R31, R33, R29.reuse, P3, !PT ;  /* 0x000000211f218210 */ /* 0x100fe40001ffe41d */
[----:B------:R-:W-:-:S06]  /*28d00*/  PRMT R29, RZ, 0x7610, R29 ;  /* 0x00007610ff1d7816 */ /* 0x000fcc000000001d */
[----:B------:R-:W3:Y:S01]  /*28d10*/  @!P0 LDG.E.U8 R29, desc[UR54][R18.64+0x48] ;  /* 0x00004836121d8981 */ /* 0x000ee2000c1e1100 */
[----:B------:R-:W-:-:S13]  /*28d20*/  ISETP.LT.OR P5, PT, R26, 0x99, !P1 ;  /* 0x000000991a00780c */ /* 0x000fda0004fa1670 */
[----:B------:R-:W0:Y:S02]  /*28d30*/  @!P5 LDC.64 R30, c[0x0][0x5c0] ;  /* 0x00017000ff1edb82 */ /* 0x000e240000000a00 */
[----:B0-----:R-:W-:-:S04]  /*28d40*/  @!P5 IADD3 R106, P3, P4, R6, UR56, R30 ;  /* 0x00000038066adc10 */ /* 0x001fc8000fc7e01e */
[----:B------:R-:W-:Y:S02]  /*28d50*/  @!P5 IADD3.X R107, R27, UR53, R31, P3, P4 ;  /* 0x000000351b6bdc10 */ /* 0x000fe40009fe841f */
[----:B---3--:R-:W-:-:S04]  /*28d60*/  LOP3.LUT R29, R29, 0xff, RZ, 0xc0, !PT ;  /* 0x000000ff1d1d7812 */ /* 0x008fc800078ec0ff */
[----:B------:R-:W-:-:S05]  /*28d70*/  F2FP.F16.E4M3.UNPACK_B R29, R29 ;  /* 0x0000001dff1d723e */ /* 0x000fca00020006ff */
[----:B------:R-:W-:-:S05]  /*28d80*/  HADD2.F32 R29, -RZ, R29.H0_H0 ;  /* 0x2000001dff1d7230 */ /* 0x000fca0000004100 */
[----:B------:R-:W-:-:S04]  /*28d90*/  FMUL R29, R29, UR5 ;  /* 0x000000051d1d7c20 */ /* 0x000fc80008400000 */
[----:B-----5:R-:W-:Y:S01]  /*28da0*/  FFMA R29, R168, UR4, R29 ;  /* 0x00000004a81d7c23 */ /* 0x020fe2000800001d */
        /* <DEDUP_REMOVED lines=14> */
[----:B------:R-:W-:Y:S02]  /*28e90*/  LOP3.LUT R28, R28, 0xffffffef, RZ, 0xc0, !PT ;  /* 0xffffffef1c1c7812 */ /* 0x000fe400078ec0ff */
[----:B------:R-:W-:Y:S02]  /*28ea0*/  @P5 LOP3.LUT R22, R22, 0x200000, RZ, 0xfc, !PT ;  /* 0x0020000016165812 */ /* 0x000fe400078efcff */
[----:B------:R-:W-:Y:S02]  /*28eb0*/  ISETP.LT.OR P5, PT, R26, 0x9a, !P1 ;  /* 0x0000009a1a00780c */ /* 0x000fe40004fa1670 */
[----:B------:R-:W-:Y:S02]  /*28ec0*/  @P1 LOP3.LUT R28, R28, 0x10, RZ, 0xfc, !PT ;  /* 0x000000101c1c1812 */ /* 0x000fe400078efcff */
[----:B------:R-:W-:Y:S02]  /*28ed0*/  LOP3.LUT P1, RZ, R22, 0x80, RZ, 0xc0, !PT ;  /* 0x0000008016ff7812 */ /* 0x000fe4000782c0ff */
[----:B----4-:R-:W-:-:S07]  /*28ee0*/  LOP3.LUT R29, R29, 0xff, RZ, 0xc0, !PT ;  /* 0x000000ff1d1d7812 */ /* 0x010fce00078ec0ff */
[----:B------:R-:W0:Y:S01]  /*28ef0*/  @!P5 LDC.64 R30, c[0x0][0x5c0] ;  /* 0x00017000ff1edb82 */ /* 0x000e220000000a00 */
        /* <DEDUP_REMOVED lines=10> */
[----:B------:R-:W-:-:S04]  /*28fa0*/  @P5 LOP3.LUT R22, R22, 0x10000, RZ, 0xfc, !PT ;  /* 0x0001000016165812 */ /* 0x000fc800078efcff */
[----:B------:R-:W-:Y:S02]  /*28fb0*/  LOP3.LUT P6, RZ, R22, 0x40, RZ, 0xc0, !PT ;  /* 0x0000004016ff7812 */ /* 0x000fe400078cc0ff */
[----:B0-----:R-:W-:-:S04]  /*28fc0*/  @!P5 IADD3 R70, P3, P4, R6, UR56, R30 ;  /* 0x000000380646dc10 */ /* 0x001fc8000fc7e01e */
[----:B------:R-:W-:Y:S02]  /*28fd0*/  @!P5 IADD3.X R71, R27, UR53, R31, P3, P4 ;  /* 0x000000351b47dc10 */ /* 0x000fe40009fe841f */
[----:B------:R-:W-:-:S04]  /*28fe0*/  ISETP.GE.AND P5, PT, R3, 0x101, PT ;  /* 0x000001010300780c */ /* 0x000fc80003fa6270 */
        /* <DEDUP_REMOVED lines=63> */
[----:B------:R-:W-:Y:S01]  /*293e0*/  @!P0 IMAD.X R31, R27, 0x1, R31, P3 ;  /* 0x000000011b1f8824 */ /* 0x000fe200018e061f */
[----:B------:R-:W-:Y:S02]  /*293f0*/  ISETP.LT.OR P4, PT, R26, 0xa1, !P2 ;  /* 0x000000a11a00780c */ /* 0x000fe40005781670 */
        /* <DEDUP_REMOVED lines=9> */
[----:B0-----:R-:W-:Y:S01]  /*29490*/  PRMT R29, RZ, 0x7610, R29 ;  /* 0x00007610ff1d7816 */ /* 0x001fe2000000001d */
[----:B------:R-:W0:Y:S05]  /*294a0*/  @!P4 LDC.64 R30, c[0x0][0x5c0] ;  /* 0x00017000ff1ecb82 */ /* 0x000e2a0000000a00 */
[----:B------:R-:W4:Y:S01]  /*294b0*/  @!P1 LDG.E.U8 R29, desc[UR54][R8.64+0x50] ;  /* 0x00005036081d9981 */ /* 0x000f22000c1e1100 */
        /* <DEDUP_REMOVED lines=70> */
[----:B------:R-:W-:-:S04]  /*29920*/  LOP3.LUT R22, R22, 0xffffbfff, RZ, 0xc0, !PT ;  /* 0xffffbfff16167812 */ /* 0x000fc800078ec0ff */
[----:B------:R-:W-:Y:S02]  /*29930*/  @P3 LOP3.LUT R22, R22, 0x4000, RZ, 0xfc, !PT ;  /* 0x0000400016163812 */ /* 0x000fe400078efcff */
        /* <DEDUP_REMOVED lines=19> */
[----:B0-----:R-:W-:Y:S02]  /*29a70*/  PRMT R29, RZ, 0x7610, R29 ;  /* 0x00007610ff1d7816 */ /* 0x001fe4000000001d */
[----:B-1----:R-:W-:-:S04]  /*29a80*/  @!P4 IADD3 R42, P0, P2, R6, UR56, R30 ;  /* 0x00000038062acc10 */ /* 0x002fc8000fa1e01e */
[----:B------:R-:W-:Y:S02]  /*29a90*/  @!P4 IADD3.X R43, R27, UR53, R31, P0, P2 ;  /* 0x000000351b2bcc10 */ /* 0x000fe400087e441f */
[----:B------:R-:W-:-:S13]  /*29aa0*/  LOP3.LUT P2, RZ, R0, 0x80, RZ, 0xc0, !PT ;  /* 0x0000008000ff7812 */ /* 0x000fda000784c0ff */
[----:B------:R-:W4:Y:S01]  /*29ab0*/  @!P2 LDG.E.U8 R29, desc[UR54][R8.64+0x59] ;  /* 0x00005936081da981 */ /* 0x000f22000c1e1100 */
[----:B------:R-:W-:Y:S02]  /*29ac0*/  @P3 LOP3.LUT R22, R22, 0x400, RZ, 0xfc, !PT ;  /* 0x0000040016163812 */ /* 0x000fe400078efcff */
        /* <DEDUP_REMOVED lines=16> */
[----:B------:R-:W-:-:S13]  /*29bd0*/  ISETP.LT.OR P2, PT, R26, 0xaa, !P1 ;  /* 0x000000aa1a00780c */ /* 0x000fda0004f41670 */
[----:B------:R-:W0:Y:S01]  /*29be0*/  @!P2 LDC.64 R30, c[0x0][0x5c0] ;  /* 0x00017000ff1eab82 */ /* 0x000e220000000a00 */
        /* <DEDUP_REMOVED lines=46> */
[----:B------:R-:W-:-:S13]  /*29ed0*/  ISETP.LT.OR P0, PT, R26, 0x52, !P3 ;  /* 0x000000521a00780c */ /* 0x000fda0005f01670 */
[----:B------:R-:W-:Y:S02]  /*29ee0*/  @!P0 IADD3 R34, P2, P3, R34, UR56, R6 ;  /* 0x0000003822228c10 */ /* 0x000fe4000fb5e006 */
[----:B----4-:R-:W-:-:S04]  /*29ef0*/  LOP3.LUT R29, R29, 0xff, RZ, 0xc0, !PT ;  /* 0x000000ff1d1d7812 */ /* 0x010fc800078ec0ff */
[----:B------:R-:W-:-:S05]  /*29f00*/  F2FP.F16.E4M3.UNPACK_B R29, R29 ;  /* 0x0000001dff1d723e */ /* 0x000fca00020006ff */
[----:B------:R-:W-:-:S05]  /*29f10*/  HADD2.F32 R29, -RZ, R29.H0_H0 ;  /* 0x2000001dff1d7230 */ /* 0x000fca0000004100 */
[----:B------:R-:W-:-:S04]  /*29f20*/  FMUL R32, R29, UR5 ;  /* 0x000000051d207c20 */ /* 0x000fc80008400000 */
[----:B---3--:R-:W-:Y:S01]  /*29f30*/  FFMA R32, R168, UR4, R32 ;  /* 0x00000004a8207c23 */ /* 0x008fe20008000020 */
[----:B------:R-:W-:Y:S01]  /*29f40*/  IMAD.U32 R29, RZ, RZ, UR6 ;  /* 0x00000006ff1d7e24 */ /* 0x000fe2000f8e00ff */
[----:B------:R-:W-:Y:S01]  /*29f50*/  LOP3.LUT P4, RZ, R0, 0x8, RZ, 0xc0, !PT ;  /* 0x0000000800ff7812 */ /* 0x000fe2000788c0ff */
[----:B------:R-:W3:Y:S02]  /*29f60*/  LDL.LU R168, [R1+0x498] ;  /* 0x0004980001a87983 */ /* 0x000ee40000300800 */
[----:B------:R-:W-:-:S05]  /*29f70*/  F2FP.SATFINITE.E4M3.F32.PACK_AB_MERGE_C R32, RZ, R32, RZ ;  /* 0x00000020ff20723e */ /* 0x000fca00048070ff */
[----:B------:R0:W-:Y:S02]  /*29f80*/  @!P1 STG.E.U8 desc[UR54][R30.64+0x50], R32 ;  /* 0x000050201e009986 */ /* 0x0001e4000c101136 */
[----:B0-----:R-:W0:Y:S01]  /*29f90*/  @!P0 LDC.64 R32, c[0x0][0x5c0] ;  /* 0x00017000ff208b82 */ /* 0x001e220000000a00 */
[----:B------:R-:W-:Y:S02]  /*29fa0*/  @!P0 IADD3.X R29, R29, UR53, R27, P2, P3 ;  /* 0x000000351d1d8c10 */ /* 0x000fe400097e641b */
[----:B0-----:R-:W-:-:S05]  /*29fb0*/  @!P0 IADD3 R32, P1, R34, R32, RZ ;  /* 0x0000002022208210 */ /* 0x001fca0007f3e0ff */
[----:B------:R-:W-:Y:S01]  /*29fc0*/  @!P0 IMAD.X R33, R29, 0x1, R33, P1 ;  /* 0x000000011d218824 */ /* 0x000fe200008e0621 */
[----:B------:R-:W-:-:S06]  /*29fd0*/  PRMT R29, RZ, 0x7610, R29 ;  /* 0x00007610ff1d7816 */ /* 0x000fcc000000001d */
[----:B------:R-:W4:Y:S02]  /*29fe0*/  @!P0 LDG.E.U8 R29, desc[UR54][R12.64+0x51] ;  /* 0x000051360c1d8981 */ /* 0x000f24000c1e1100 */
        /* <DEDUP_REMOVED lines=12> */
[----:B------:R-:W-:Y:S02]  /*2a0b0*/  LOP3.LUT R22, R22, 0xffffffef, RZ, 0xc0, !PT ;  /* 0xffffffef16167812 */ /* 0x000fe400078ec0ff */
[----:B-1----:R-:W-:Y:S02]  /*2a0c0*/  @!P5 IADD3 R34, P2, P3, R6, UR58, R30 ;  /* 0x0000003a0622dc10 */ /* 0x002fe4000fb5e01e */
[----:B------:R-:W-:Y:S02]  /*2a0d0*/  @P5 LOP3.LUT R22, R22, 0x10, RZ, 0xfc, !PT ;  /* 0x0000001016165812 */ /* 0x000fe400078efcff */
[----:B------:R-:W-:Y:S02]  /*2a0e0*/  @!P5 IADD3.X R35, R27, UR57, R31, P2, P3 ;  /* 0x000000391b23dc10 */ /* 0x000fe400097e641f */
[----:B------:R-:W-:Y:S02]  /*2a0f0*/  LOP3.LUT P5, RZ, R0, 0x1, RZ, 0xc0, !PT ;  /* 0x0000000100ff7812 */ /* 0x000fe400078ac0ff */
[----:B----4-:R-:W-:-:S04]  /*2a100*/  LOP3.LUT R29, R29, 0xff, RZ, 0xc0, !PT ;  /* 0x000000ff1d1d7812 */ /* 0x010fc800078ec0ff */
[----:B------:R-:W-:-:S05]  /*2a110*/  F2FP.F16.E4M3.UNPACK_B R29, R29 ;  /* 0x0000001dff1d723e */ /* 0x000fca00020006ff */
[----:B------:R-:W-:-:S05]  /*2a120*/  HADD2.F32 R29, -RZ, R29.H0_H0 ;  /* 0x2000001dff1d7230 */ /* 0x000fca0000004100 */
[----:B------:R-:W-:-:S04]  /*2a130*/  FMUL R30, R29, UR5 ;  /* 0x000000051d1e7c20 */ /* 0x000fc80008400000 */
[----:B---3--:R-:W-:Y:S01]  /*2a140*/  FFMA R30, R168, UR4, R30 ;  /* 0x00000004a81e7c23 */ /* 0x008fe2000800001e */
[----:B------:R-:W-:Y:S01]  /*2a150*/  ISETP.GE.AND P3, PT, R3, 0x89, PT ;  /* 0x000000890300780c */ /* 0x000fe20003f66270 */
[----:B------:R-:W-:Y:S01]  /*2a160*/  IMAD.U32 R56, RZ, RZ, UR52 ;  /* 0x00000034ff387e24 */ /* 0x000fe2000f8e00ff */
[----:B------:R-:W-:Y:S01]  /*2a170*/  LOP3.LUT P6, RZ, R28, 0x8, RZ, 0xc0, !PT ;  /* 0x000000081cff7812 */ /* 0x000fe200078cc0ff */
[----:B------:R-:W-:Y:S01]  /*2a180*/  IMAD.U32 R33, RZ, RZ, UR6 ;  /* 0x00000006ff217e24 */ /* 0x000fe2000f8e00ff */
[----:B------:R-:W-:Y:S01]  /*2a190*/  F2FP.SATFINITE.E4M3.F32.PACK_AB_MERGE_C R30, RZ, R30, RZ ;  /* 0x0000001eff1e723e */ /* 0x000fe200048070ff */
[----:B------:R-:W-:Y:S01]  /*2a1a0*/  IMAD.U32 R32, RZ, RZ, UR52 ;  /* 0x00000034ff207e24 */ /* 0x000fe2000f8e00ff */
[----:B------:R-:W3:Y:S04]  /*2a1b0*/  LDL.LU R168, [R1+0x4a0] ;  /* 0x0004a00001a87983 */ /* 0x000ee80000300800 */
[----:B------:R0:W-:Y:S02]  /*2a1c0*/  @!P4 STG.E.U8 desc[UR54][R92.64+0x58], R30 ;  /* 0x0000581e5c00c986 */ /* 0x0001e4000c101136 */
[----:B0-----:R-:W-:-:S06]  /*2a1d0*/  PRMT R30, RZ, 0x7610, R30 ;  /* 0x00007610ff1e7816 */ /* 0x001fcc000000001e */
[----:B------:R-:W4:Y:S01]  /*2a1e0*/  @!P5 LDG.E.U8 R30, desc[UR54][R10.64+0x59] ;  /* 0x000059360a1ed981 */ /* 0x000f22000c1e1100 */
[----:B------:R-:W-:-:S13]  /*2a1f0*/  ISETP.LT.OR P1, PT, R26, 0x59, !P3 ;  /* 0x000000591a00780c */ /* 0x000fda0005f21670 */
[----:B------:R-:W-:-:S04]  /*2a200*/  @!P1 IADD3 R56, P0, P2, R56, UR56, R6 ;  /* 0x0000003838389c10 */ /* 0x000fc8000fa1e006 */
[----:B------:R-:W-:Y:S02]  /*2a210*/  @!P1 IADD3.X R33, R33, UR53, R27, P0, P2 ;  /* 0x0000003521219c10 */ /* 0x000fe400087e441b */
[----:B------:R-:W-:Y:S01]  /*2a220*/  ISETP.LT.OR P0, PT, R26, 0x5a, !P3 ;  /* 0x0000005a1a00780c */ /* 0x000fe20005f01670 */
[----:B------:R-:W-:-:S12]  /*2a230*/  IMAD.U32 R29, RZ, RZ, UR6 ;  /* 0x00000006ff1d7e24 */ /* 0x000fd8000f8e00ff */
[----:B------:R-:W-:-:S04]  /*2a240*/  @!P0 IADD3 R32, P2, P3, R32, UR56, R6 ;  /* 0x0000003820208c10 */ /* 0x000fc8000fb5e006 */
[----:B------:R-:W-:Y:S02]  /*2a250*/  @!P0 IADD3.X R29, R29, UR53, R27, P2, P3 ;  /* 0x000000351d1d8c10 */ /* 0x000fe400097e641b */
[----:B------:R-:W-:Y:S01]  /*2a260*/  ISETP.LT.OR P3, PT, R26, 0x51, !P6 ;  /* 0x000000511a00780c */ /* 0x000fe20007761670 */
[----:B------:R-:W-:Y:S02]  /*2a270*/  IMAD.U32 R64, RZ, RZ, UR52 ;  /* 0x00000034ff407e24 */ /* 0x000fe4000f8e00ff */
[----:B------:R-:W-:-:S10]  /*2a280*/  IMAD.U32 R65, RZ, RZ, UR6 ;  /* 0x00000006ff417e24 */ /* 0x000fd4000f8e00ff */
[----:B------:R-:W-:-:S04]  /*2a290*/  @!P3 IADD3 R64, P2, P4, R64, UR58, R6 ;  /* 0x0000003a4040bc10 */ /* 0x000fc8000fc5e006 */
[----:B------:R-:W-:Y:S02]  /*2a2a0*/  @!P3 IADD3.X R65, R65, UR57, R27, P2, P4 ;  /* 0x000000394141bc10 */ /* 0x000fe400097e841b */
[----:B------:R-:W-:Y:S01]  /*2a2b0*/  ISETP.LT.OR P4, PT, R26, 0x52, !P6 ;  /* 0x000000521a00780c */ /* 0x000fe20007781670 */
[----:B------:R-:W-:Y:S02]  /*2a2c0*/  IMAD.U32 R57, RZ, RZ, UR52 ;  /* 0x00000034ff397e24 */ /* 0x000fe4000f8e00ff */
[----:B------:R-:W-:Y:S01]  /*2a2d0*/  IMAD.U32 R61, RZ, RZ, UR6 ;  /* 0x00000006ff3d7e24 */ /* 0x000fe2000f8e00ff */
        /* <DEDUP_REMOVED lines=9> */
[----:B------:R0:W-:Y:S02]  /*2a370*/  @!P5 STG.E.U8 desc[UR54][R90.64+0x59], R30 ;  /* 0x0000591e5a00d986 */ /* 0x0001e4000c101136 */
[----:B0-----:R-:W0:Y:S01]  /*2a380*/  @!P1 LDC.64 R30, c[0x0][0x5c0] ;  /* 0x00017000ff1e9b82 */ /* 0x001e220000000a00 */
[----:B------:R-:W-:-:S04]  /*2a390*/  @!P4 IADD3 R57, P2, P5, R57, UR58, R6 ;  /* 0x0000003a3939cc10 */ /* 0x000fc8000fd5e006 */
[----:B------:R-:W-:Y:S02]  /*2a3a0*/  @!P4 IADD3.X R61, R61, UR57, R27, P2, P5 ;  /* 0x000000393d3dcc10 */ /* 0x000fe400097ea41b */
[----:B0-----:R-:W-:-:S05]  /*2a3b0*/  @!P1 IADD3 R30, P2, R56, R30, RZ ;  /* 0x0000001e381e9210 */ /* 0x001fca0007f5e0ff */
[----:B------:R-:W-:Y:S01]  /*2a3c0*/  @!P1 IMAD.X R31, R33, 0x1, R31, P2 ;  /* 0x00000001211f9824 */ /* 0x000fe200010e061f */
[----:B------:R-:W-:-:S06]  /*2a3d0*/  PRMT R33, RZ, 0x7610, R33 ;  /* 0x00007610ff217816 */ /* 0x000fcc0000000021 */
[----:B------:R-:W4:Y:S01]  /*2a3e0*/  @!P1 LDG.E.U8 R33, desc[UR54][R12.64+0x58] ;  /* 0x000058360c219981 */ /* 0x000f22000c1e1100 */
[----:B------:R-:W-:Y:S02]  /*2a3f0*/  @P3 LOP3.LUT R28, R28, 0x4, RZ, 0xfc, !PT ;  /* 0x000000041c1c3812 */ /* 0x000fe400078efcff */
[----:B------:R-:W-:Y:S02]  /*2a400*/  ISETP.LT.OR P3, PT, R26, 0x59, !P6 ;  /* 0x000000591a00780c */ /* 0x000fe40007761670 */
[----:B----4-:R-:W-:-:S04]  /*2a410*/  LOP3.LUT R33, R33, 0xff, RZ, 0xc0, !PT ;  /* 0x000000ff21217812 */ /* 0x010fc800078ec0ff */
[----:B------:R-:W-:-:S05]  /*2a420*/  F2FP.F16.E4M3.UNPACK_B R33, R33 ;  /* 0x00000021ff21723e */ /* 0x000fca00020006ff */
[----:B------:R-:W-:-:S05]  /*2a430*/  HADD2.F32 R33, -RZ, R33.H0_H0 ;  /* 0x20000021ff217230 */ /* 0x000fca0000004100 */
[----:B------:R-:W-:-:S04]  /*2a440*/  FMUL R56, R33, UR5 ;  /* 0x0000000521387c20 */ /* 0x000fc80008400000 */
[----:B---3--:R-:W-:Y:S01]  /*2a450*/  FFMA R56, R168, UR4, R56 ;  /* 0x00000004a8387c23 */ /* 0x008fe20008000038 */
[----:B------:R-:W-:Y:S01]  /*2a460*/  IMAD.U32 R33, RZ, RZ, UR52 ;  /* 0x00000034ff217e24 */ /* 0x000fe2000f8e00ff */
[----:B------:R-:W-:Y:S01]  /*2a470*/  LOP3.LUT R0, R0, 0xfffffffe, RZ, 0xc0, !PT ;  /* 0xfffffffe00007812 */ /* 0x000fe200078ec0ff */
[----:B------:R-:W3:Y:S02]  /*2a480*/  LDL.LU R168, [R1+0x4a8] ;  /* 0x0004a80001a87983 */ /* 0x000ee40000300800 */
        /* <DEDUP_REMOVED lines=9> */
[----:B------:R-:W-:-:S04]  /*2a520*/  @P3 LOP3.LUT R0, R0, 0x1, RZ, 0xfc, !PT ;  /* 0x0000000100003812 */ /* 0x000fc800078efcff */
[----:B------:R-:W-:Y:S02]  /*2a530*/  LOP3.LUT P3, RZ, R0, 0x20000000, RZ, 0xc0, !PT ;  /* 0x2000000000ff7812 */ /* 0x000fe4000786c0ff */
[----:B----4-:R-:W-:-:S04]  /*2a540*/  LOP3.LUT R29, R29, 0xff, RZ, 0xc0, !PT ;  /* 0x000000ff1d1d7812 */ /* 0x010fc800078ec0ff */
[----:B------:R-:W-:-:S05]  /*2a550*/  F2FP.F16.E4M3.UNPACK_B R29, R29 ;  /* 0x0000001dff1d723e */ /* 0x000fca00020006ff */
[----:B------:R-:W-:-:S05]  /*2a560*/  HADD2.F32 R29, -RZ, R29.H0_H0 ;  /* 0x2000001dff1d7230 */ /* 0x000fca0000004100 */
[----:B------:R-:W-:-:S04]  /*2a570*/  FMUL R29, R29, UR5 ;  /* 0x000000051d1d7c20 */ /* 0x000fc80008400000 */
[----:B--2---:R-:W-:Y:S01]  /*2a580*/  FFMA R29, R169, UR4, R29 ;  /* 0x00000004a91d7c23 */ /* 0x004fe2000800001d */
[----:B------:R-:W-:Y:S01]  /*2a590*/  ISETP.LT.OR P1, PT, R26, 0x5a, !P6 ;  /* 0x0000005a1a00780c */ /* 0x000fe20007721670 */
[----:B------:R-:W-:Y:S01]  /*2a5a0*/  IMAD.U32 R72, RZ, RZ, UR52 ;  /* 0x00000034ff487e24 */ /* 0x000fe2000f8e00ff */
[----:B------:R-:W-:Y:S01]  /*2a5b0*/  LOP3.LUT R28, R28, 0xfffffffe, RZ, 0xc0, !PT ;  /* 0xfffffffe1c1c7812 */ /* 0x000fe200078ec0ff */
[----:B------:R-:W-:Y:S01]  /*2a5c0*/  IMAD.U32 R56, RZ, RZ, UR6 ;  /* 0x00000006ff387e24 */ /* 0x000fe2000f8e00ff */
[----:B------:R-:W-:Y:S01]  /*2a5d0*/  F2FP.SATFINITE.E4M3.F32.PACK_AB_MERGE_C R29, RZ, R29, RZ ;  /* 0x0000001dff1d723e */ /* 0x000fe200048070ff */
[----:B------:R-:W2:Y:S04]  /*2a5e0*/  LDL.LU R169, [R1+0x4ac] ;  /* 0x0004ac0001a97983 */ /* 0x000ea80000300800 */
[----:B------:R0:W-:Y:S02]  /*2a5f0*/  @!P0 STG.E.U8 desc[UR54][R30.64+0x59], R29 ;  /* 0x0000591d1e008986 */ /* 0x0001e4000c101136 */
[----:B0-----:R-:W-:-:S06]  /*2a600*/  PRMT R29, RZ, 0x7610, R29 ;  /* 0x00007610ff1d7816 */ /* 0x001fcc000000001d */
[----:B------:R-:W4:Y:S01]  /*2a610*/  @!P3 LDG.E.U8 R29, desc[UR54][R14.64+0x50] ;  /* 0x000050360e1db981 */ /* 0x000f22000c1e1100 */
[----:B------:R-:W-:Y:S02]  /*2a620*/  @!P1 IADD3 R32, P5, P6, R72, UR58, R6 ;  /* 0x0000003a48209c10 */ /* 0x000fe4000febe006 */
[----:B------:R-:W-:Y:S02]  /*2a630*/  @P1 LOP3.LUT R28, R28, 0x1, RZ, 0xfc, !PT ;  /* 0x000000011c1c1812 */ /* 0x000fe400078efcff */
        /* <DEDUP_REMOVED lines=12> */
[----:B------:R-:W-:Y:S02]  /*2a700*/  LOP3.LUT P3, RZ, R28, 0x4, RZ, 0xc0, !PT ;  /* 0x000000041cff7812 */ /* 0x000fe4000786c0ff */
[----:B------:R-:W-:-:S04]  /*2a710*/  ISETP.GE.AND P6, PT, R3, 0x89, PT ;  /* 0x000000890300780c */ /* 0x000fc80003fc6270 */
[----:B------:R-:W-:Y:S01]  /*2a720*/  ISETP.LT.OR P2, PT, R26, 0x61, !P6 ;  /* 0x000000611a00780c */ /* 0x000fe20007741670 */
[----:B------:R-:W-:Y:S01]  /*2a730*/  IMAD.U32 R74, RZ, RZ, UR52 ;  /* 0x00000034ff4a7e24 */ /* 0x000fe2000f8e00ff */
[----:B------:R-:W-:Y:S01]  /*2a740*/  LOP3.LUT R2, R2, 0xfbffffff, RZ, 0xc0, !PT ;  /* 0xfbffffff02027812 */ /* 0x000fe200078ec0ff */
[----:B------:R-:W-:Y:S02]  /*2a750*/  IMAD.U32 R76, RZ, RZ, UR6 ;  /* 0x00000006ff4c7e24 */ /* 0x000fe4000f8e00ff */
[----:B------:R-:W-:Y:S02]  /*2a760*/  IMAD.U32 R75, RZ, RZ, UR6 ;  /* 0x00000006ff4b7e24 */ /* 0x000fe4000f8e00ff */
[----:B------:R-:W-:Y:S01]  /*2a770*/  IMAD.U32 R79, RZ, RZ, UR52 ;  /* 0x00000034ff4f7e24 */ /* 0x000fe2000f8e00ff */
[----:B------:R-:W0:Y:S01]  /*2a780*/  @!P3 LDC.64 R30, c[0x0][0x5c0] ;  /* 0x00017000ff1ebb82 */ /* 0x000e220000000a00 */
[----:B----4-:R-:W-:-:S04]  /*2a790*/  LOP3.LUT R29, R29, 0xff, RZ, 0xc0, !PT ;  /* 0x000000ff1d1d7812 */ /* 0x010fc800078ec0ff */
[----:B------:R-:W-:-:S05]  /*2a7a0*/  F2FP.F16.E4M3.UNPACK_B R29, R29 ;  /* 0x0000001dff1d723e */ /* 0x000fca00020006ff */
[----:B------:R-:W-:-:S05]  /*2a7b0*/  HADD2.F32 R29, -RZ, R29.H0_H0 ;  /* 0x2000001dff1d7230 */ /* 0x000fca0000004100 */
[----:B------:R-:W-:-:S04]  /*2a7c0*/  FMUL R29, R29, UR5 ;  /* 0x000000051d1d7c20 */ /* 0x000fc80008400000 */
[----:B--2---:R-:W-:Y:S01]  /*2a7d0*/  FFMA R29, R169, UR4, R29 ;  /* 0x00000004a91d7c23 */ /* 0x004fe2000800001d */
[----:B------:R-:W-:Y:S01]  /*2a7e0*/  @!P2 IADD3 R74, P0, P5, R74, UR56, R6 ;  /* 0x000000384a4aac10 */ /* 0x000fe2000fd1e006 */
[----:B------:R-:W-:Y:S01]  /*2a7f0*/  IMAD.U32 R80, RZ, RZ, UR6 ;  /* 0x00000006ff507e24 */ /* 0x000fe2000f8e00ff */
[----:B------:R-:W-:Y:S01]  /*2a800*/  @P2 LOP3.LUT R2, R2, 0x4000000, RZ, 0xfc, !PT ;  /* 0x0400000002022812 */ /* 0x000fe200078efcff */
[----:B------:R-:W-:Y:S01]  /*2a810*/  IMAD.U32 R73, RZ, RZ, UR52 ;  /* 0x00000034ff497e24 */ /* 0x000fe2000f8e00ff */
[----:B------:R-:W-:Y:S01]  /*2a820*/  F2FP.SATFINITE.E4M3.F32.PACK_AB_MERGE_C R29, RZ, R29, RZ ;  /* 0x0000001dff1d723e */ /* 0x000fe200048070ff */
[----:B------:R-:W-:Y:S01]  /*2a830*/  IMAD.U32 R77, RZ, RZ, UR6 ;  /* 0x00000006ff4d7e24 */ /* 0x000fe2000f8e00ff */
[----:B------:R-:W-:Y:S01]  /*2a840*/  LOP3.LUT R0, R0, 0xffbfffff, RZ, 0xc0, !PT ;  /* 0xffbfffff00007812 */ /* 0x000fe200078ec0ff */
[----:B------:R-:W-:Y:S01]  /*2a850*/  IMAD.U32 R78, RZ, RZ, UR52 ;  /* 0x00000034ff4e7e24 */ /* 0x000fe2000f8e00ff */
[----:B------:R-:W-:Y:S01]  /*2a860*/  LOP3.LUT R28, R28, 0xfffffffd, RZ, 0xc0, !PT ;  /* 0xfffffffd1c1c7812 */ /* 0x000fe200078ec0ff */
[----:B------:R1:W-:Y:S04]  /*2a870*/  @!P1 STG.E.U8 desc[UR54][R96.64+0x51], R29 ;  /* 0x0000511d60009986 */ /* 0x0003e8000c101136 */
[----:B------:R-:W2:Y:S01]  /*2a880*/  LDL.LU R169, [R1+0x4b4] ;  /* 0x0004b40001a97983 */ /* 0x000ea20000300800 */
[----:B-1----:R-:W-:-:S06]  /*2a890*/  PRMT R29, RZ, 0x7610, R29 ;  /* 0x00007610ff1d7816 */ /* 0x002fcc000000001d */
[----:B------:R-:W4:Y:S01]  /*2a8a0*/  @!P3 LDG.E.U8 R29, desc[UR54][R16.64+0x50] ;  /* 0x00005036101db981 */ /* 0x000f22000c1e1100 */
[----:B------:R-:W-:Y:S02]  /*2a8b0*/  @!P2 IADD3.X R76, R76, UR53, R27, P0, P5 ;  /* 0x000000354c4cac10 */ /* 0x000fe400087ea41b */
[----:B------:R-:W-:-:S04]  /*2a8c0*/  ISETP.GE.AND P2, PT, R3, 0x89, PT ;  /* 0x000000890300780c */ /* 0x000fc80003f46270 */
[----:B------:R-:W-:Y:S02]  /*2a8d0*/  ISETP.LT.OR P0, PT, R26, 0x62, !P2 ;  /* 0x000000621a00780c */ /* 0x000fe40005701670 */
[----:B------:R-:W-:-:S11]  /*2a8e0*/  LOP3.LUT R2, R2, 0xf7ffffff, RZ, 0xc0, !PT ;  /* 0xf7ffffff02027812 */ /* 0x000fd600078ec0ff */
[----:B------:R-:W-:Y:S02]  /*2a8f0*/  @!P0 IADD3 R72, P5, P6, R72, UR56, R6 ;  /* 0x0000003848488c10 */ /* 0x000fe4000febe006 */
[----:B------:R-:W-:Y:S02]  /*2a900*/  @P0 LOP3.LUT R2, R2, 0x8000000, RZ, 0xfc, !PT ;  /* 0x0800000002020812 */ /* 0x000fe400078efcff */
[----:B------:R-:W-:Y:S02]  /*2a910*/  @!P0 IADD3.X R75, R75, UR53, R27, P5, P6 ;  /* 0x000000354b4b8c10 */ /* 0x000fe4000afec41b */
[----:B------:R-:W-:-:S13]  /*2a920*/  ISETP.LT.OR P0, PT, R26, 0x69, !P2 ;  /* 0x000000691a00780c */ /* 0x000fda0005701670 */
[----:B------:R-:W-:Y:S02]  /*2a930*/  @!P0 IADD3 R79, P5, P6, R79, UR56, R6 ;  /* 0x000000384f4f8c10 */ /* 0x000fe4000febe006 */
[----:B------:R-:W-:Y:S02]  /*2a940*/  @P0 LOP3.LUT R0, R0, 0x400000, RZ, 0xfc, !PT ;  /* 0x0040000000000812 */ /* 0x000fe400078efcff */
[----:B------:R-:W-:Y:S02]  /*2a950*/  @!P0 IADD3.X R80, R80, UR53, R27, P5, P6 ;  /* 0x0000003550508c10 */ /* 0x000fe4000afec41b */
[----:B------:R-:W-:Y:S02]  /*2a960*/  ISETP.LT.OR P0, PT, R26, 0x6a, !P2 ;  /* 0x0000006a1a00780c */ /* 0x000fe40005701670 */
[----:B------:R-:W-:Y:S02]  /*2a970*/  LOP3.LUT R0, R0, 0xfff7ffff, RZ, 0xc0, !PT ;  /* 0xfff7ffff00007812 */ /* 0x000fe400078ec0ff */
[----:B------:R-:W-:-:S09]  /*2a980*/  @P2 LOP3.LUT R28, R28, 0x2, RZ, 0xfc, !PT ;  /* 0x000000021c1c2812 */ /* 0x000fd200078efcff */
[----:B------:R-:W-:Y:S02]  /*2a990*/  @!P0 IADD3 R73, P5, P6, R73, UR56, R6 ;  /* 0x0000003849498c10 */ /* 0x000fe4000febe006 */
[----:B------:R-:W-:Y:S02]  /*2a9a0*/  @P0 LOP3.LUT R0, R0, 0x80000, RZ, 0xfc, !PT ;  /* 0x0008000000000812 */ /* 0x000fe400078efcff */
[----:B------:R-:W-:Y:S02]  /*2a9b0*/  @!P0 IADD3.X R77, R77, UR53, R27, P5, P6 ;  /* 0x000000354d4d8c10 */ /* 0x000fe4000afec41b */
[----:B0-----:R-:W-:Y:S02]  /*2a9c0*/  @!P3 IADD3 R30, P5, R64, R30, RZ ;  /* 0x0000001e401eb210 */ /* 0x001fe40007fbe0ff */
[----:B------:R-:W-:-:S03]  /*2a9d0*/  ISETP.GE.AND P0, PT, R3, 0x109, PT ;  /* 0x000001090300780c */ /* 0x000fc60003f06270 */
[----:B------:R-:W-:Y:S01]  /*2a9e0*/  @!P3 IMAD.X R31, R65, 0x1, R31, P5 ;  /* 0x00000001411fb824 */ /* 0x000fe200028e061f */
[----:B------:R-:W-:Y:S01]  /*2a9f0*/  ISETP.LT.OR P2, PT, R26, 0x61, !P0 ;  /* 0x000000611a00780c */ /* 0x000fe20004741670 */
[----:B------:R-:W-:Y:S01]  /*2aa00*/  IMAD.U32 R64, RZ, RZ, UR52 ;  /* 0x00000034ff407e24 */ /* 0x000fe2000f8e00ff */
[----:B------:R-:W-:Y:S01]  /*2aa10*/  LOP3.LUT R0, R0, 0xffffdfff, RZ, 0xc0, !PT ;  /* 0xffffdfff00007812 */ /* 0x000fe200078ec0ff */
[----:B------:R-:W-:-:S10]  /*2aa20*/  IMAD.U32 R65, RZ, RZ, UR6 ;  /* 0x00000006ff417e24 */ /* 0x000fd4000f8e00ff */
[----:B------:R-:W-:Y:S02]  /*2aa30*/  @!P2 IADD3 R64, P5, P6, R64, UR58, R6 ;  /* 0x0000003a4040ac10 */ /* 0x000fe4000febe006 */
[----:B------:R-:W-:Y:S02]  /*2aa40*/  @P2 LOP3.LUT R0, R0, 0x2000, RZ, 0xfc, !PT ;  /* 0x0000200000002812 */ /* 0x000fe400078efcff */
[----:B------:R-:W-:Y:S02]  /*2aa50*/  @!P2 IADD3.X R65, R65, UR57, R27, P5, P6 ;  /* 0x000000394141ac10 */ /* 0x000fe4000afec41b */
[----:B------:R-:W-:Y:S02]  /*2aa60*/  ISETP.LT.OR P2, PT, R26, 0x62, !P0 ;  /* 0x000000621a00780c */ /* 0x000fe40004741670 */
        /* <DEDUP_REMOVED lines=10> */
[----:B------:R-:W-:Y:S01]  /*2ab10*/  IMAD.U32 R29, RZ, RZ, UR6 ;  /* 0x00000006ff1d7e24 */ /* 0x000fe2000f8e00ff */
[----:B0-----:R-:W-:Y:S02]  /*2ab20*/  @!P4 IADD3 R30, P3, R57, R30, RZ ;  /* 0x0000001e391ec210 */ /* 0x001fe40007f7e0ff */
[----:B------:R-:W-:-:S04]  /*2ab30*/  @!P2 IADD3 R57, P5, P6, R78, UR58, R6 ;  /* 0x0000003a4e39ac10 */ /* 0x000fc8000febe006 */
[----:B------:R-:W-:Y:S02]  /*2ab40*/  @!P2 IADD3.X R108, R29, UR57, R27, P5, P6 ;  /* 0x000000391d6cac10 */ /* 0x000fe4000afec41b */
[----:B------:R-:W-:-:S06]  /*2ab50*/  PRMT R29, RZ, 0x7610, R29 ;  /* 0x00007610ff1d7816 */ /* 0x000fcc000000001d */
[----:B------:R-:W4:Y:S01]  /*2ab60*/  @!P4 LDG.E.U8 R29, desc[UR54][R16.64+0x51] ;  /* 0x00005136101dc981 */ /* 0x000f22000c1e1100 */
[----:B------:R-:W-:Y:S01]  /*2ab70*/  ISETP.LT.OR P6, PT, R26, 0x69, !P0 ;  /* 0x000000691a00780c */ /* 0x000fe200047c1670 */
        /* <DEDUP_REMOVED lines=10> */
[----:B0-----:R-:W-:Y:S02]  /*2ac20*/  IMAD.U32 R30, RZ, RZ, UR52 ;  /* 0x00000034ff1e7e24 */ /* 0x001fe4000f8e00ff */
[----:B------:R-:W-:-:S03]  /*2ac30*/  IMAD.U32 R29, RZ, RZ, UR6 ;  /* 0x00000006ff1d7e24 */ /* 0x000fc6000f8e00ff */
[----:B------:R-:W-:-:S04]  /*2ac40*/  @!P6 IADD3 R109, P3, P4, R30, UR58, R6 ;  /* 0x0000003a1e6dec10 */ /* 0x000fc8000fc7e006 */
[----:B------:R-:W-:Y:S02]  /*2ac50*/  @!P6 IADD3.X R110, R29, UR57, R27, P3, P4 ;  /* 0x000000391d6eec10 */ /* 0x000fe40009fe841b */
[----:B------:R-:W-:-:S06]  /*2ac60*/  PRMT R29, RZ, 0x7610, R29 ;  /* 0x00007610ff1d7816 */ /* 0x000fcc000000001d */
[----:B------:R-:W4:Y:S01]  /*2ac70*/  @!P1 LDG.E.U8 R29, desc[UR54][R14.64+0x58] ;  /* 0x000058360e1d9981 */ /* 0x000f22000c1e1100 */
[----:B------:R-:W-:Y:S02]  /*2ac80*/  @P6 LOP3.LUT R2, R2, 0x2000000, RZ, 0xfc, !PT ;  /* 0x0200000002026812 */ /* 0x000fe400078efcff */
[----:B------:R-:W-:Y:S02]  /*2ac90*/  ISETP.GE.AND P6, PT, R3, 0x109, PT ;  /* 0x000001090300780c */ /* 0x000fe40003fc6270 */
[----:B------:R-:W-:Y:S02]  /*2aca0*/  LOP3.LUT R0, R0, 0xfffffbff, RZ, 0xc0, !PT ;  /* 0xfffffbff00007812 */ /* 0x000fe400078ec0ff */
[----:B------:R-:W-:Y:S02]  /*2acb0*/  ISETP.LT.OR P5, PT, R26, 0x6a, !P6 ;  /* 0x0000006a1a00780c */ /* 0x000fe400077a1670 */
[----:B------:R-:W-:Y:S02]  /*2acc0*/  @P2 LOP3.LUT R0, R0, 0x400, RZ, 0xfc, !PT ;  /* 0x0000040000002812 */ /* 0x000fe400078efcff */
[----:B------:R-:W-:Y:S01]  /*2acd0*/  LOP3.LUT P2, RZ, R28, 0x2, RZ, 0xc0, !PT ;  /* 0x000000021cff7812 */ /* 0x000fe2000784c0ff */
[----:B------:R-:W-:-:S02]  /*2ace0*/  IMAD.U32 R31, RZ, RZ, UR52 ;  /* 0x00000034ff1f7e24 */ /* 0x000fc4000f8e00ff */
[----:B------:R-:W-:Y:S01]  /*2acf0*/  IMAD.U32 R30, RZ, RZ, UR6 ;  /* 0x00000006ff1e7e24 */ /* 0x000fe2000f8e00ff */
[----:B------:R-:W-:-:S05]  /*2ad00*/  LOP3.LUT R2, R2, 0xefffffff, RZ, 0xc0, !PT ;  /* 0xefffffff02027812 */ /* 0x000fca00078ec0ff */
[----:B------:R-:W-:-:S04]  /*2ad10*/  @!P5 IADD3 R111, P3, P4, R31, UR58, R6 ;  /* 0x0000003a1f6fdc10 */ /* 0x000fc8000fc7e006 */
[----:B------:R-:W-:Y:S01]  /*2ad20*/  @!P5 IADD3.X R112, R30, UR57, R27, P3, P4 ;  /* 0x000000391e70dc10 */ /* 0x000fe20009fe841b */
[----:B------:R-:W-:Y:S01]  /*2ad30*/  IMAD.U32 R30, RZ, RZ, UR52 ;  /* 0x00000034ff1e7e24 */ /* 0x000fe2000f8e00ff */
[----:B------:R-:W-:Y:S02]  /*2ad40*/  @P5 LOP3.LUT R2, R2, 0x10000000, RZ, 0xfc, !PT ;  /* 0x1000000002025812 */ /* 0x000fe400078efcff */
[C---:B------:R-:W-:Y:S02]  /*2ad50*/  LOP3.LUT P0, RZ, R0.reuse, 0x1, RZ, 0xc0, !PT ;  /* 0x0000000100ff7812 */ /* 0x040fe4000780c0ff */
[C---:B------:R-:W-:Y:S02]  /*2ad60*/  LOP3.LUT P5, RZ, R0.reuse, 0x40000000, RZ, 0xc0, !PT ;  /* 0x4000000000ff7812 */ /* 0x040fe400078ac0ff */
[----:B------:R-:W-:Y:S02]  /*2ad70*/  LOP3.LUT R0, R0, 0xdfffffff, RZ, 0xc0, !PT ;  /* 0xdfffffff00007812 */ /* 0x000fe400078ec0ff */
[----:B----4-:R-:W-:-:S04]  /*2ad80*/  LOP3.LUT R29, R29, 0xff, RZ, 0xc0, !PT ;  /* 0x000000ff1d1d7812 */ /* 0x010fc800078ec0ff */
[----:B------:R-:W-:-:S05]  /*2ad90*/  F2FP.F16.E4M3.UNPACK_B R29, R29 ;  /* 0x0000001dff1d723e */ /* 0x000fca00020006ff */
[----:B------:R-:W-:-:S05]  /*2ada0*/  HADD2.F32 R29, -RZ, R29.H0_H0 ;  /* 0x2000001dff1d7230 */ /* 0x000fca0000004100 */
[----:B------:R-:W-:-:S04]  /*2adb0*/  FMUL R29, R29, UR5 ;  /* 0x000000051d1d7c20 */ /* 0x000fc80008400000 */
[----:B---3--:R-:W-:Y:S02]  /*2adc0*/  FFMA R29, R168, UR4, R29 ;  /* 0x00000004a81d7c23 */ /* 0x008fe4000800001d */
[----:B------:R-:W3:Y:S03]  /*2add0*/  LDL.LU R168, [R1+0x4c0] ;  /* 0x0004c00001a87983 */ /* 0x000ee60000300800 */
[----:B------:R-:W-:Y:S01]  /*2ade0*/  F2FP.SATFINITE.E4M3.F32.PACK_AB_MERGE_C R29, RZ, R29, RZ ;  /* 0x0000001dff1d723e */ /* 0x000fe200048070ff */
[----:B------:R-:W4:Y:S04]  /*2adf0*/  LDL.LU R195, [R1+0x4c4] ;  /* 0x0004c40001c37983 */ /* 0x000f280000300800 */
[----:B------:R0:W-:Y:S01]  /*2ae00*/  @!P1 STG.E.U8 desc[UR54][R100.64+0x58], R29 ;  /* 0x0000581d64009986 */ /* 0x0001e2000c101136 */
[----:B------:R-:W-:Y:S01]  /*2ae10*/  ISETP.LT.OR P1, PT, R26, 0x71, !P2 ;  /* 0x000000711a00780c */ /* 0x000fe20005721670 */
[----:B0-----:R-:W-:-:S12]  /*2ae20*/  IMAD.U32 R29, RZ, RZ, UR6 ;  /* 0x00000006ff1d7e24 */ /* 0x001fd8000f8e00ff */
[----:B------:R-:W-:Y:S02]  /*2ae30*/  @!P1 IADD3 R164, P3, P4, R30, UR56, R6 ;  /* 0x000000381ea49c10 */ /* 0x000fe4000fc7e006 */
[----:B------:R-:W-:Y:S02]  /*2ae40*/  @P1 LOP3.LUT R0, R0, 0x20000000, RZ, 0xfc, !PT ;  /* 0x2000000000001812 */ /* 0x000fe400078efcff */
[----:B------:R-:W-:Y:S02]  /*2ae50*/  @!P1 IADD3.X R165, R29, UR53, R27, P3, P4 ;  /* 0x000000351da59c10 */ /* 0x000fe40009fe841b */
[----:B------:R-:W-:Y:S02]  /*2ae60*/  LOP3.LUT P1, RZ, R28, 0x1, RZ, 0xc0, !PT ;  /* 0x000000011cff7812 */ /* 0x000fe4000782c0ff */
[----:B------:R-:W-:-:S06]  /*2ae70*/  PRMT R28, RZ, 0x7610, R28 ;  /* 0x00007610ff1c7816 */ /* 0x000fcc000000001c */
[----:B------:R-:W5:Y:S01]  /*2ae80*/  @!P5 LDG.E.U8 R28, desc[UR54][R14.64+0x59] ;  /* 0x000059360e1cd981 */ /* 0x000f62000c1e1100 */
[----:B------:R-:W-:Y:S02]  /*2ae90*/  PRMT R30, RZ, 0x7610, R30 ;  /* 0x00007610ff1e7816 */ /* 0x000fe4000000001e */
[----:B-----5:R-:W-:-:S04]  /*2aea0*/  LOP3.LUT R28, R28, 0xff, RZ, 0xc0, !PT ;  /* 0x000000ff1c1c7812 */ /* 0x020fc800078ec0ff */
[----:B------:R-:W-:-:S05]  /*2aeb0*/  F2FP.F16.E4M3.UNPACK_B R28, R28 ;  /* 0x0000001cff1c723e */ /* 0x000fca00020006ff */
[----:B------:R-:W-:-:S05]  /*2aec0*/  HADD2.F32 R28, -RZ, R28.H0_H0 ;  /* 0x2000001cff1c7230 */ /* 0x000fca0000004100 */
[----:B------:R-:W-:-:S04]  /*2aed0*/  FMUL R28, R28, UR5 ;  /* 0x000000051c1c7c20 */ /* 0x000fc80008400000 */
[----:B--2---:R-:W-:-:S05]  /*2aee0*/  FFMA R28, R169, UR4, R28 ;  /* 0x00000004a91c7c23 */ /* 0x004fca000800001c */
[----:B------:R-:W-:-:S05]  /*2aef0*/  F2FP.SATFINITE.E4M3.F32.PACK_AB_MERGE_C R28, RZ, R28, RZ ;  /* 0x0000001cff1c723e */ /* 0x000fca00048070ff */
[----:B------:R0:W-:Y:S04]  /*2af00*/  @!P5 STG.E.U8 desc[UR54][R98.64+0x59], R28 ;  /* 0x0000591c6200d986 */ /* 0x0001e8000c101136 */
[----:B------:R-:W2:Y:S01]  /*2af10*/  @!P0 LDG.E.U8 R30, desc[UR54][R16.64+0x58] ;  /* 0x00005836101e8981 */ /* 0x000ea2000c1e1100 */
[----:B------:R-:W-:Y:S01]  /*2af20*/  ISETP.LT.OR P5, PT, R26, 0x72, !P2 ;  /* 0x000000721a00780c */ /* 0x000fe200057a1670 */
[----:B------:R-:W-:Y:S02]  /*2af30*/  IMAD.U32 R29, RZ, RZ, UR52 ;  /* 0x00000034ff1d7e24 */ /* 0x000fe4000f8e00ff */
[----:B0-----:R-:W-:-:S10]  /*2af40*/  IMAD.U32 R28, RZ, RZ, UR6 ;  /* 0x00000006ff1c7e24 */ /* 0x001fd4000f8e00ff */
[----:B------:R-:W-:-:S04]  /*2af50*/  @!P5 IADD3 R162, P3, P4, R29, UR56, R6 ;  /* 0x000000381da2dc10 */ /* 0x000fc8000fc7e006 */
[----:B------:R-:W-:Y:S02]  /*2af60*/  @!P5 IADD3.X R163, R28, UR53, R27, P3, P4 ;  /* 0x000000351ca3dc10 */ /* 0x000fe40009fe841b */
[----:B------:R-:W0:Y:S02]  /*2af70*/  @!P0 LDC.64 R28, c[0x0][0x5c0] ;  /* 0x00017000ff1c8b82 */ /* 0x000e240000000a00 */
[----:B0-----:R-:W-:-:S05]  /*2af80*/  @!P0 IADD3 R28, P3, R33, R28, RZ ;  /* 0x0000001c211c8210 */ /* 0x001fca0007f7e0ff */
[----:B------:R-:W-:Y:S01]  /*2af90*/  @!P0 IMAD.X R29, R60, 0x1, R29, P3 ;  /* 0x000000013c1d8824 */ /* 0x000fe200018e061d */
[----:B--2---:R-:W-:-:S04]  /*2afa0*/  LOP3.LUT R30, R30, 0xff, RZ, 0xc0, !PT ;  /* 0x000000ff1e1e7812 */ /* 0x004fc800078ec0ff */
[----:B------:R-:W-:-:S05]  /*2afb0*/  F2FP.F16.E4M3.UNPACK_B R30, R30 ;  /* 0x0000001eff1e723e */ /* 0x000fca00020006ff */
[----:B------:R-:W-:-:S05]  /*2afc0*/  HADD2.F32 R30, -RZ, R30.H0_H0 ;  /* 0x2000001eff1e7230 */ /* 0x000fca0000004100 */
[----:B------:R-:W-:-:S04]  /*2afd0*/  FMUL R30, R30, UR5 ;  /* 0x000000051e1e7c20 */ /* 0x000fc80008400000 */
[----:B---3--:R-:W-:Y:S01]  /*2afe0*/  FFMA R30, R168, UR4, R30 ;  /* 0x00000004a81e7c23 */ /* 0x008fe2000800001e */
[----:B------:R-:W-:Y:S01]  /*2aff0*/  LOP3.LUT R0, R0, 0xf7ffffff, RZ, 0xc0, !PT ;  /* 0xf7ffffff00007812 */ /* 0x000fe200078ec0ff */
[----:B------:R-:W-:Y:S01]  /*2b000*/  IMAD.U32 R33, RZ, RZ, UR52 ;  /* 0x00000034ff217e24 */ /* 0x000fe2000f8e00ff */
[----:B------:R-:W2:Y:S02]  /*2b010*/  LDL.LU R168, [R1+0x4c8] ;  /* 0x0004c80001a87983 */ /* 0x000ea40000300800 */
[----:B------:R-:W-:Y:S02]  /*2b020*/  F2FP.SATFINITE.E4M3.F32.PACK_AB_MERGE_C R30, RZ, R30, RZ ;  /* 0x0000001eff1e723e */ /* 0x000fe400048070ff */
[----:B------:R-:W-:Y:S01]  /*2b030*/  @P5 LOP3.LUT R0, R0, 0x8000000, RZ, 0xfc, !PT ;  /* 0x0800000000005812 */ /* 0x000fe200078efcff */
[----:B------:R-:W-:Y:S01]  /*2b040*/  IMAD.U32 R31, RZ, RZ, UR6 ;  /* 0x00000006ff1f7e24 */ /* 0x000fe2000f8e00ff */
[----:B------:R-:W-:Y:S01]  /*2b050*/  LOP3.LUT R2, R2, 0x7fffffff, RZ, 0xc0, !PT ;  /* 0x7fffffff02027812 */ /* 0x000fe200078ec0ff */
[----:B------:R0:W-:Y:S04]  /*2b060*/  @!P0 STG.E.U8 desc[UR54][R28.64+0x58], R30 ;  /* 0x0000581e1c008986 */ /* 0x0001e8000c101136 */
[----:B------:R-:W3:Y:S01]  /*2b070*/  LDL.LU R210, [R1+0x4cc] ;  /* 0x0004cc0001d27983 */ /* 0x000ee20000300800 */
[----:B0-----:R-:W-:Y:S01]  /*2b080*/  PRMT R30, RZ, 0x7610, R30 ;  /* 0x00007610ff1e7816 */ /* 0x001fe2000000001e */
[----:B------:R-:W0:Y:S05]  /*2b090*/  @!P1 LDC.64 R28, c[0x0][0x5c0] ;  /* 0x00017000ff1c9b82 */ /* 0x000e2a0000000a00 */
[----:B------:R-:W5:Y:S01]  /*2b0a0*/  @!P1 LDG.E.U8 R30, desc[UR54][R16.64+0x59] ;  /* 0x00005936101e9981 */ /* 0x000f62000c1e1100 */
[----:B------:R-:W-:-:S02]  /*2b0b0*/  ISETP.LT.OR P5, PT, R26, 0x79, !P2 ;  /* 0x000000791a00780c */ /* 0x000fc400057a1670 */
[----:B------:R-:W-:-:S11]  /*2b0c0*/  LOP3.LUT R0, R0, 0xfbffffff, RZ, 0xc0, !PT ;  /* 0xfbffffff00007812 */ /* 0x000fd600078ec0ff */
[----:B------:R-:W-:-:S04]  /*2b0d0*/  @!P5 IADD3 R169, P3, P4, R33, UR56, R6 ;  /* 0x0000003821a9dc10 */ /* 0x000fc8000fc7e006 */
[----:B------:R-:W-:Y:S02]  /*2b0e0*/  @!P5 IADD3.X R194, R31, UR53, R27, P3, P4 ;  /* 0x000000351fc2dc10 */ /* 0x000fe40009fe841b */
[----:B0-----:R-:W-:Y:S02]  /*2b0f0*/  @!P1 IADD3 R28, P3, R32, R28, RZ ;  /* 0x0000001c201c9210 */ /* 0x001fe40007f7e0ff */
[----:B------:R-:W-:-:S03]  /*2b100*/  @P5 LOP3.LUT R0, R0, 0x4000000, RZ, 0xfc, !PT ;  /* 0x0400000000005812 */ /* 0x000fc600078efcff */
[----:B------:R-:W-:Y:S01]  /*2b110*/  @!P1 IMAD.X R29, R56, 0x1, R29, P3 ;  /* 0x00000001381d9824 */ /* 0x000fe200018e061d */
[----:B------:R-:W-:Y:S02]  /*2b120*/  ISETP.GE.AND P5, PT, R3, 0x181, PT ;  /* 0x000001810300780c */ /* 0x000fe40003fa6270 */
[----:B------:R-:W-:Y:S02]  /*2b130*/  ISETP.LT.OR P0, PT, R26, 0x7a, !P2 ;  /* 0x0000007a1a00780c */ /* 0x000fe40005701670 */
[----:B-----5:R-:W-:-:S04]  /*2b140*/  LOP3.LUT R30, R30, 0xff, RZ, 0xc0, !PT ;  /* 0x000000ff1e1e7812 */ /* 0x020fc800078ec0ff */
[----:B------:R-:W-:-:S05]  /*2b150*/  F2FP.F16.E4M3.UNPACK_B R30, R30 ;  /* 0x0000001eff1e723e */ /* 0x000fca00020006ff */
[----:B------:R-:W-:-:S05]  /*2b160*/  HADD2.F32 R30, -RZ, R30.H0_H0 ;  /* 0x2000001eff1e7230 */ /* 0x000fca0000004100 */
[----:B------:R-:W-:-:S04]  /*2b170*/  FMUL R30, R30, UR5 ;  /* 0x000000051e1e7c20 */ /* 0x000fc80008400000 */
[----:B----4-:R-:W-:Y:S01]  /*2b180*/  FFMA R30, R195, UR4, R30 ;  /* 0x00000004c31e7c23 */ /* 0x010fe2000800001e */
[----:B------:R-:W-:Y:S01]  /*2b190*/  @P2 LOP3.LUT R2, R2, 0x80000000, RZ, 0xfc, !PT ;  /* 0x8000000002022812 */ /* 0x000fe200078efcff */
[----:B------:R-:W4:Y:S03]  /*2b1a0*/  LDL.LU R195, [R1+0x4d0] ;  /* 0x0004d00001c37983 */ /* 0x000f260000300800 */
[----:B------:R-:W-:Y:S01]  /*2b1b0*/  F2FP.SATFINITE.E4M3.F32.PACK_AB_MERGE_C R30, RZ, R30, RZ ;  /* 0x0000001eff1e723e */ /* 0x000fe200048070ff */
[----:B------:R-:W5:Y:S04]  /*2b1c0*/  LDL.LU R211, [R1+0x4d4] ;  /* 0x0004d40001d37983 */ /* 0x000f680000300800 */
        /* <DEDUP_REMOVED lines=8> */
[----:B------:R-:W-:Y:S01]  /*2b250*/  @!P1 IADD3.X R29, R31, R29, R32, P3, !PT ;  /* 0x0000001d1f1d9210 */ /* 0x000fe20001ffe420 */
[----:B------:R-:W-:Y:S02]  /*2b260*/  IMAD.U32 R31, RZ, RZ, UR52 ;  /* 0x00000034ff1f7e24 */ /* 0x000fe4000f8e00ff */
[----:B------:R-:W-:-:S03]  /*2b270*/  IMAD.U32 R30, RZ, RZ, UR6 ;  /* 0x00000006ff1e7e24 */ /* 0x000fc6000f8e00ff */
[----:B------:R-:W-:-:S04]  /*2b280*/  @!P0 IADD3 R160, P3, P4, R31, UR56, R6 ;  /* 0x000000381fa08c10 */ /* 0x000fc8000fc7e006 */
[----:B------:R-:W-:Y:S02]  /*2b290*/  @!P0 IADD3.X R161, R30, UR53, R27, P3, P4 ;  /* 0x000000351ea18c10 */ /* 0x000fe40009fe841b */
[----:B------:R-:W-:-:S06]  /*2b2a0*/  PRMT R30, RZ, 0x7610, R30 ;  /* 0x00007610ff1e7816 */ /* 0x000fcc000000001e */
[----:B------:R-:W2:Y:S01]  /*2b2b0*/  @!P1 LDG.E.U8 R30, desc[UR54][R18.64+0x50] ;  /* 0x00005036121e9981 */ /* 0x000ea2000c1e1100 */
[----:B------:R-:W-:Y:S02]  /*2b2c0*/  ISETP.LT.OR P2, PT, R26, 0x71, !P6 ;  /* 0x000000711a00780c */ /* 0x000fe40007741670 */
[----:B--2---:R-:W-:-:S04]  /*2b2d0*/  LOP3.LUT R30, R30, 0xff, RZ, 0xc0, !PT ;  /* 0x000000ff1e1e7812 */ /* 0x004fc800078ec0ff */
        /* <DEDUP_REMOVED lines=20> */
[----:B------:R-:W-:-:S04]  /*2b420*/  LOP3.LUT R0, R0, 0xfffeffff, RZ, 0xc0, !PT ;  /* 0xfffeffff00007812 */ /* 0x000fc800078ec0ff */
[----:B------:R-:W-:-:S04]  /*2b430*/  @P0 LOP3.LUT R0, R0, 0x10000, RZ, 0xfc, !PT ;  /* 0x0001000000000812 */ /* 0x000fc800078efcff */
[----:B------:R-:W-:-:S04]  /*2b440*/  LOP3.LUT R0, R0, 0xfffffdff, RZ, 0xc0, !PT ;  /* 0xfffffdff00007812 */ /* 0x000fc800078ec0ff */
[----:B------:R-:W-:Y:S02]  /*2b450*/  @P2 LOP3.LUT R0, R0, 0x200, RZ, 0xfc, !PT ;  /* 0x0000020000002812 */ /* 0x000fe400078efcff */
[----:B------:R-:W-:Y:S02]  /*2b460*/  ISETP.LT.OR P2, PT, R26, 0x72, !P6 ;  /* 0x000000721a00780c */ /* 0x000fe40007741670 */
[----:B------:R-:W-:Y:S02]  /*2b470*/  LOP3.LUT P4, RZ, R23, 0x1000000, RZ, 0xc0, !PT ;  /* 0x0100000017ff7812 */ /* 0x000fe4000788c0ff */
[----:B--2---:R-:W-:-:S04]  /*2b480*/  LOP3.LUT R30, R30, 0xff, RZ, 0xc0, !PT ;  /* 0x000000ff1e1e7812 */ /* 0x004fc800078ec0ff */
[----:B------:R-:W-:-:S05]  /*2b490*/  F2FP.F16.E4M3.UNPACK_B R30, R30 ;  /* 0x0000001eff1e723e */ /* 0x000fca00020006ff */
[----:B------:R-:W-:-:S05]  /*2b4a0*/  HADD2.F32 R30, -RZ, R30.H0_H0 ;  /* 0x2000001eff1e7230 */ /* 0x000fca0000004100 */
[----:B------:R-:W-:-:S04]  /*2b4b0*/  FMUL R30, R30, UR5 ;  /* 0x000000051e1e7c20 */ /* 0x000fc80008400000 */
[----:B---3--:R-:W-:Y:S01]  /*2b4c0*/  FFMA R30, R210, UR4, R30 ;  /* 0x00000004d21e7c23 */ /* 0x008fe2000800001e */
[----:B------:R-:W-:Y:S01]  /*2b4d0*/  LOP3.LUT P0, RZ, R23, 0x100000, RZ, 0xc0, !PT ;  /* 0x0010000017ff7812 */ /* 0x000fe2000780c0ff */
[----:B------:R-:W-:Y:S01]  /*2b4e0*/  IMAD.U32 R61, RZ, RZ, UR52 ;  /* 0x00000034ff3d7e24 */ /* 0x000fe2000f8e00ff */
[----:B------:R-:W-:Y:S01]  /*2b4f0*/  LOP3.LUT R0, R0, 0xfffffeff, RZ, 0xc0, !PT ;  /* 0xfffffeff00007812 */ /* 0x000fe200078ec0ff */
[----:B------:R-:W2:Y:S01]  /*2b500*/  LDL.LU R210, [R1+0x4d8] ;  /* 0x0004d80001d27983 */ /* 0x000ea20000300800 */
[----:B------:R-:W-:-:S05]  /*2b510*/  F2FP.SATFINITE.E4M3.F32.PACK_AB_MERGE_C R30, RZ, R30, RZ ;  /* 0x0000001eff1e723e */ /* 0x000fca00048070ff */
[----:B------:R0:W-:Y:S02]  /*2b520*/  @!P1 STG.E.U8 desc[UR54][R28.64+0x51], R30 ;  /* 0x0000511e1c009986 */ /* 0x0001e4000c101136 */
[----:B0-----:R-:W-:Y:S02]  /*2b530*/  IMAD.U32 R29, RZ, RZ, UR52 ;  /* 0x00000034ff1d7e24 */ /* 0x001fe4000f8e00ff */
[----:B------:R-:W-:-:S03]  /*2b540*/  IMAD.U32 R28, RZ, RZ, UR6 ;  /* 0x00000006ff1c7e24 */ /* 0x000fc6000f8e00ff */
[----:B------:R-:W-:-:S04]  /*2b550*/  @!P2 IADD3 R113, P1, P3, R29, UR58, R6 ;  /* 0x0000003a1d71ac10 */ /* 0x000fc8000fb3e006 */
[----:B------:R-:W-:Y:S02]  /*2b560*/  @!P2 IADD3.X R158, R28, UR57, R27, P1, P3 ;  /* 0x000000391c9eac10 */ /* 0x000fe40008fe641b */
[----:B------:R-:W-:-:S06]  /*2b570*/  PRMT R28, RZ, 0x7610, R28 ;  /* 0x00007610ff1c7816 */ /* 0x000fcc000000001c */
[----:B------:R-:W3:Y:S02]  /*2b580*/  @!P4 LDG.E.U8 R28, desc[UR54][R20.64+0x50] ;  /* 0x00005036141cc981 */ /* 0x000ee4000c1e1100 */
[----:B---3--:R-:W-:-:S04]  /*2b590*/  LOP3.LUT R28, R28, 0xff, RZ, 0xc0, !PT ;  /* 0x000000ff1c1c7812 */ /* 0x008fc800078ec0ff */
[----:B------:R-:W-:-:S05]  /*2b5a0*/  F2FP.F16.E4M3.UNPACK_B R28, R28 ;  /* 0x0000001cff1c723e */ /* 0x000fca00020006ff */
[----:B------:R-:W-:-:S05]  /*2b5b0*/  HADD2.F32 R28, -RZ, R28.H0_H0 ;  /* 0x2000001cff1c7230 */ /* 0x000fca0000004100 */
[----:B------:R-:W-:-:S04]  /*2b5c0*/  FMUL R28, R28, UR5 ;  /* 0x000000051c1c7c20 */ /* 0x000fc80008400000 */
[----:B----4-:R-:W-:-:S05]  /*2b5d0*/  FFMA R28, R195, UR4, R28 ;  /* 0x00000004c31c7c23 */ /* 0x010fca000800001c */
[----:B------:R-:W-:-:S05]  /*2b5e0*/  F2FP.SATFINITE.E4M3.F32.PACK_AB_MERGE_C R28, RZ, R28, RZ ;  /* 0x0000001cff1c723e */ /* 0x000fca00048070ff */
[----:B------:R0:W-:Y:S02]  /*2b5f0*/  @!P4 STG.E.U8 desc[UR54][R208.64+0x50], R28 ;  /* 0x0000501cd000c986 */ /* 0x0001e4000c101136 */
[----:B0-----:R-:W-:-:S06]  /*2b600*/  PRMT R28, RZ, 0x7610, R28 ;  /* 0x00007610ff1c7816 */ /* 0x001fcc000000001c */
[----:B------:R-:W3:Y:S01]  /*2b610*/  @!P0 LDG.E.U8 R28, desc[UR54][R20.64+0x51] ;  /* 0x00005136141c8981 */ /* 0x000ee2000c1e1100 */
[----:B------:R-:W-:Y:S02]  /*2b620*/  @P2 LOP3.LUT R0, R0, 0x100, RZ, 0xfc, !PT ;  /* 0x0000010000002812 */ /* 0x000fe400078efcff */
[----:B------:R-:W-:Y:S01]  /*2b630*/  ISETP.LT.OR P2, PT, R26, 0x79, !P6 ;  /* 0x000000791a00780c */ /* 0x000fe20007741670 */
[----:B------:R-:W-:-:S12]  /*2b640*/  IMAD.U32 R29, RZ, RZ, UR6 ;  /* 0x00000006ff1d7e24 */ /* 0x000fd8000f8e00ff */
[----:B------:R-:W-:-:S04]  /*2b650*/  @!P2 IADD3 R61, P1, P3, R61, UR58, R6 ;  /* 0x0000003a3d3dac10 */ /* 0x000fc8000fb3e006 */
[----:B------:R-:W-:Y:S02]  /*2b660*/  @!P2 IADD3.X R195, R29, UR57, R27, P1, P3 ;  /* 0x000000391dc3ac10 */ /* 0x000fe40008fe641b */
[----:B------:R-:W-:-:S13]  /*2b670*/  ISETP.LT.OR P1, PT, R26, 0x59, !P5 ;  /* 0x000000591a00780c */ /* 0x000fda0006f21670 */
[----:B------:R-:W0:Y:S01]  /*2b680*/  @!P1 LDC.64 R30, c[0x0][0x5c0] ;  /* 0x00017000ff1e9b82 */ /* 0x000e220000000a00 */
[----:B------:R-:W-:Y:S01]  /*2b690*/  @!P1 IMAD.MOV.U32 R29, RZ, RZ, R27 ;  /* 0x000000ffff1d9224 */ /* 0x000fe200078e001b */
[----:B---3--:R-:W-:-:S04]  /*2b6a0*/  LOP3.LUT R28, R28, 0xff, RZ, 0xc0, !PT ;  /* 0x000000ff1c1c7812 */ /* 0x008fc800078ec0ff */
[----:B------:R-:W-:-:S05]  /*2b6b0*/  F2FP.F16.E4M3.UNPACK_B R28, R28 ;  /* 0x0000001cff1c723e */ /* 0x000fca00020006ff */
[----:B------:R-:W-:-:S05]  /*2b6c0*/  HADD2.F32 R28, -RZ, R28.H0_H0 ;  /* 0x2000001cff1c7230 */ /* 0x000fca0000004100 */
[----:B------:R-:W-:-:S04]  /*2b6d0*/  FMUL R28, R28, UR5 ;  /* 0x000000051c1c7c20 */ /* 0x000fc80008400000 */
[----:B-----5:R-:W-:Y:S01]  /*2b6e0*/  FFMA R28, R211, UR4, R28 ;  /* 0x00000004d31c7c23 */ /* 0x020fe2000800001c */
[----:B------:R-:W-:Y:S01]  /*2b6f0*/  @!P1 IMAD R32, R5, 0x180, RZ ;  /* 0x0000018005209824 */ /* 0x000fe200078e02ff */
[----:B------:R-:W-:Y:S01]  /*2b700*/  LOP3.LUT R0, R0, 0xffffffbf, RZ, 0xc0, !PT ;  /* 0xffffffbf00007812 */ /* 0x000fe200078ec0ff */
[----:B------:R-:W-:Y:S01]  /*2b710*/  IMAD.U32 R60, RZ, RZ, UR6 ;  /* 0x00000006ff3c7e24 */ /* 0x000fe2000f8e00ff */
[----:B------:R-:W3:Y:S01]  /*2b720*/  LDL.LU R211, [R1+0x4dc] ;  /* 0x0004dc0001d37983 */ /* 0x000ee20000300800 */
[----:B------:R-:W-:-:S05]  /*2b730*/  F2FP.SATFINITE.E4M3.F32.PACK_AB_MERGE_C R28, RZ, R28, RZ ;  /* 0x0000001cff1c723e */ /* 0x000fca00048070ff */
[----:B------:R1:W-:Y:S02]  /*2b740*/  @!P0 STG.E.U8 desc[UR54][R206.64+0x51], R28 ;  /* 0x0000511cce008986 */ /* 0x0003e4000c101136 */
[----:B-1----:R-:W-:-:S04]  /*2b750*/  @!P1 IMAD.MOV.U32 R28, RZ, RZ, R6 ;  /* 0x000000ffff1c9224 */ /* 0x002fc800078e0006 */
[----:B------:R-:W-:-:S03]  /*2b760*/  @!P1 IMAD.WIDE.U32 R28, R4, 0x180, R28 ;  /* 0x00000180041c9825 */ /* 0x000fc600078e001c */
[----:B0-----:R-:W-:Y:S02]  /*2b770*/  @!P1 IADD3 R28, P3, R28, R30, RZ ;  /* 0x0000001e1c1c9210 */ /* 0x001fe40007f7e0ff */
[----:B------:R-:W-:-:S06]  /*2b780*/  PRMT R30, RZ, 0x7610, R30 ;  /* 0x00007610ff1e7816 */ /* 0x000fcc000000001e */
[----:B------:R-:W4:Y:S01]  /*2b790*/  @!P1 LDG.E.U8 R30, desc[UR54][R18.64+0x58] ;  /* 0x00005836121e9981 */ /* 0x000f22000c1e1100 */
[----:B------:R-:W-:Y:S02]  /*2b7a0*/  @!P1 IADD3.X R29, R31, R29, R32, P3, !PT ;  /* 0x0000001d1f1d9210 */ /* 0x000fe40001ffe420 */
[----:B------:R-:W-:Y:S01]  /*2b7b0*/  ISETP.LT.OR P0, PT, R26, 0x7a, !P6 ;  /* 0x0000007a1a00780c */ /* 0x000fe20007701670 */
[----:B------:R-:W-:Y:S01]  /*2b7c0*/  IMAD.U32 R32, RZ, RZ, UR52 ;  /* 0x00000034ff207e24 */ /* 0x000fe2000f8e00ff */
[----:B------:R-:W-:Y:S02]  /*2b7d0*/  @P2 LOP3.LUT R0, R0, 0x40, RZ, 0xfc, !PT ;  /* 0x0000004000002812 */ /* 0x000fe400078efcff */
[----:B------:R-:W-:-:S04]  /*2b7e0*/  LOP3.LUT P2, RZ, R2, 0x80000000, RZ, 0xc0, !PT ;  /* 0x8000000002ff7812 */ /* 0x000fc8000784c0ff */
[----:B------:R-:W-:-:S05]  /*2b7f0*/  ISETP.LT.OR P2, PT, R26, 0x81, !P2 ;  /* 0x000000811a00780c */ /* 0x000fca0005741670 */
[----:B------:R-:W-:-:S04]  /*2b800*/  @!P0 IADD3 R32, P3, P4, R32, UR58, R6 ;  /* 0x0000003a20208c10 */ /* 0x000fc8000fc7e006 */
        /* <DEDUP_REMOVED lines=26> */
[----:B------:R-:W3:Y:S01]  /*2b9b0*/  @!P1 LDG.E.U8 R30, desc[UR54][R18.64+0x59] ;  /* 0x00005936121e9981 */ /* 0x000ee2000c1e1100 */
[----:B------:R-:W-:-:S04]  /*2b9c0*/  ISETP.GE.AND P4, PT, R3, 0x89, PT ;  /* 0x000000890300780c */ /* 0x000fc80003f86270 */
[----:B------:R-:W-:Y:S02]  /*2b9d0*/  ISETP.LT.OR P5, PT, R26, 0x82, !P4 ;  /* 0x000000821a00780c */ /* 0x000fe400067a1670 */
        /* <DEDUP_REMOVED lines=8> */
[----:B0-----:R-:W-:-:S05]  /*2ba60*/  IMAD.U32 R28, RZ, RZ, UR52 ;  /* 0x00000034ff1c7e24 */ /* 0x001fca000f8e00ff */
[----:B------:R-:W-:Y:S02]  /*2ba70*/  @!P5 IADD3 R213, P1, P3, R28, UR56, R6 ;  /* 0x000000381cd5dc10 */ /* 0x000fe4000fb3e006 */
[----:B------:R-:W-:-:S06]  /*2ba80*/  PRMT R28, RZ, 0x7610, R28 ;  /* 0x00007610ff1c7816 */ /* 0x000fcc000000001c */
[----:B------:R-:W3:Y:S01]  /*2ba90*/  @!P0 LDG.E.U8 R28, desc[UR54][R20.64+0x58] ;  /* 0x00005836141c8981 */ /* 0x000ee2000c1e1100 */
[----:B------:R-:W-:Y:S01]  /*2baa0*/  LOP3.LUT R0, R0, 0xfdffffff, RZ, 0xc0, !PT ;  /* 0xfdffffff00007812 */ /* 0x000fe200078ec0ff */
[----:B------:R-:W-:-:S03]  /*2bab0*/  IMAD.U32 R29, RZ, RZ, UR6 ;  /* 0x00000006ff1d7e24 */ /* 0x000fc6000f8e00ff */
[----:B------:R-:W-:-:S04]  /*2bac0*/  @P2 LOP3.LUT R0, R0, 0x2000000, RZ, 0xfc, !PT ;  /* 0x0200000000002812 */ /* 0x000fc800078efcff */
[----:B------:R-:W-:Y:S02]  /*2bad0*/  LOP3.LUT R0, R0, 0xfeffffff, RZ, 0xc0, !PT ;  /* 0xfeffffff00007812 */ /* 0x000fe400078ec0ff */
[----:B------:R-:W-:Y:S02]  /*2bae0*/  @!P5 IADD3.X R214, R29, UR53, R27, P1, P3 ;  /* 0x000000351dd6dc10 */ /* 0x000fe40008fe641b */
[----:B------:R-:W-:Y:S02]  /*2baf0*/  @P5 LOP3.LUT R0, R0, 0x1000000, RZ, 0xfc, !PT ;  /* 0x0100000000005812 */ /* 0x000fe400078efcff */
[----:B------:R-:W-:Y:S01]  /*2bb00*/  ISETP.LT.OR P5, PT, R26, 0x89, !P4 ;  /* 0x000000891a00780c */ /* 0x000fe200067a1670 */
[----:B------:R-:W-:Y:S01]  /*2bb10*/  IMAD.U32 R29, RZ, RZ, UR52 ;  /* 0x00000034ff1d7e24 */ /* 0x000fe2000f8e00ff */
[----:B------:R-:W-:Y:S01]  /*2bb20*/  LOP3.LUT P2, RZ, R23, 0x400000, RZ, 0xc0, !PT ;  /* 0x0040000017ff7812 */ /* 0x000fe2000784c0ff */
[----:B------:R-:W-:-:S10]  /*2bb30*/  IMAD.U32 R30, RZ, RZ, UR6 ;  /* 0x00000006ff1e7e24 */ /* 0x000fd4000f8e00ff */
[----:B------:R-:W-:-:S04]  /*2bb40*/  @!P5 IADD3 R209, P1, P3, R29, UR56, R6 ;  /* 0x000000381dd1dc10 */ /* 0x000fc8000fb3e006 */
[----:B------:R-:W-:Y:S02]  /*2bb50*/  @!P5 IADD3.X R211, R30, UR53, R27, P1, P3 ;  /* 0x000000351ed3dc10 */ /* 0x000fe40008fe641b */
[----:B---3--:R-:W-:-:S04]  /*2bb60*/  LOP3.LUT R28, R28, 0xff, RZ, 0xc0, !PT ;  /* 0x000000ff1c1c7812 */ /* 0x008fc800078ec0ff */
[----:B------:R-:W-:-:S05]  /*2bb70*/  F2FP.F16.E4M3.UNPACK_B R28, R28 ;  /* 0x0000001cff1c723e */ /* 0x000fca00020006ff */
[----:B------:R-:W-:-:S05]  /*2bb80*/  HADD2.F32 R28, -RZ, R28.H0_H0 ;  /* 0x2000001cff1c7230 */ /* 0x000fca0000004100 */
[----:B------:R-:W-:-:S04]  /*2bb90*/  FMUL R28, R28, UR5 ;  /* 0x000000051c1c7c20 */ /* 0x000fc80008400000 */
[----:B--2---:R-:W-:-:S05]  /*2bba0*/  FFMA R28, R210, UR4, R28 ;  /* 0x00000004d21c7c23 */ /* 0x004fca000800001c */
[----:B------:R-:W-:-:S05]  /*2bbb0*/  F2FP.SATFINITE.E4M3.F32.PACK_AB_MERGE_C R28, RZ, R28, RZ ;  /* 0x0000001cff1c723e */ /* 0x000fca00048070ff */
[----:B------:R0:W-:Y:S01]  /*2bbc0*/  @!P0 STG.E.U8 desc[UR54][R220.64+0x58], R28 ;  /* 0x0000581cdc008986 */ /* 0x0001e2000c101136 */
[----:B------:R-:W-:Y:S01]  /*2bbd0*/  ISETP.LT.OR P0, PT, R26, 0x8a, !P4 ;  /* 0x0000008a1a00780c */ /* 0x000fe20006701670 */
[----:B0-----:R-:W-:-:S12]  /*2bbe0*/  IMAD.U32 R28, RZ, RZ, UR52 ;  /* 0x00000034ff1c7e24 */ /* 0x001fd8000f8e00ff */
[----:B------:R-:W-:Y:S02]  /*2bbf0*/  @!P0 IADD3 R208, P1, P3, R28, UR56, R6 ;  /* 0x000000381cd08c10 */ /* 0x000fe4000fb3e006 */
[----:B------:R-:W-:-:S06]  /*2bc00*/  PRMT R28, RZ, 0x7610, R28 ;  /* 0x00007610ff1c7816 */ /* 0x000fcc000000001c */
[----:B------:R-:W2:Y:S01]  /*2bc10*/  @!P2 LDG.E.U8 R28, desc[UR54][R20.64+0x59] ;  /* 0x00005936141ca981 */ /* 0x000ea2000c1e1100 */
[----:B------:R-:W-:Y:S01]  /*2bc20*/  LOP3.LUT R0, R0, 0xffdfffff, RZ, 0xc0, !PT ;  /* 0xffdfffff00007812 */ /* 0x000fe200078ec0ff */
[----:B------:R-:W-:-:S03]  /*2bc30*/  IMAD.U32 R29, RZ, RZ, UR6 ;  /* 0x00000006ff1d7e24 */ /* 0x000fc6000f8e00ff */
[----:B------:R-:W-:-:S04]  /*2bc40*/  @P5 LOP3.LUT R0, R0, 0x200000, RZ, 0xfc, !PT ;  /* 0x0020000000005812 */ /* 0x000fc800078efcff */
[----:B------:R-:W-:Y:S02]  /*2bc50*/  LOP3.LUT R0, R0, 0xfffbffff, RZ, 0xc0, !PT ;  /* 0xfffbffff00007812 */ /* 0x000fe400078ec0ff */
[----:B------:R-:W-:Y:S02]  /*2bc60*/  @!P0 IADD3.X R210, R29, UR53, R27, P1, P3 ;  /* 0x000000351dd28c10 */ /* 0x000fe40008fe641b */
[----:B------:R-:W-:Y:S02]  /*2bc70*/  @P0 LOP3.LUT R0, R0, 0x40000, RZ, 0xfc, !PT ;  /* 0x0004000000000812 */ /* 0x000fe400078efcff */
[----:B------:R-:W-:Y:S02]  /*2bc80*/  ISETP.LT.OR P0, PT, R26, 0x81, !P6 ;  /* 0x000000811a00780c */ /* 0x000fe40007701670 */
        /* <DEDUP_REMOVED lines=8> */
[----:B------:R-:W-:Y:S01]  /*2bd10*/  ISETP.GE.AND P2, PT, R3, 0x1, PT ;  /* 0x000000010300780c */ /* 0x000fe20003f46270 */
[----:B0-----:R-:W-:-:S05]  /*2bd20*/  IMAD.U32 R28, RZ, RZ, UR52 ;  /* 0x00000034ff1c7e24 */ /* 0x001fca000f8e00ff */
[----:B------:R-:W-:-:S04]  /*2bd30*/  @!P0 IADD3 R206, P1, P3, R28, UR58, R6 ;  /* 0x0000003a1cce8c10 */ /* 0x000fc8000fb3e006 */
[----:B------:R-:W-:Y:S02]  /*2bd40*/  @!P0 IADD3.X R207, R29, UR57, R27, P1, P3 ;  /* 0x000000391dcf8c10 */ /* 0x000fe40008fe641b */
[----:B------:R-:W-:Y:S02]  /*2bd50*/  ISETP.LT.OR P1, PT, R26, 0x61, !P2 ;  /* 0x000000611a00780c */ /* 0x000fe40005721670 */
[----:B------:R-:W-:-:S11]  /*2bd60*/  PRMT R28, RZ, 0x7610, R28 ;  /* 0x00007610ff1c7816 */ /* 0x000fd6000000001c */
[----:B------:R-:W3:Y:S02]  /*2bd70*/  @!P1 LDG.E.U8 R28, desc[UR54][R24.64+0x60] ;  /* 0x00006036181c9981 */ /* 0x000ee4000c1e1100 */
[----:B---3--:R-:W-:-:S04]  /*2bd80*/  LOP3.LUT R28, R28, 0xff, RZ, 0xc0, !PT ;  /* 0x000000ff1c1c7812 */ /* 0x008fc800078ec0ff */
[----:B------:R-:W-:-:S05]  /*2bd90*/  F2FP.F16.E4M3.UNPACK_B R28, R28 ;  /* 0x0000001cff1c723e */ /* 0x000fca00020006ff */
[----:B------:R-:W-:-:S05]  /*2bda0*/  HADD2.F32 R28, -RZ, R28.H0_H0 ;  /* 0x2000001cff1c7230 */ /* 0x000fca0000004100 */
[----:B------:R-:W-:-:S04]  /*2bdb0*/  FMUL R28, R28, UR5 ;  /* 0x000000051c1c7c20 */ /* 0x000fc80008400000 */
[----:B-----5:R-:W-:Y:S02]  /*2bdc0*/  FFMA R30, R215, UR4, R28 ;  /* 0x00000004d71e7c23 */ /* 0x020fe4000800001c */
[----:B------:R-:W0:Y:S01]  /*2bdd0*/  @!P1 LDC.64 R28, c[0x0][0x5c0] ;  /* 0x00017000ff1c9b82 */ /* 0x000e220000000a00 */
[----:B------:R-:W-:Y:S01]  /*2bde0*/  LOP3.LUT P5, RZ, R23, 0x2000, RZ, 0xc0, !PT ;  /* 0x0000200017ff7812 */ /* 0x000fe200078ac0ff */
[----:B------:R-:W3:Y:S01]  /*2bdf0*/  LDL.LU R215, [R1+0x4f0] ;  /* 0x0004f00001d77983 */ /* 0x000ee20000300800 */
        /* <DEDUP_REMOVED lines=18> */
[----:B------:R-:W-:Y:S01]  /*2bf20*/  IMAD.U32 R86, RZ, RZ, UR52 ;  /* 0x00000034ff567e24 */ /* 0x000fe2000f8e00ff */
[----:B------:R-:W-:Y:S01]  /*2bf30*/  @P0 LOP3.LUT R0, R0, 0x8000, RZ, 0xfc, !PT ;  /* 0x0000800000000812 */ /* 0x000fe200078efcff */
[----:B------:R-:W-:Y:S01]  /*2bf40*/  IMAD.U32 R88, RZ, RZ, UR6 ;  /* 0x00000006ff587e24 */ /* 0x000fe2000f8e00ff */
[----:B------:R-:W-:Y:S01]  /*2bf50*/  LOP3.LUT R2, R2, 0xbfffffff, RZ, 0xc0, !PT ;  /* 0xbfffffff02027812 */ /* 0x000fe200078ec0ff */
[----:B------:R0:W-:Y:S01]  /*2bf60*/  @!P1 STG.E.U8 desc[UR54][R28.64+0x61], R30 ;  /* 0x0000611e1c009986 */ /* 0x0001e2000c101136 */
[----:B------:R-:W-:-:S02]  /*2bf70*/  IMAD.U32 R89, RZ, RZ, UR52 ;  /* 0x00000034ff597e24 */ /* 0x000fc4000f8e00ff */
[----:B------:R-:W-:Y:S01]  /*2bf80*/  IMAD.U32 R90, RZ, RZ, UR6 ;  /* 0x00000006ff5a7e24 */ /* 0x000fe2000f8e00ff */
[----:B------:R-:W4:Y:S01]  /*2bf90*/  LDL.LU R83, [R1+0x4f8] ;  /* 0x0004f80001537983 */ /* 0x000f220000300800 */
[----:B------:R-:W-:Y:S02]  /*2bfa0*/  LOP3.LUT P0, RZ, R23, 0x1000, RZ, 0xc0, !PT ;  /* 0x0000100017ff7812 */ /* 0x000fe4000780c0ff */
[----:B------:R-:W-:Y:S01]  /*2bfb0*/  @P4 LOP3.LUT R2, R2, 0x40000000, RZ, 0xfc, !PT ;  /* 0x4000000002024812 */ /* 0x000fe200078efcff */
[----:B------:R-:W-:Y:S01]  /*2bfc0*/  IMAD.U32 R91, RZ, RZ, UR52 ;  /* 0x00000034ff5b7e24 */ /* 0x000fe2000f8e00ff */
[----:B0-----:R-:W-:Y:S02]  /*2bfd0*/  PRMT R28, RZ, 0x7610, R28 ;  /* 0x00007610ff1c7816 */ /* 0x001fe4000000001c */
[----:B------:R-:W-:Y:S01]  /*2bfe0*/  LOP3.LUT R0, R0, 0xffffff7f, RZ, 0xc0, !PT ;  /* 0xffffff7f00007812 */ /* 0x000fe200078ec0ff */
[----:B------:R-:W-:Y:S01]  /*2bff0*/  IMAD.U32 R93, RZ, RZ, UR6 ;  /* 0x00000006ff5d7e24 */ /* 0x000fe2000f8e00ff */
[----:B------:R-:W5:Y:S04]  /*2c000*/  LDL.LU R81, [R1+0x4fc] ;  /* 0x0004fc0001517983 */ /* 0x000f680000300800 */
[----:B------:R-:W3:Y:S02]  /*2c010*/  @!P5 LDG.E.U8 R28, desc[UR54][R8.64+0x60] ;  /* 0x00006036081cd981 */ /* 0x000ee4000c1e1100 */
        /* <DEDUP_REMOVED lines=9> */
[----:B------:R-:W-:-:S13]  /*2c0b0*/  ISETP.LT.OR P4, PT, R26, 0x82, !P6 ;  /* 0x000000821a00780c */ /* 0x000fda0007781670 */
[----:B------:R-:W-:Y:S02]  /*2c0c0*/  @!P4 IADD3 R86, P1, P3, R86, UR58, R6 ;  /* 0x0000003a5656cc10 */ /* 0x000fe4000fb3e006 */
[----:B------:R-:W-:Y:S02]  /*2c0d0*/  @P4 LOP3.LUT R0, R0, 0x80, RZ, 0xfc, !PT ;  /* 0x0000008000004812 */ /* 0x000fe400078efcff */
[----:B------:R-:W-:Y:S02]  /*2c0e0*/  @!P4 IADD3.X R88, R88, UR57, R27, P1, P3 ;  /* 0x000000395858cc10 */ /* 0x000fe40008fe641b */
[----:B------:R-:W-:Y:S02]  /*2c0f0*/  ISETP.LT.OR P4, PT, R26, 0x89, !P6 ;  /* 0x000000891a00780c */ /* 0x000fe40007781670 */
[----:B------:R-:W-:Y:S02]  /*2c100*/  LOP3.LUT R0, R0, 0xffffffdf, RZ, 0xc0, !PT ;  /* 0xffffffdf00007812 */ /* 0x000fe400078ec0ff */
[----:B------:R-:W-:-:S09]  /*2c110*/  ISETP.LT.OR P5, PT, R26, 0x8a, !P6 ;  /* 0x0000008a1a00780c */ /* 0x000fd200077a1670 */
[--C-:B------:R-:W-:Y:S02]  /*2c120*/  @!P4 IADD3 R89, P1, P3, R89, UR58, R6.reuse ;  /* 0x0000003a5959cc10 */ /* 0x100fe4000fb3e006 */
[----:B------:R-:W-:Y:S02]  /*2c130*/  @P4 LOP3.LUT R0, R0, 0x20, RZ, 0xfc, !PT ;  /* 0x0000002000004812 */ /* 0x000fe400078efcff */
[----:B------:R-:W-:Y:S02]  /*2c140*/  @!P4 IADD3.X R90, R90, UR57, R27, P1, P3 ;  /* 0x000000395a5acc10 */ /* 0x000fe40008fe641b */
[----:B------:R-:W-:Y:S02]  /*2c150*/  LOP3.LUT P4, RZ, R2, 0x40000000, RZ, 0xc0, !PT ;  /* 0x4000000002ff7812 */ /* 0x000fe4000788c0ff */
[----:B------:R-:W-:Y:S01]  /*2c160*/  @!P5 IADD3 R91, P1, P3, R91, UR58, R6 ;  /* 0x0000003a5b5bdc10 */ /* 0x000fe2000fb3e006 */
[----:B------:R-:W-:-:S03]  /*2c170*/  IMAD.U32 R29, RZ, RZ, UR6 ;  /* 0x00000006ff1d7e24 */ /* 0x000fc6000f8e00ff */
        /* <DEDUP_REMOVED lines=10> */
[----:B------:R-:W-:-:S04]  /*2c220*/  @!P0 IADD3 R212, P1, P3, R28, UR56, R6 ;  /* 0x000000381cd48c10 */ /* 0x000fc8000fb3e006 */
[----:B------:R-:W-:Y:S02]  /*2c230*/  @!P0 IADD3.X R215, R29, UR53, R27, P1, P3 ;  /* 0x000000351dd78c10 */ /* 0x000fe40008fe641b */
[----:B------:R-:W-:Y:S02]  /*2c240*/  ISETP.LT.OR P1, PT, R26, 0x69, !P2 ;  /* 0x000000691a00780c */ /* 0x000fe40005721670 */
[----:B------:R-:W-:-:S11]  /*2c250*/  PRMT R28, RZ, 0x7610, R28 ;  /* 0x00007610ff1c7816 */ /* 0x000fd6000000001c */
[----:B------:R-:W2:Y:S02]  /*2c260*/  @!P1 LDG.E.U8 R28, desc[UR54][R24.64+0x68] ;  /* 0x00006836181c9981 */ /* 0x000ea4000c1e1100 */
[----:B--2---:R-:W-:-:S04]  /*2c270*/  LOP3.LUT R28, R28, 0xff, RZ, 0xc0, !PT ;  /* 0x000000ff1c1c7812 */ /* 0x004fc800078ec0ff */
[----:B------:R-:W-:-:S05]  /*2c280*/  F2FP.F16.E4M3.UNPACK_B R28, R28 ;  /* 0x0000001cff1c723e */ /* 0x000fca00020006ff */
[----:B------:R-:W-:-:S05]  /*2c290*/  HADD2.F32 R28, -RZ, R28.H0_H0 ;  /* 0x2000001cff1c7230 */ /* 0x000fca0000004100 */
[----:B------:R-:W-:-:S04]  /*2c2a0*/  FMUL R28, R28, UR5 ;  /* 0x000000051c1c7c20 */ /* 0x000fc80008400000 */
[----:B----4-:R-:W-:Y:S02]  /*2c2b0*/  FFMA R30, R83, UR4, R28 ;  /* 0x00000004531e7c23 */ /* 0x010fe4000800001c */
[----:B------:R-:W0:Y:S01]  /*2c2c0*/  @!P1 LDC.64 R28, c[0x0][0x5c0] ;  /* 0x00017000ff1c9b82 */ /* 0x000e220000000a00 */
[----:B------:R-:W-:Y:S01]  /*2c2d0*/  LOP3.LUT R0, R0, 0xfffffff7, RZ, 0xc0, !PT ;  /* 0xfffffff700007812 */ /* 0x000fe200078ec0ff */
[----:B------:R-:W2:Y:S01]  /*2c2e0*/  LDL.LU R83, [R1+0x500] ;  /* 0x0005000001537983 */ /* 0x000ea20000300800 */
[----:B------:R-:W-:Y:S02]  /*2c2f0*/  F2FP.SATFINITE.E4M3.F32.PACK_AB_MERGE_C R30, RZ, R30, RZ ;  /* 0x0000001eff1e723e */ /* 0x000fe400048070ff */
[----:B0-----:R-:W-:-:S05]  /*2c300*/  @!P1 IADD3 R28, P3, R6, R28, RZ ;  /* 0x0000001c061c9210 */ /* 0x001fca0007f7e0ff */
[----:B------:R-:W-:-:S05]  /*2c310*/  @!P1 IMAD.X R29, R27, 0x1, R29, P3 ;  /* 0x000000011b1d9824 */ /* 0x000fca00018e061d */
[----:B------:R0:W-:Y:S01]  /*2c320*/  @!P1 STG.E.U8 desc[UR54][R28.64+0x68], R30 ;  /* 0x0000681e1c009986 */ /* 0x0001e2000c101136 */
[----:B------:R-:W-:Y:S02]  /*2c330*/  ISETP.LT.OR P1, PT, R26, 0x6a, !P2 ;  /* 0x0000006a1a00780c */ /* 0x000fe40005721670 */
[----:B0-----:R-:W-:-:S11]  /*2c340*/  PRMT R30, RZ, 0x7610, R30 ;  /* 0x00007610ff1e7816 */ /* 0x001fd6000000001e */
[----:B------:R-:W0:Y:S01]  /*2c350*/  @!P1 LDC.64 R28, c[0x0][0x5c0] ;  /* 0x00017000ff1c9b82 */ /* 0x000e220000000a00 */
[----:B------:R-:W3:Y:S01]  /*2c360*/  @!P1 LDG.E.U8 R30, desc[UR54][R24.64+0x69] ;  /* 0x00006936181e9981 */ /* 0x000ee2000c1e1100 */
[----:B------:R-:W-:Y:S02]  /*2c370*/  @P5 LOP3.LUT R0, R0, 0x8, RZ, 0xfc, !PT ;  /* 0x0000000800005812 */ /* 0x000fe400078efcff */
[----:B------:R-:W-:Y:S02]  /*2c380*/  LOP3.LUT P5, RZ, R23, 0x80000, RZ, 0xc0, !PT ;  /* 0x0008000017ff7812 */ /* 0x000fe400078ac0ff */
[----:B0-----:R-:W-:-:S05]  /*2c390*/  @!P1 IADD3 R28, P3, R6, R28, RZ ;  /* 0x0000001c061c9210 */ /* 0x001fca0007f7e0ff */
[----:B------:R-:W-:Y:S01]  /*2c3a0*/  @!P1 IMAD.X R29, R27, 0x1, R29, P3 ;  /* 0x000000011b1d9824 */ /* 0x000fe200018e061d */
        /* <DEDUP_REMOVED lines=8> */
[----:B------:R0:W-:Y:S02]  /*2c430*/  @!P1 STG.E.U8 desc[UR54][R28.64+0x69], R30 ;  /* 0x0000691e1c009986 */ /* 0x0001e4000c101136 */
[----:B0-----:R-:W-:-:S06]  /*2c440*/  PRMT R28, RZ, 0x7610, R28 ;  /* 0x00007610ff1c7816 */ /* 0x001fcc000000001c */
        /* <DEDUP_REMOVED lines=29> */
[----:B------:R-:W-:Y:S01]  /*2c620*/  IMAD.U32 R102, RZ, RZ, UR6 ;  /* 0x00000006ff667e24 */ /* 0x000fe2000f8e00ff */
[----:B------:R-:W-:Y:S01]  /*2c630*/  F2FP.SATFINITE.E4M3.F32.PACK_AB_MERGE_C R28, RZ, R28, RZ ;  /* 0x0000001cff1c723e */ /* 0x000fe200048070ff */
[----:B------:R-:W-:Y:S01]  /*2c640*/  IMAD.U32 R101, RZ, RZ, UR52 ;  /* 0x00000034ff657e24 */ /* 0x000fe2000f8e00ff */
[----:B------:R-:W-:Y:S01]  /*2c650*/  ISETP.LT.OR P5, PT, R26, 0x9a, !P4 ;  /* 0x0000009a1a00780c */ /* 0x000fe200067a1670 */
[----:B------:R-:W-:Y:S01]  /*2c660*/  IMAD.U32 R100, RZ, RZ, UR6 ;  /* 0x00000006ff647e24 */ /* 0x000fe2000f8e00ff */
[----:B------:R-:W3:Y:S04]  /*2c670*/  LDL.LU R81, [R1+0x50c] ;  /* 0x00050c0001517983 */ /* 0x000ee80000300800 */
[----:B------:R0:W-:Y:S02]  /*2c680*/  @!P0 STG.E.U8 desc[UR54][R130.64+0x69], R28 ;  /* 0x0000691c82008986 */ /* 0x0001e4000c101136 */
[----:B0-----:R-:W-:-:S06]  /*2c690*/  PRMT R28, RZ, 0x7610, R28 ;  /* 0x00007610ff1c7816 */ /* 0x001fcc000000001c */
[----:B------:R-:W4:Y:S01]  /*2c6a0*/  @!P2 LDG.E.U8 R28, desc[UR54][R10.64+0x60] ;  /* 0x000060360a1ca981 */ /* 0x000f22000c1e1100 */
[----:B------:R-:W-:Y:S02]  /*2c6b0*/  @P6 LOP3.LUT R2, R2, 0x20000000, RZ, 0xfc, !PT ;  /* 0x2000000002026812 */ /* 0x000fe400078efcff */
[----:B------:R-:W-:-:S13]  /*2c6c0*/  ISETP.LT.OR P6, PT, R26, 0x99, !P4 ;  /* 0x000000991a00780c */ /* 0x000fda00067c1670 */
[----:B------:R-:W-:Y:S02]  /*2c6d0*/  @!P6 IADD3 R103, P1, P3, R103, UR56, R6 ;  /* 0x000000386767ec10 */ /* 0x000fe4000fb3e006 */
[----:B------:R-:W-:Y:S02]  /*2c6e0*/  @P6 LOP3.LUT R0, R0, 0x100000, RZ, 0xfc, !PT ;  /* 0x0010000000006812 */ /* 0x000fe400078efcff */
[----:B------:R-:W-:Y:S02]  /*2c6f0*/  @!P6 IADD3.X R102, R102, UR53, R27, P1, P3 ;  /* 0x000000356666ec10 */ /* 0x000fe40008fe641b */
[----:B------:R-:W-:-:S04]  /*2c700*/  LOP3.LUT P6, RZ, R2, 0x20000000, RZ, 0xc0, !PT ;  /* 0x2000000002ff7812 */ /* 0x000fc800078cc0ff */
[----:B------:R-:W-:Y:S02]  /*2c710*/  ISETP.LT.OR P0, PT, R26, 0x91, !P6 ;  /* 0x000000911a00780c */ /* 0x000fe40007701670 */
[----:B------:R-:W-:Y:S01]  /*2c720*/  LOP3.LUT R0, R0, 0xfffdffff, RZ, 0xc0, !PT ;  /* 0xfffdffff00007812 */ /* 0x000fe200078ec0ff */
[----:B------:R-:W-:Y:S01]  /*2c730*/  IMAD.U32 R99, RZ, RZ, UR52 ;  /* 0x00000034ff637e24 */ /* 0x000fe2000f8e00ff */
[----:B------:R-:W-:Y:S02]  /*2c740*/  @!P5 IADD3 R101, P1, P3, R101, UR56, R6 ;  /* 0x000000386565dc10 */ /* 0x000fe4000fb3e006 */
[----:B------:R-:W-:Y:S01]  /*2c750*/  @P5 LOP3.LUT R0, R0, 0x20000, RZ, 0xfc, !PT ;  /* 0x0002000000005812 */ /* 0x000fe200078efcff */
[----:B------:R-:W-:Y:S01]  /*2c760*/  IMAD.U32 R98, RZ, RZ, UR6 ;  /* 0x00000006ff627e24 */ /* 0x000fe2000f8e00ff */
[----:B------:R-:W-:Y:S02]  /*2c770*/  @!P5 IADD3.X R100, R100, UR53, R27, P1, P3 ;  /* 0x000000356464dc10 */ /* 0x000fe40008fe641b */
[----:B------:R-:W-:-:S03]  /*2c780*/  LOP3.LUT R0, R0, 0xffffbfff, RZ, 0xc0, !PT ;  /* 0xffffbfff00007812 */ /* 0x000fc600078ec0ff */
[----:B------:R-:W-:Y:S02]  /*2c790*/  @!P0 IADD3 R99, P1, P3, R99, UR58, R6 ;  /* 0x0000003a63638c10 */ /* 0x000fe4000fb3e006 */
[----:B------:R-:W-:Y:S02]  /*2c7a0*/  @P0 LOP3.LUT R0, R0, 0x4000, RZ, 0xfc, !PT ;  /* 0x0000400000000812 */ /* 0x000fe400078efcff */
[----:B------:R-:W-:Y:S02]  /*2c7b0*/  @!P0 IADD3.X R98, R98, UR57, R27, P1, P3 ;  /* 0x0000003962628c10 */ /* 0x000fe40008fe641b */
[----:B------:R-:W-:Y:S01]  /*2c7c0*/  ISETP.LT.OR P0, PT, R26, 0x92, !P6 ;  /* 0x000000921a00780c */ /* 0x000fe20007701670 */
[----:B------:R-:W-:Y:S01]  /*2c7d0*/  IMAD.U32 R97, RZ, RZ, UR52 ;  /* 0x00000034ff617e24 */ /* 0x000fe2000f8e00ff */
[----:B------:R-:W-:Y:S01]  /*2c7e0*/  LOP3.LUT R0, R0, 0xffffefff, RZ, 0xc0, !PT ;  /* 0xffffefff00007812 */ /* 0x000fe200078ec0ff */
[----:B------:R-:W-:Y:S02]  /*2c7f0*/  IMAD.U32 R96, RZ, RZ, UR6 ;  /* 0x00000006ff607e24 */ /* 0x000fe4000f8e00ff */
[----:B------:R-:W-:-:S02]  /*2c800*/  IMAD.U32 R95, RZ, RZ, UR52 ;  /* 0x00000034ff5f7e24 */ /* 0x000fc4000f8e00ff */
[----:B------:R-:W-:-:S06]  /*2c810*/  IMAD.U32 R94, RZ, RZ, UR6 ;  /* 0x00000006ff5e7e24 */ /* 0x000fcc000f8e00ff */
[----:B------:R-:W-:Y:S02]  /*2c820*/  @P0 LOP3.LUT R0, R0, 0x1000, RZ, 0xfc, !PT ;  /* 0x0000100000000812 */ /* 0x000fe400078efcff */
[----:B------:R-:W-:Y:S02]  /*2c830*/  @!P0 IADD3 R97, P1, P3, R97, UR58, R6 ;  /* 0x0000003a61618c10 */ /* 0x000fe4000fb3e006 */
[----:B------:R-:W-:Y:S02]  /*2c840*/  LOP3.LUT R0, R0, 0xfffff7ff, RZ, 0xc0, !PT ;  /* 0xfffff7ff00007812 */ /* 0x000fe400078ec0ff */
[----:B------:R-:W-:Y:S02]  /*2c850*/  @!P0 IADD3.X R96, R96, UR57, R27, P1, P3 ;  /* 0x0000003960608c10 */ /* 0x000fe40008fe641b */
[----:B----4-:R-:W-:-:S04]  /*2c860*/  LOP3.LUT R28, R28, 0xff, RZ, 0xc0, !PT ;  /* 0x000000ff1c1c7812 */ /* 0x010fc800078ec0ff */
[----:B------:R-:W-:-:S05]  /*2c870*/  F2FP.F16.E4M3.UNPACK_B R28, R28 ;  /* 0x0000001cff1c723e */ /* 0x000fca00020006ff */
[----:B------:R-:W-:-:S05]  /*2c880*/  HADD2.F32 R28, -RZ, R28.H0_H0 ;  /* 0x2000001cff1c7230 */ /* 0x000fca0000004100 */
[----:B------:R-:W-:-:S04]  /*2c890*/  FMUL R28, R28, UR5 ;  /* 0x000000051c1c7c20 */ /* 0x000fc80008400000 */
[----:B--2---:R-:W-:Y:S01]  /*2c8a0*/  FFMA R28, R83, UR4, R28 ;  /* 0x00000004531c7c23 */ /* 0x004fe2000800001c */
[----:B------:R-:W-:Y:S01]  /*2c8b0*/  PRMT R30, RZ, 0x7610, R30 ;  /* 0x00007610ff1e7816 */ /* 0x000fe2000000001e */
[----:B------:R-:W2:Y:S03]  /*2c8c0*/  LDL.LU R83, [R1+0x510] ;  /* 0x0005100001537983 */ /* 0x000ea60000300800 */
[----:B------:R-:W-:-:S05]  /*2c8d0*/  F2FP.SATFINITE.E4M3.F32.PACK_AB_MERGE_C R28, RZ, R28, RZ ;  /* 0x0000001cff1c723e */ /* 0x000fca00048070ff */
[----:B------:R0:W-:Y:S01]  /*2c8e0*/  @!P2 STG.E.U8 desc[UR54][R134.64+0x60], R28 ;  /* 0x0000601c8600a986 */ /* 0x0001e2000c101136 */
[----:B------:R-:W-:-:S13]  /*2c8f0*/  ISETP.LT.OR P2, PT, R26, 0x99, !P6 ;  /* 0x000000991a00780c */ /* 0x000fda0007741670 */
[----:B------:R-:W-:Y:S02]  /*2c900*/  @!P2 IADD3 R95, P1, P3, R95, UR58, R6 ;  /* 0x0000003a5f5fac10 */ /* 0x000fe4000fb3e006 */
[----:B------:R-:W-:Y:S02]  /*2c910*/  @P2 LOP3.LUT R0, R0, 0x800, RZ, 0xfc, !PT ;  /* 0x0000080000002812 */ /* 0x000fe400078efcff */
[----:B------:R-:W-:Y:S02]  /*2c920*/  @!P2 IADD3.X R94, R94, UR57, R27, P1, P3 ;  /* 0x000000395e5eac10 */ /* 0x000fe40008fe641b */
[----:B------:R-:W-:Y:S02]  /*2c930*/  LOP3.LUT P3, RZ, R0, 0x2, RZ, 0xc0, !PT ;  /* 0x0000000200ff7812 */ /* 0x000fe4000786c0ff */
[----:B0-----:R-:W-:-:S11]  /*2c940*/  PRMT R28, RZ, 0x7610, R28 ;  /* 0x00007610ff1c7816 */ /* 0x001fd6000000001c */
[----:B------:R-:W4:Y:S01]  /*2c950*/  @!P3 LDG.E.U8 R28, desc[UR54][R10.64+0x61] ;  /* 0x000061360a1cb981 */ /* 0x000f22000c1e1100 */
[----:B------:R-:W-:Y:S02]  /*2c960*/  LOP3.LUT P2, RZ, R2, 0x4000000, RZ, 0xc0, !PT ;  /* 0x0400000002ff7812 */ /* 0x000fe4000784c0ff */
[----:B----4-:R-:W-:-:S04]  /*2c970*/  LOP3.LUT R28, R28, 0xff, RZ, 0xc0, !PT ;  /* 0x000000ff1c1c7812 */ /* 0x010fc800078ec0ff */
[----:B------:R-:W-:-:S05]  /*2c980*/  F2FP.F16.E4M3.UNPACK_B R28, R28 ;  /* 0x0000001cff1c723e */ /* 0x000fca00020006ff */
[----:B------:R-:W-:-:S05]  /*2c990*/  HADD2.F32 R28, -RZ, R28.H0_H0 ;  /* 0x2000001cff1c7230 */ /* 0x000fca0000004100 */
[----:B------:R-:W-:-:S04]  /*2c9a0*/  FMUL R28, R28, UR5 ;  /* 0x000000051c1c7c20 */ /* 0x000fc80008400000 */
[----:B---3--:R-:W-:Y:S01]  /*2c9b0*/  FFMA R28, R81, UR4, R28 ;  /* 0x00000004511c7c23 */ /* 0x008fe2000800001c */
[----:B------:R-:W-:Y:S01]  /*2c9c0*/  ISETP.LT.OR P6, PT, R26, 0x9a, !P6 ;  /* 0x0000009a1a00780c */ /* 0x000fe200077c1670 */
[----:B------:R-:W-:Y:S02]  /*2c9d0*/  IMAD.U32 R92, RZ, RZ, UR52 ;  /* 0x00000034ff5c7e24 */ /* 0x000fe4000f8e00ff */
[----:B------:R-:W-:Y:S01]  /*2c9e0*/  IMAD.U32 R87, RZ, RZ, UR6 ;  /* 0x00000006ff577e24 */ /* 0x000fe2000f8e00ff */
[----:B------:R-:W-:Y:S01]  /*2c9f0*/  F2FP.SATFINITE.E4M3.F32.PACK_AB_MERGE_C R28, RZ, R28, RZ ;  /* 0x0000001cff1c723e */ /* 0x000fe200048070ff */
[----:B------:R-:W3:Y:S04]  /*2ca00*/  LDL.LU R81, [R1+0x514] ;  /* 0x0005140001517983 */ /* 0x000ee80000300800 */
[----:B------:R0:W-:Y:S04]  /*2ca10*/  @!P3 STG.E.U8 desc[UR54][R138.64+0x61], R28 ;  /* 0x0000611c8a00b986 */ /* 0x0001e8000c101136 */
[----:B------:R-:W4:Y:S01]  /*2ca20*/  @!P2 LDG.E.U8 R30, desc[UR54][R12.64+0x60] ;  /* 0x000060360c1ea981 */ /* 0x000f22000c1e1100 */
[----:B------:R-:W-:-:S02]  /*2ca30*/  LOP3.LUT P0, RZ, R2, 0x8000000, RZ, 0xc0, !PT ;  /* 0x0800000002ff7812 */ /* 0x000fc4000780c0ff */
[----:B------:R-:W-:Y:S01]  /*2ca40*/  LOP3.LUT R0, R0, 0xfffffffd, RZ, 0xc0, !PT ;  /* 0xfffffffd00007812 */ /* 0x000fe200078ec0ff */
[----:B------:R-:W-:Y:S01]  /*2ca50*/  IMAD.U32 R85, RZ, RZ, UR52 ;  /* 0x00000034ff557e24 */ /* 0x000fe2000f8e00ff */
[----:B------:R-:W5:Y:S01]  /*2ca60*/  LDL.LU R33, [R1+0x518] ;  /* 0x0005180001217983 */ /* 0x000f620000300800 */
[----:B0-----:R-:W0:Y:S01]  /*2ca70*/  @!P2 LDC.64 R28, c[0x0][0x5c0] ;  /* 0x00017000ff1cab82 */ /* 0x001e220000000a00 */
[----:B------:R-:W-:Y:S01]  /*2ca80*/  @!P6 IADD3 R92, P1, P3, R92, UR58, R6 ;  /* 0x0000003a5c5cec10 */ /* 0x000fe2000fb3e006 */
[----:B------:R-:W-:Y:S01]  /*2ca90*/  IMAD.U32 R84, RZ, RZ, UR6 ;  /* 0x00000006ff547e24 */ /* 0x000fe2000f8e00ff */
[----:B----4-:R-:W-:Y:S01]  /*2caa0*/  LOP3.LUT R30, R30, 0xff, RZ, 0xc0, !PT ;  /* 0x000000ff1e1e7812 */ /* 0x010fe200078ec0ff */
[----:B------:R-:W-:Y:S01]  /*2cab0*/  IMAD.U32 R82, RZ, RZ, UR6 ;  /* 0x00000006ff527e24 */ /* 0x000fe2000f8e00ff */
[----:B------:R-:W-:Y:S01]  /*2cac0*/  @P6 LOP3.LUT R0, R0, 0x2, RZ, 0xfc, !PT ;  /* 0x0000000200006812 */ /* 0x000fe200078efcff */
[----:B------:R-:W-:Y:S01]  /*2cad0*/  IMAD.U32 R78, RZ, RZ, UR6 ;  /* 0x00000006ff4e7e24 */ /* 0x000fe2000f8e00ff */
[----:B------:R-:W-:Y:S01]  /*2cae0*/  F2FP.F16.E4M3.UNPACK_B R30, R30 ;  /* 0x0000001eff1e723e */ /* 0x000fe200020006ff */
[----:B------:R-:W4:Y:S04]  /*2caf0*/  LDL.LU R56, [R1+0x51c] ;  /* 0x00051c0001387983 */ /* 0x000f280000300800 */
[----:B------:R-:W-:Y:S01]  /*2cb00*/  HADD2.F32 R30, -RZ, R30.H0_H0 ;  /* 0x2000001eff1e7230 */ /* 0x000fe20000004100 */
[----:B------:R-:W-:Y:S01]  /*2cb10*/  @!P6 IADD3.X R87, R87, UR57, R27, P1, P3 ;  /* 0x000000395757ec10 */ /* 0x000fe20008fe641b */
[----:B------:R-:W4:Y:S03]  /*2cb20*/  LDL.LU R31, [R1+0x520] ;  /* 0x00052000011f7983 */ /* 0x000f260000300800 */
[----:B------:R-:W-:Y:S01]  /*2cb30*/  FMUL R30, R30, UR5 ;  /* 0x000000051e1e7c20 */ /* 0x000fe20008400000 */
[----:B0-----:R-:W-:Y:S01]  /*2cb40*/  @!P2 IADD3 R28, P1, R74, R28, RZ ;  /* 0x0000001c4a1ca210 */ /* 0x001fe20007f3e0ff */
[----:B------:R-:W4:Y:S02]  /*2cb50*/  LDL.LU R220, [R1+0x524] ;  /* 0x0005240001dc7983 */ /* 0x000f240000300800 */
[----:B--2---:R-:W-:-:S02]  /*2cb60*/  FFMA R30, R83, UR4, R30 ;  /* 0x00000004531e7c23 */ /* 0x004fc4000800001e */
[----:B------:R-:W-:Y:S01]  /*2cb70*/  @!P2 IMAD.X R29, R76, 0x1, R29, P1 ;  /* 0x000000014c1da824 */ /* 0x000fe200008e061d */
[----:B------:R-:W-:Y:S02]  /*2cb80*/  ISETP.LT.OR P6, PT, R26, 0xa1, !P4 ;  /* 0x000000a11a00780c */ /* 0x000fe400067c1670 */
[----:B------:R-:W-:Y:S02]  /*2cb90*/  LOP3.LUT R0, R0, 0xbfffffff, RZ, 0xc0, !PT ;  /* 0xbfffffff00007812 */ /* 0x000fe400078ec0ff */
[----:B------:R-:W-:Y:S01]  /*2cba0*/  LOP3.LUT P5, RZ, R2, 0x10000000, RZ, 0xc0, !PT ;  /* 0x1000000002ff7812 */ /* 0x000fe200078ac0ff */
[----:B------:R-:W-:Y:S01]  /*2cbb0*/  IMAD.U32 R74, RZ, RZ, UR52 ;  /* 0x00000034ff4a7e24 */ /* 0x000fe2000f8e00ff */
[----:B------:R-:W-:Y:S01]  /*2cbc0*/  F2FP.SATFINITE.E4M3.F32.PACK_AB_MERGE_C R30, RZ, R30, RZ ;  /* 0x0000001eff1e723e */ /* 0x000fe200048070ff */
[----:B------:R-:W2:Y:S04]  /*2cbd0*/  LDL.LU R221, [R1+0x528] ;  /* 0x0005280001dd7983 */ /* 0x000ea80000300800 */
[----:B------:R0:W-:Y:S02]  /*2cbe0*/  @!P2 STG.E.U8 desc[UR54][R28.64+0x60], R30 ;  /* 0x0000601e1c00a986 */ /* 0x0001e4000c101136 */
[----:B0-----:R-:W-:Y:S01]  /*2cbf0*/  PRMT R30, RZ, 0x7610, R30 ;  /* 0x00007610ff1e7816 */ /* 0x001fe2000000001e */
[----:B------:R-:W0:Y:S05]  /*2cc00*/  @!P0 LDC.64 R28, c[0x0][0x5c0] ;  /* 0x00017000ff1c8b82 */ /* 0x000e2a0000000a00 */
[----:B------:R-:W3:Y:S01]  /*2cc10*/  @!P0 LDG.E.U8 R30, desc[UR54][R12.64+0x61] ;  /* 0x000061360c1e8981 */ /* 0x000ee2000c1e1100 */
[----:B------:R-:W-:-:S04]  /*2cc20*/  @!P6 IADD3 R85, P1, P3, R85, UR56, R6 ;  /* 0x000000385555ec10 */ /* 0x000fc8000fb3e006 */
[----:B------:R-:W-:Y:S02]  /*2cc30*/  @!P6 IADD3.X R84, R84, UR53, R27, P1, P3 ;  /* 0x000000355454ec10 */ /* 0x000fe40008fe641b */
        /* <DEDUP_REMOVED lines=13> */
[----:B------:R-:W-:Y:S01]  /*2cd10*/  ISETP.LT.OR P4, PT, R26, 0xa2, !P4 ;  /* 0x000000a21a00780c */ /* 0x000fe20006781670 */
[----:B------:R-:W-:-:S12]  /*2cd20*/  IMAD.U32 R83, RZ, RZ, UR52 ;  /* 0x00000034ff537e24 */ /* 0x000fd8000f8e00ff */
[----:B------:R-:W-:-:S04]  /*2cd30*/  @!P4 IADD3 R83, P2, P3, R83, UR56, R6 ;  /* 0x000000385353cc10 */ /* 0x000fc8000fb5e006 */
[----:B------:R-:W-:Y:S02]  /*2cd40*/  @!P4 IADD3.X R82, R82, UR53, R27, P2, P3 ;  /* 0x000000355252cc10 */ /* 0x000fe400097e641b */
[----:B------:R-:W-:-:S04]  /*2cd50*/  ISETP.GE.AND P2, PT, R3, 0x89, PT ;  /* 0x000000890300780c */ /* 0x000fc80003f46270 */
[----:B------:R-:W-:Y:S02]  /*2cd60*/  ISETP.LT.OR P3, PT, R26, 0xa9, !P2 ;  /* 0x000000a91a00780c */ /* 0x000fe40005761670 */
[----:B------:R-:W-:Y:S01]  /*2cd70*/  LOP3.LUT R2, R2, 0xffdfffff, RZ, 0xc0, !PT ;  /* 0xffdfffff02027812 */ /* 0x000fe200078ec0ff */
[----:B------:R-:W-:-:S03]  /*2cd80*/  IMAD.U32 R81, RZ, RZ, UR52 ;  /* 0x00000034ff517e24 */ /* 0x000fc6000f8e00ff */
[----:B------:R-:W-:-:S04]  /*2cd90*/  @P4 LOP3.LUT R2, R2, 0x200000, RZ, 0xfc, !PT ;  /* 0x0020000002024812 */ /* 0x000fc800078efcff */
[----:B------:R-:W-:-:S03]  /*2cda0*/  LOP3.LUT R2, R2, 0xffefffff, RZ, 0xc0, !PT ;  /* 0xffefffff02027812 */ /* 0x000fc600078ec0ff */
[----:B------:R-:W-:Y:S02]  /*2cdb0*/  @!P3 IADD3 R81, P0, P1, R81, UR56, R6 ;  /* 0x000000385151bc10 */ /* 0x000fe4000f91e006 */
[----:B------:R-:W-:Y:S02]  /*2cdc0*/  @P3 LOP3.LUT R2, R2, 0x100000, RZ, 0xfc, !PT ;  /* 0x0010000002023812 */ /* 0x000fe400078efcff */
[----:B------:R-:W-:Y:S02]  /*2cdd0*/  @!P3 IADD3.X R78, R78, UR53, R27, P0, P1 ;  /* 0x000000354e4ebc10 */ /* 0x000fe400087e241b */
[----:B------:R-:W-:Y:S02]  /*2cde0*/  LOP3.LUT P3, RZ, R23, 0x20000000, RZ, 0xc0, !PT ;  /* 0x2000000017ff7812 */ /* 0x000fe4000786c0ff */
[----:B---3--:R-:W-:-:S04]  /*2cdf0*/  LOP3.LUT R28, R28, 0xff, RZ, 0xc0, !PT ;  /* 0x000000ff1c1c7812 */ /* 0x008fc800078ec0ff */
[----:B------:R-:W-:-:S05]  /*2ce00*/  F2FP.F16.E4M3.UNPACK_B R28, R28 ;  /* 0x0000001cff1c723e */ /* 0x000fca00020006ff */
[----:B------:R-:W-:-:S05]  /*2ce10*/  HADD2.F32 R28, -RZ, R28.H0_H0 ;  /* 0x2000001cff1c7230 */ /* 0x000fca0000004100 */
[----:B------:R-:W-:-:S04]  /*2ce20*/  FMUL R28, R28, UR5 ;  /* 0x000000051c1c7c20 */ /* 0x000fc80008400000 */
[----:B-----5:R-:W-:-:S05]  /*2ce30*/  FFMA R28, R33, UR4, R28 ;  /* 0x00000004211c7c23 */ /* 0x020fca000800001c */
[----:B------:R-:W-:-:S05]  /*2ce40*/  F2FP.SATFINITE.E4M3.F32.PACK_AB_MERGE_C R28, RZ, R28, RZ ;  /* 0x0000001cff1c723e */ /* 0x000fca00048070ff */
[----:B------:R0:W-:Y:S02]  /*2ce50*/  @!P6 STG.E.U8 desc[UR54][R142.64+0x68], R28 ;  /* 0x0000681c8e00e986 */ /* 0x0001e4000c101136 */
[----:B0-----:R-:W-:-:S06]  /*2ce60*/  PRMT R28, RZ, 0x7610, R28 ;  /* 0x00007610ff1c7816 */ /* 0x001fcc000000001c */
[----:B------:R-:W3:Y:S01]  /*2ce70*/  @!P3 LDG.E.U8 R28, desc[UR54][R10.64+0x69] ;  /* 0x000069360a1cb981 */ /* 0x000ee2000c1e1100 */
[----:B------:R-:W-:Y:S01]  /*2ce80*/  ISETP.LT.OR P2, PT, R26, 0xaa, !P2 ;  /* 0x000000aa1a00780c */ /* 0x000fe20005741670 */
[----:B------:R-:W-:Y:S02]  /*2ce90*/  IMAD.U32 R76, RZ, RZ, UR52 ;  /* 0x00000034ff4c7e24 */ /* 0x000fe4000f8e00ff */
[----:B------:R-:W-:Y:S01]  /*2cea0*/  IMAD.U32 R75, RZ, RZ, UR6 ;  /* 0x00000006ff4b7e24 */ /* 0x000fe2000f8e00ff */
[----:B------:R-:W-:-:S09]  /*2ceb0*/  ISETP.GE.AND P4, PT, R3, 0x109, PT ;  /* 0x000001090300780c */ /* 0x000fd20003f86270 */
[----:B------:R-:W-:-:S04]  /*2cec0*/  @!P2 IADD3 R76, P0, P1, R76, UR56, R6 ;  /* 0x000000384c4cac10 */ /* 0x000fc8000f91e006 */
[----:B------:R-:W-:Y:S02]  /*2ced0*/  @!P2 IADD3.X R75, R75, UR53, R27, P0, P1 ;  /* 0x000000354b4bac10 */ /* 0x000fe400087e241b */
[----:B------:R-:W-:Y:S02]  /*2cee0*/  ISETP.LT.OR P1, PT, R26, 0xa1, !P4 ;  /* 0x000000a11a00780c */ /* 0x000fe40006721670 */
[----:B------:R-:W-:-:S04]  /*2cef0*/  LOP3.LUT R2, R2, 0xffbfffff, RZ, 0xc0, !PT ;  /* 0xffbfffff02027812 */ /* 0x000fc800078ec0ff */
[----:B------:R-:W-:Y:S01]  /*2cf00*/  @P2 LOP3.LUT R2, R2, 0x400000, RZ, 0xfc, !PT ;  /* 0x0040000002022812 */ /* 0x000fe200078efcff */
[----:B------:R-:W-:-:S03]  /*2cf10*/  IMAD.U32 R72, RZ, RZ, UR6 ;  /* 0x00000006ff487e24 */ /* 0x000fc6000f8e00ff */
[C---:B------:R-:W-:Y:S02]  /*2cf20*/  LOP3.LUT P6, RZ, R2.reuse, 0x2000000, RZ, 0xc0, !PT ;  /* 0x0200000002ff7812 */ /* 0x040fe400078cc0ff */
[----:B------:R-:W-:Y:S02]  /*2cf30*/  LOP3.LUT R2, R2, 0xff7fffff, RZ, 0xc0, !PT ;  /* 0xff7fffff02027812 */ /* 0x000fe400078ec0ff */
[----:B------:R-:W-:Y:S02]  /*2cf40*/  @!P1 IADD3 R74, P2, P0, R74, UR58, R6 ;  /* 0x0000003a4a4a9c10 */ /* 0x000fe4000f85e006 */
[----:B------:R-:W-:Y:S02]  /*2cf50*/  @P1 LOP3.LUT R2, R2, 0x800000, RZ, 0xfc, !PT ;  /* 0x0080000002021812 */ /* 0x000fe400078efcff */
[----:B------:R-:W-:Y:S02]  /*2cf60*/  @!P1 IADD3.X R72, R72, UR57, R27, P2, P0 ;  /* 0x0000003948489c10 */ /* 0x000fe400097e041b */
[----:B------:R-:W-:-:S02]  /*2cf70*/  LOP3.LUT P1, RZ, R0, 0x400000, RZ, 0xc0, !PT ;  /* 0x0040000000ff7812 */ /* 0x000fc4000782c0ff */
[----:B------:R-:W-:Y:S02]  /*2cf80*/  PRMT R30, RZ, 0x7610, R30 ;  /* 0x00007610ff1e7816 */ /* 0x000fe4000000001e */
[----:B---3--:R-:W-:-:S04]  /*2cf90*/  LOP3.LUT R28, R28, 0xff, RZ, 0xc0, !PT ;  /* 0x000000ff1c1c7812 */ /* 0x008fc800078ec0ff */
[----:B------:R-:W-:-:S05]  /*2cfa0*/  F2FP.F16.E4M3.UNPACK_B R28, R28 ;  /* 0x0000001cff1c723e */ /* 0x000fca00020006ff */
[----:B------:R-:W-:-:S05]  /*2cfb0*/  HADD2.F32 R28, -RZ, R28.H0_H0 ;  /* 0x2000001cff1c7230 */ /* 0x000fca0000004100 */
[----:B------:R-:W-:-:S04]  /*2cfc0*/  FMUL R28, R28, UR5 ;  /* 0x000000051c1c7c20 */ /* 0x000fc80008400000 */
[----:B----4-:R-:W-:-:S05]  /*2cfd0*/  FFMA R28, R56, UR4, R28 ;  /* 0x00000004381c7c23 */ /* 0x010fca000800001c */
[----:B------:R-:W-:-:S05]  /*2cfe0*/  F2FP.SATFINITE.E4M3.F32.PACK_AB_MERGE_C R28, RZ, R28, RZ ;  /* 0x0000001cff1c723e */ /* 0x000fca00048070ff */
[----:B------:R0:W-:Y:S04]  /*2cff0*/  @!P3 STG.E.U8 desc[UR54][R136.64+0x69], R28 ;  /* 0x0000691c8800b986 */ /* 0x0001e8000c101136 */
[----:B------:R-:W3:Y:S01]  /*2d000*/  @!P1 LDG.E.U8 R30, desc[UR54][R12.64+0x68] ;  /* 0x000068360c1e9981 */ /* 0x000ee2000c1e1100 */
[----:B------:R-:W-:Y:S01]  /*2d010*/  ISETP.LT.OR P0, PT, R26, 0xa2, !P4 ;  /* 0x000000a21a00780c */ /* 0x000fe20006701670 */
[----:B0-----:R-:W0:Y:S01]  /*2d020*/  @!P1 LDC.64 R28, c[0x0][0x5c0] ;  /* 0x00017000ff1c9b82 */ /* 0x001e220000000a00 */
[----:B------:R-:W-:Y:S02]  /*2d030*/  IMAD.U32 R56, RZ, RZ, UR52 ;  /* 0x00000034ff387e24 */ /* 0x000fe4000f8e00ff */
[----:B------:R-:W-:-:S09]  /*2d040*/  IMAD.U32 R33, RZ, RZ, UR6 ;  /* 0x00000006ff217e24 */ /* 0x000fd2000f8e00ff */
[----:B------:R-:W-:-:S04]  /*2d050*/  @!P0 IADD3 R56, P3, P4, R56, UR58, R6 ;  /* 0x0000003a38388c10 */ /* 0x000fc8000fc7e006 */
[----:B------:R-:W-:Y:S02]  /*2d060*/  @!P0 IADD3.X R33, R33, UR57, R27, P3, P4 ;  /* 0x0000003921218c10 */ /* 0x000fe40009fe841b */
[----:B------:R-:W-:Y:S02]  /*2d070*/  LOP3.LUT P2, RZ, R0, 0x80000, RZ, 0xc0, !PT ;  /* 0x0008000000ff7812 */ /* 0x000fe4000784c0ff */
[----:B0-----:R-:W-:-:S05]  /*2d080*/  @!P1 IADD3 R28, P4, R79, R28, RZ ;  /* 0x0000001c4f1c9210 */ /* 0x001fca0007f9e0ff */
[----:B------:R-:W-:Y:S01]  /*2d090*/  @!P1 IMAD.X R29, R80, 0x1, R29, P4 ;  /* 0x00000001501d9824 */ /* 0x000fe200020e061d */
[----:B---3--:R-:W-:-:S04]  /*2d0a0*/  LOP3.LUT R30, R30, 0xff, RZ, 0xc0, !PT ;  /* 0x000000ff1e1e7812 */ /* 0x008fc800078ec0ff */
[----:B------:R-:W-:-:S05]  /*2d0b0*/  F2FP.F16.E4M3.UNPACK_B R30, R30 ;  /* 0x0000001eff1e723e */ /* 0x000fca00020006ff */
[----:B------:R-:W-:-:S05]  /*2d0c0*/  HADD2.F32 R30, -RZ, R30.H0_H0 ;  /* 0x2000001eff1e7230 */ /* 0x000fca0000004100 */
[----:B------:R-:W-:-:S04]  /*2d0d0*/  FMUL R30, R30, UR5 ;  /* 0x000000051e1e7c20 */ /* 0x000fc80008400000 */
[----:B------:R-:W-:Y:S01]  /*2d0e0*/  FFMA R30, R31, UR4, R30 ;  /* 0x000000041f1e7c23 */ /* 0x000fe2000800001e */
[----:B------:R-:W-:Y:S01]  /*2d0f0*/  LOP3.LUT P3, RZ, R2, 0x1, RZ, 0xc0, !PT ;  /* 0x0000000102ff7812 */ /* 0x000fe2000786c0ff */
[----:B------:R-:W3:Y:S03]  /*2d100*/  LDL.LU R31, [R1+0x52c] ;  /* 0x00052c00011f7983 */ /* 0x000ee60000300800 */
[----:B------:R-:W-:-:S05]  /*2d110*/  F2FP.SATFINITE.E4M3.F32.PACK_AB_MERGE_C R30, RZ, R30, RZ ;  /* 0x0000001eff1e723e */ /* 0x000fca00048070ff */
[----:B------:R0:W-:Y:S02]  /*2d120*/  @!P1 STG.E.U8 desc[UR54][R28.64+0x68], R30 ;  /* 0x0000681e1c009986 */ /* 0x0001e4000c101136 */
[----:B0-----:R-:W-:Y:S01]  /*2d130*/  PRMT R30, RZ, 0x7610, R30 ;  /* 0x00007610ff1e7816 */ /* 0x001fe2000000001e */
[----:B------:R-:W0:Y:S05]  /*2d140*/  @!P2 LDC.64 R28, c[0x0][0x5c0] ;  /* 0x00017000ff1cab82 */ /* 0x000e2a0000000a00 */
[----:B------:R-:W4:Y:S01]  /*2d150*/  @!P2 LDG.E.U8 R30, desc[UR54][R12.64+0x69] ;  /* 0x000069360c1ea981 */ /* 0x000f22000c1e1100 */
[----:B------:R-:W-:-:S04]  /*2d160*/  LOP3.LUT R2, R2, 0xfeffffff, RZ, 0xc0, !PT ;  /* 0xfeffffff02027812 */ /* 0x000fc800078ec0ff */
[----:B------:R-:W-:Y:S02]  /*2d170*/  @P0 LOP3.LUT R2, R2, 0x1000000, RZ, 0xfc, !PT ;  /* 0x0100000002020812 */ /* 0x000fe400078efcff */
[----:B0-----:R-:W-:-:S05]  /*2d180*/  @!P2 IADD3 R28, P0, R73, R28, RZ ;  /* 0x0000001c491ca210 */ /* 0x001fca0007f1e0ff */
[----:B------:R-:W-:Y:S01]  /*2d190*/  @!P2 IMAD.X R29, R77, 0x1, R29, P0 ;  /* 0x000000014d1da824 */ /* 0x000fe200000e061d */
[----:B----4-:R-:W-:-:S04]  /*2d1a0*/  LOP3.LUT R30, R30, 0xff, RZ, 0xc0, !PT ;  /* 0x000000ff1e1e7812 */ /* 0x010fc800078ec0ff */
[----:B------:R-:W-:-:S05]  /*2d1b0*/  F2FP.F16.E4M3.UNPACK_B R30, R30 ;  /* 0x0000001eff1e723e */ /* 0x000fca00020006ff */
[----:B------:R-:W-:-:S05]  /*2d1c0*/  HADD2.F32 R30, -RZ, R30.H0_H0 ;  /* 0x2000001eff1e7230 */ /* 0x000fca0000004100 */
[----:B------:R-:W-:-:S04]  /*2d1d0*/  FMUL R30, R30, UR5 ;  /* 0x000000051e1e7c20 */ /* 0x000fc80008400000 */
[----:B------:R-:W-:Y:S01]  /*2d1e0*/  FFMA R30, R220, UR4, R30 ;  /* 0x00000004dc1e7c23 */ /* 0x000fe2000800001e */
[----:B------:R-:W-:Y:S01]  /*2d1f0*/  LOP3.LUT P4, RZ, R23, 0x10000000, RZ, 0xc0, !PT ;  /* 0x1000000017ff7812 */ /* 0x000fe2000788c0ff */
[----:B------:R-:W4:Y:S03]  /*2d200*/  LDL.LU R220, [R1+0x530] ;  /* 0x0005300001dc7983 */ /* 0x000f260000300800 */
[----:B------:R-:W-:-:S05]  /*2d210*/  F2FP.SATFINITE.E4M3.F32.PACK_AB_MERGE_C R30, RZ, R30, RZ ;  /* 0x0000001eff1e723e */ /* 0x000fca00048070ff */
[----:B------:R0:W-:Y:S02]  /*2d220*/  @!P2 STG.E.U8 desc[UR54][R28.64+0x69], R30 ;  /* 0x0000691e1c00a986 */ /* 0x0001e4000c101136 */
[----:B0-----:R-:W-:-:S06]  /*2d230*/  PRMT R28, RZ, 0x7610, R28 ;  /* 0x00007610ff1c7816 */ /* 0x001fcc000000001c */
[----:B------:R-:W5:Y:S02]  /*2d240*/  @!P3 LDG.E.U8 R28, desc[UR54][R14.64+0x60] ;  /* 0x000060360e1cb981 */ /* 0x000f64000c1e1100 */
[----:B-----5:R-:W-:-:S04]  /*2d250*/  LOP3.LUT R28, R28, 0xff, RZ, 0xc0, !PT ;  /* 0x000000ff1c1c7812 */ /* 0x020fc800078ec0ff */
        /* <DEDUP_REMOVED lines=9> */
[----:B------:R-:W5:Y:S01]  /*2d2f0*/  @!P4 LDG.E.U8 R28, desc[UR54][R14.64+0x61] ;  /* 0x000061360e1cc981 */ /* 0x000f62000c1e1100 */
[----:B------:R-:W-:Y:S02]  /*2d300*/  PRMT R30, RZ, 0x7610, R30 ;  /* 0x00007610ff1e7816 */ /* 0x000fe4000000001e */
[----:B-----5:R-:W-:-:S04]  /*2d310*/  LOP3.LUT R28, R28, 0xff, RZ, 0xc0, !PT ;  /* 0x000000ff1c1c7812 */ /* 0x020fc800078ec0ff */
[----:B------:R-:W-:-:S05]  /*2d320*/  F2FP.F16.E4M3.UNPACK_B R28, R28 ;  /* 0x0000001cff1c723e */ /* 0x000fca00020006ff */
[----:B------:R-:W-:-:S05]  /*2d330*/  HADD2.F32 R28, -RZ, R28.H0_H0 ;  /* 0x2000001cff1c7230 */ /* 0x000fca0000004100 */
[----:B------:R-:W-:-:S04]  /*2d340*/  FMUL R28, R28, UR5 ;  /* 0x000000051c1c7c20 */ /* 0x000fc80008400000 */
[----:B---3--:R-:W-:Y:S01]  /*2d350*/  FFMA R28, R31, UR4, R28 ;  /* 0x000000041f1c7c23 */ /* 0x008fe2000800001c */
[----:B------:R-:W-:Y:S01]  /*2d360*/  LOP3.LUT P2, RZ, R0, 0x400, RZ, 0xc0, !PT ;  /* 0x0000040000ff7812 */ /* 0x000fe2000784c0ff */
[----:B------:R-:W3:Y:S03]  /*2d370*/  LDL.LU R31, [R1+0x538] ;  /* 0x00053800011f7983 */ /* 0x000ee60000300800 */
[----:B------:R-:W-:-:S05]  /*2d380*/  F2FP.SATFINITE.E4M3.F32.PACK_AB_MERGE_C R28, RZ, R28, RZ ;  /* 0x0000001cff1c723e */ /* 0x000fca00048070ff */
[----:B------:R0:W-:Y:S04]  /*2d390*/  @!P4 STG.E.U8 desc[UR54][R144.64+0x61], R28 ;  /* 0x0000611c9000c986 */ /* 0x0001e8000c101136 */
[----:B------:R-:W5:Y:S01]  /*2d3a0*/  @!P1 LDG.E.U8 R30, desc[UR54][R16.64+0x60] ;  /* 0x00006036101e9981 */ /* 0x000f62000c1e1100 */
[----:B0-----:R-:W0:Y:S02]  /*2d3b0*/  @!P1 LDC.64 R28, c[0x0][0x5c0] ;  /* 0x00017000ff1c9b82 */ /* 0x001e240000000a00 */
[----:B0-----:R-:W-:-:S05]  /*2d3c0*/  @!P1 IADD3 R28, P0, R64, R28, RZ ;  /* 0x0000001c401c9210 */ /* 0x001fca0007f1e0ff */
[----:B------:R-:W-:Y:S01]  /*2d3d0*/  @!P1 IMAD.X R29, R65, 0x1, R29, P0 ;  /* 0x00000001411d9824 */ /* 0x000fe200000e061d */
[----:B-----5:R-:W-:-:S04]  /*2d3e0*/  LOP3.LUT R30, R30, 0xff, RZ, 0xc0, !PT ;  /* 0x000000ff1e1e7812 */ /* 0x020fc800078ec0ff */
[----:B------:R-:W-:-:S05]  /*2d3f0*/  F2FP.F16.E4M3.UNPACK_B R30, R30 ;  /* 0x0000001eff1e723e */ /* 0x000fca00020006ff */
[----:B------:R-:W-:-:S05]  /*2d400*/  HADD2.F32 R30, -RZ, R30.H0_H0 ;  /* 0x2000001eff1e7230 */ /* 0x000fca0000004100 */
[----:B------:R-:W-:-:S04]  /*2d410*/  FMUL R30, R30, UR5 ;  /* 0x000000051e1e7c20 */ /* 0x000fc80008400000 */
[----:B----4-:R-:W-:Y:S01]  /*2d420*/  FFMA R30, R220, UR4, R30 ;  /* 0x00000004dc1e7c23 */ /* 0x010fe2000800001e */
[----:B------:R-:W-:Y:S01]  /*2d430*/  LOP3.LUT P3, RZ, R23, 0x2000000, RZ, 0xc0, !PT ;  /* 0x0200000017ff7812 */ /* 0x000fe2000786c0ff */
[----:B------:R-:W4:Y:S03]  /*2d440*/  LDL.LU R220, [R1+0x53c] ;  /* 0x00053c0001dc7983 */ /* 0x000f260000300800 */
[----:B------:R-:W-:-:S05]  /*2d450*/  F2FP.SATFINITE.E4M3.F32.PACK_AB_MERGE_C R30, RZ, R30, RZ ;  /* 0x0000001eff1e723e */ /* 0x000fca00048070ff */
[----:B------:R0:W-:Y:S02]  /*2d460*/  @!P1 STG.E.U8 desc[UR54][R28.64+0x60], R30 ;  /* 0x0000601e1c009986 */ /* 0x0001e4000c101136 */
[----:B0-----:R-:W-:Y:S01]  /*2d470*/  PRMT R30, RZ, 0x7610, R30 ;  /* 0x00007610ff1e7816 */ /* 0x001fe2000000001e */
[----:B------:R-:W0:Y:S05]  /*2d480*/  @!P2 LDC.64 R28, c[0x0][0x5c0] ;  /* 0x00017000ff1cab82 */ /* 0x000e2a0000000a00 */
[----:B------:R-:W5:Y:S01]  /*2d490*/  @!P2 LDG.E.U8 R30, desc[UR54][R16.64+0x61] ;  /* 0x00006136101ea981 */ /* 0x000f62000c1e1100 */
[----:B0-----:R-:W-:-:S05]  /*2d4a0*/  @!P2 IADD3 R28, P0, R57, R28, RZ ;  /* 0x0000001c391ca210 */ /* 0x001fca0007f1e0ff */
[----:B------:R-:W-:Y:S01]  /*2d4b0*/  @!P2 IMAD.X R29, R108, 0x1, R29, P0 ;  /* 0x000000016c1da824 */ /* 0x000fe200000e061d */
        /* <DEDUP_REMOVED lines=15> */
[----:B---3--:R-:W-:Y:S01]  /*2d5b0*/  FFMA R28, R31, UR4, R28 ;  /* 0x000000041f1c7c23 */ /* 0x008fe2000800001c */
[----:B------:R-:W-:Y:S01]  /*2d5c0*/  PRMT R30, RZ, 0x7610, R30 ;  /* 0x00007610ff1e7816 */ /* 0x000fe2000000001e */
[----:B------:R-:W3:Y:S03]  /*2d5d0*/  LDL.LU R31, [R1+0x544] ;  /* 0x00054400011f7983 */ /* 0x000ee60000300800 */
        /* <DEDUP_REMOVED lines=8> */
[----:B----4-:R-:W-:-:S05]  /*2d660*/  FFMA R28, R220, UR4, R28 ;  /* 0x00000004dc1c7c23 */ /* 0x010fca000800001c */
[----:B------:R-:W-:-:S05]  /*2d670*/  F2FP.SATFINITE.E4M3.F32.PACK_AB_MERGE_C R28, RZ, R28, RZ ;  /* 0x0000001cff1c723e */ /* 0x000fca00048070ff */
[----:B------:R0:W-:Y:S04]  /*2d680*/  @!P4 STG.E.U8 desc[UR54][R148.64+0x69], R28 ;  /* 0x0000691c9400c986 */ /* 0x0001e8000c101136 */
[----:B------:R-:W4:Y:S01]  /*2d690*/  @!P6 LDG.E.U8 R30, desc[UR54][R16.64+0x68] ;  /* 0x00006836101ee981 */ /* 0x000f22000c1e1100 */
[----:B0-----:R-:W0:Y:S02]  /*2d6a0*/  @!P6 LDC.64 R28, c[0x0][0x5c0] ;  /* 0x00017000ff1ceb82 */ /* 0x001e240000000a00 */
[----:B0-----:R-:W-:-:S05]  /*2d6b0*/  @!P6 IADD3 R28, P0, R109, R28, RZ ;  /* 0x0000001c6d1ce210 */ /* 0x001fca0007f1e0ff */
[----:B------:R-:W-:Y:S01]  /*2d6c0*/  @!P6 IMAD.X R29, R110, 0x1, R29, P0 ;  /* 0x000000016e1de824 */ /* 0x000fe200000e061d */
[----:B----4-:R-:W-:-:S04]  /*2d6d0*/  LOP3.LUT R30, R30, 0xff, RZ, 0xc0, !PT ;  /* 0x000000ff1e1e7812 */ /* 0x010fc800078ec0ff */
[----:B------:R-:W-:-:S05]  /*2d6e0*/  F2FP.F16.E4M3.UNPACK_B R30, R30 ;  /* 0x0000001eff1e723e */ /* 0x000fca00020006ff */
[----:B------:R-:W-:-:S05]  /*2d6f0*/  HADD2.F32 R30, -RZ, R30.H0_H0 ;  /* 0x2000001eff1e7230 */ /* 0x000fca0000004100 */
[----:B------:R-:W-:-:S04]  /*2d700*/  FMUL R30, R30, UR5 ;  /* 0x000000051e1e7c20 */ /* 0x000fc80008400000 */
[----:B--2---:R-:W-:Y:S01]  /*2d710*/  FFMA R30, R221, UR4, R30 ;  /* 0x00000004dd1e7c23 */ /* 0x004fe2000800001e */
[----:B------:R-:W-:Y:S01]  /*2d720*/  ISETP.GE.AND P1, PT, R3, 0x181, PT ;  /* 0x000001810300780c */ /* 0x000fe20003f26270 */
[----:B------:R-:W2:Y:S03]  /*2d730*/  LDL.LU R221, [R1+0x548] ;  /* 0x0005480001dd7983 */ /* 0x000ea60000300800 */
[----:B------:R-:W-:Y:S01]  /*2d740*/  F2FP.SATFINITE.E4M3.F32.PACK_AB_MERGE_C R30, RZ, R30, RZ ;  /* 0x0000001eff1e723e */ /* 0x000fe200048070ff */
[----:B------:R-:W4:Y:S04]  /*2d750*/  LDL.LU R219, [R1+0x54c] ;  /* 0x00054c0001db7983 */ /* 0x000f280000300800 */
[----:B------:R0:W-:Y:S01]  /*2d760*/  @!P6 STG.E.U8 desc[UR54][R28.64+0x68], R30 ;  /* 0x0000681e1c00e986 */ /* 0x0001e2000c101136 */
[----:B------:R-:W-:-:S03]  /*2d770*/  LOP3.LUT P3, RZ, R2, 0x40000, RZ, 0xc0, !PT ;  /* 0x0004000002ff7812 */ /* 0x000fc6000786c0ff */
[----:B------:R-:W5:Y:S01]  /*2d780*/  LDL.LU R220, [R1+0x550] ;  /* 0x0005500001dc7983 */ /* 0x000f620000300800 */
[----:B0-----:R-:W-:Y:S01]  /*2d790*/  PRMT R30, RZ, 0x7610, R30 ;  /* 0x00007610ff1e7816 */ /* 0x001fe2000000001e */
[----:B------:R-:W0:Y:S05]  /*2d7a0*/  @!P5 LDC.64 R28, c[0x0][0x5c0] ;  /* 0x00017000ff1cdb82 */ /* 0x000e2a0000000a00 */
[----:B------:R-:W3:Y:S01]  /*2d7b0*/  @!P5 LDG.E.U8 R30, desc[UR54][R16.64+0x69] ;  /* 0x00006936101ed981 */ /* 0x000ee2000c1e1100 */
        /* <DEDUP_REMOVED lines=13> */
[----:B------:R-:W-:-:S03]  /*2d890*/  @!P5 IMAD.WIDE.U32 R28, R4, 0x180, R28 ;  /* 0x00000180041cd825 */ /* 0x000fc600078e001c */
[----:B0-----:R-:W-:Y:S02]  /*2d8a0*/  @!P5 IADD3 R28, P6, R28, R30, RZ ;  /* 0x0000001e1c1cd210 */ /* 0x001fe40007fde0ff */
[----:B------:R-:W-:-:S06]  /*2d8b0*/  PRMT R30, RZ, 0x7610, R30 ;  /* 0x00007610ff1e7816 */ /* 0x000fcc000000001e */
[----:B------:R-:W3:Y:S01]  /*2d8c0*/  @!P5 LDG.E.U8 R30, desc[UR54][R18.64+0x60] ;  /* 0x00006036121ed981 */ /* 0x000ee2000c1e1100 */
[----:B------:R-:W-:-:S05]  /*2d8d0*/  @!P5 IMAD R57, R5, 0x180, RZ ;  /* 0x000001800539d824 */ /* 0x000fca00078e02ff */
[----:B------:R-:W-:Y:S02]  /*2d8e0*/  @!P5 IADD3.X R29, R31, R29, R57, P6, !PT ;  /* 0x0000001d1f1dd210 */ /* 0x000fe400037fe439 */
[----:B---3--:R-:W-:-:S04]  /*2d8f0*/  LOP3.LUT R30, R30, 0xff, RZ, 0xc0, !PT ;  /* 0x000000ff1e1e7812 */ /* 0x008fc800078ec0ff */
[----:B------:R-:W-:-:S05]  /*2d900*/  F2FP.F16.E4M3.UNPACK_B R30, R30 ;  /* 0x0000001eff1e723e */ /* 0x000fca00020006ff */
[----:B------:R-:W-:-:S05]  /*2d910*/  HADD2.F32 R30, -RZ, R30.H0_H0 ;  /* 0x2000001eff1e7230 */ /* 0x000fca0000004100 */
[----:B------:R-:W-:-:S04]  /*2d920*/  FMUL R30, R30, UR5 ;  /* 0x000000051e1e7c20 */ /* 0x000fc80008400000 */
[----:B--2---:R-:W-:Y:S01]  /*2d930*/  FFMA R30, R221, UR4, R30 ;  /* 0x00000004dd1e7c23 */ /* 0x004fe2000800001e */
[----:B------:R-:W-:Y:S01]  /*2d940*/  LOP3.LUT P4, RZ, R2, 0x20000, RZ, 0xc0, !PT ;  /* 0x0002000002ff7812 */ /* 0x000fe2000788c0ff */
[----:B------:R-:W2:Y:S03]  /*2d950*/  LDL.LU R221, [R1+0x554] ;  /* 0x0005540001dd7983 */ /* 0x000ea60000300800 */
        /* <DEDUP_REMOVED lines=26> */
[----:B-----5:R-:W-:Y:S01]  /*2db00*/  FFMA R28, R220, UR4, R28 ;  /* 0x00000004dc1c7c23 */ /* 0x020fe2000800001c */
[----:B------:R-:W-:Y:S01]  /*2db10*/  ISETP.LT.OR P5, PT, R26, 0x69, !P1 ;  /* 0x000000691a00780c */ /* 0x000fe20004fa1670 */
[----:B------:R-:W4:Y:S03]  /*2db20*/  LDL.LU R220, [R1+0x55c] ;  /* 0x00055c0001dc7983 */ /* 0x000f260000300800 */
[----:B------:R-:W-:-:S05]  /*2db30*/  F2FP.SATFINITE.E4M3.F32.PACK_AB_MERGE_C R28, RZ, R28, RZ ;  /* 0x0000001cff1c723e */ /* 0x000fca00048070ff */
[----:B------:R0:W-:Y:S04]  /*2db40*/  @!P3 STG.E.U8 desc[UR54][R228.64+0x60], R28 ;  /* 0x0000601ce400b986 */ /* 0x0001e8000c101136 */
[----:B------:R-:W1:Y:S01]  /*2db50*/  @!P5 LDC.64 R30, c[0x0][0x5c0] ;  /* 0x00017000ff1edb82 */ /* 0x000e620000000a00 */
[----:B0-----:R-:W-:-:S06]  /*2db60*/  PRMT R28, RZ, 0x7610, R28 ;  /* 0x00007610ff1c7816 */ /* 0x001fcc000000001c */
[----:B------:R-:W5:Y:S01]  /*2db70*/  @!P4 LDG.E.U8 R28, desc[UR54][R20.64+0x61] ;  /* 0x00006136141cc981 */ /* 0x000f62000c1e1100 */
[----:B------:R-:W-:Y:S01]  /*2db80*/  @!P5 IMAD.MOV.U32 R29, RZ, RZ, R27 ;  /* 0x000000ffff1dd224 */ /* 0x000fe200078e001b */
[----:B-----5:R-:W-:-:S04]  /*2db90*/  LOP3.LUT R28, R28, 0xff, RZ, 0xc0, !PT ;  /* 0x000000ff1c1c7812 */ /* 0x020fc800078ec0ff */
[----:B------:R-:W-:-:S05]  /*2dba0*/  F2FP.F16.E4M3.UNPACK_B R28, R28 ;  /* 0x0000001cff1c723e */ /* 0x000fca00020006ff */
[----:B------:R-:W-:-:S05]  /*2dbb0*/  HADD2.F32 R28, -RZ, R28.H0_H0 ;  /* 0x2000001cff1c7230 */ /* 0x000fca0000004100 */
[----:B------:R-:W-:-:S04]  /*2dbc0*/  FMUL R28, R28, UR5 ;  /* 0x000000051c1c7c20 */ /* 0x000fc80008400000 */
[----:B--2---:R-:W-:Y:S01]  /*2dbd0*/  FFMA R28, R221, UR4, R28 ;  /* 0x00000004dd1c7c23 */ /* 0x004fe2000800001c */
[----:B------:R-:W-:Y:S01]  /*2dbe0*/  @!P5 IMAD R57, R5, 0x180, RZ ;  /* 0x000001800539d824 */ /* 0x000fe200078e02ff */
[----:B------:R-:W-:Y:S01]  /*2dbf0*/  LOP3.LUT P3, RZ, R2, 0x800, RZ, 0xc0, !PT ;  /* 0x0000080002ff7812 */ /* 0x000fe2000786c0ff */
[----:B------:R-:W2:Y:S02]  /*2dc00*/  LDL.LU R221, [R1+0x560] ;  /* 0x0005600001dd7983 */ /* 0x000ea40000300800 */
[----:B------:R-:W-:-:S05]  /*2dc10*/  F2FP.SATFINITE.E4M3.F32.PACK_AB_MERGE_C R28, RZ, R28, RZ ;  /* 0x0000001cff1c723e */ /* 0x000fca00048070ff */
[----:B------:R0:W-:Y:S02]  /*2dc20*/  @!P4 STG.E.U8 desc[UR54][R226.64+0x61], R28 ;  /* 0x0000611ce200c986 */ /* 0x0001e4000c101136 */
[----:B0-----:R-:W-:-:S04]  /*2dc30*/  @!P5 IMAD.MOV.U32 R28, RZ, RZ, R6 ;  /* 0x000000ffff1cd224 */ /* 0x001fc800078e0006 */
[----:B------:R-:W-:-:S03]  /*2dc40*/  @!P5 IMAD.WIDE.U32 R28, R4, 0x180, R28 ;  /* 0x00000180041cd825 */ /* 0x000fc600078e001c */
[----:B-1----:R-:W-:Y:S02]  /*2dc50*/  @!P5 IADD3 R28, P6, R28, R30, RZ ;  /* 0x0000001e1c1cd210 */ /* 0x002fe40007fde0ff */
[----:B------:R-:W-:-:S06]  /*2dc60*/  PRMT R30, RZ, 0x7610, R30 ;  /* 0x00007610ff1e7816 */ /* 0x000fcc000000001e */
[----:B------:R-:W5:Y:S01]  /*2dc70*/  @!P5 LDG.E.U8 R30, desc[UR54][R18.64+0x68] ;  /* 0x00006836121ed981 */ /* 0x000f62000c1e1100 */
[----:B------:R-:W-:Y:S02]  /*2dc80*/  @!P5 IADD3.X R29, R31, R29, R57, P6, !PT ;  /* 0x0000001d1f1dd210 */ /* 0x000fe400037fe439 */
        /* <DEDUP_REMOVED lines=16> */
[----:B------:R-:W5:Y:S01]  /*2dd90*/  @!P5 LDG.E.U8 R30, desc[UR54][R18.64+0x69] ;  /* 0x00006936121ed981 */ /* 0x000f62000c1e1100 */
[----:B------:R-:W-:-:S05]  /*2dda0*/  @!P5 IMAD R57, R5, 0x180, RZ ;  /* 0x000001800539d824 */ /* 0x000fca00078e02ff */
[----:B------:R-:W-:Y:S02]  /*2ddb0*/  @!P5 IADD3.X R29, R31, R29, R57, P6, !PT ;  /* 0x0000001d1f1dd210 */ /* 0x000fe400037fe439 */
[----:B-----5:R-:W-:-:S04]  /*2ddc0*/  LOP3.LUT R30, R30, 0xff, RZ, 0xc0, !PT ;  /* 0x000000ff1e1e7812 */ /* 0x020fc800078ec0ff */
[----:B------:R-:W-:-:S05]  /*2ddd0*/  F2FP.F16.E4M3.UNPACK_B R30, R30 ;  /* 0x0000001eff1e723e */ /* 0x000fca00020006ff */
[----:B------:R-:W-:-:S05]  /*2dde0*/  HADD2.F32 R30, -RZ, R30.H0_H0 ;  /* 0x2000001eff1e7230 */ /* 0x000fca0000004100 */
[----:B------:R-:W-:-:S04]  /*2ddf0*/  FMUL R30, R30, UR5 ;  /* 0x000000051e1e7c20 */ /* 0x000fc80008400000 */
[----:B----4-:R-:W-:Y:S02]  /*2de00*/  FFMA R30, R220, UR4, R30 ;  /* 0x00000004dc1e7c23 */ /* 0x010fe4000800001e */
        /* <DEDUP_REMOVED lines=10> */
[----:B------:R-:W-:Y:S01]  /*2deb0*/  PRMT R30, RZ, 0x7610, R30 ;  /* 0x00007610ff1e7816 */ /* 0x000fe2000000001e */
[----:B------:R-:W2:Y:S03]  /*2dec0*/  LDL.LU R221, [R1+0x56c] ;  /* 0x00056c0001dd7983 */ /* 0x000ea60000300800 */
[----:B------:R-:W-:-:S05]  /*2ded0*/  F2FP.SATFINITE.E4M3.F32.PACK_AB_MERGE_C R28, RZ, R28, RZ ;  /* 0x0000001cff1c723e */ /* 0x000fca00048070ff */
[----:B------:R0:W-:Y:S02]  /*2dee0*/  @!P3 STG.E.U8 desc[UR54][R224.64+0x68], R28 ;  /* 0x0000681ce000b986 */ /* 0x0001e4000c101136 */
[----:B0-----:R-:W-:-:S06]  /*2def0*/  PRMT R28, RZ, 0x7610, R28 ;  /* 0x00007610ff1c7816 */ /* 0x001fcc000000001c */
[----:B------:R-:W5:Y:S01]  /*2df00*/  @!P4 LDG.E.U8 R28, desc[UR54][R20.64+0x69] ;  /* 0x00006936141cc981 */ /* 0x000f62000c1e1100 */
[----:B------:R-:W-:-:S04]  /*2df10*/  ISETP.GE.AND P3, PT, R3, 0x1, PT ;  /* 0x000000010300780c */ /* 0x000fc80003f66270 */
[----:B------:R-:W-:Y:S02]  /*2df20*/  ISETP.LT.OR P5, PT, R26, 0x71, !P3 ;  /* 0x000000711a00780c */ /* 0x000fe40005fa1670 */
        /* <DEDUP_REMOVED lines=21> */
[----:B------:R0:W-:Y:S01]  /*2e080*/  @!P5 STG.E.U8 desc[UR54][R28.64+0x70], R30 ;  /* 0x0000701e1c00d986 */ /* 0x0001e2000c101136 */
[----:B------:R-:W-:Y:S02]  /*2e090*/  ISETP.LT.OR P5, PT, R26, 0x72, !P3 ;  /* 0x000000721a00780c */ /* 0x000fe40005fa1670 */
[----:B0-----:R-:W-:-:S11]  /*2e0a0*/  PRMT R30, RZ, 0x7610, R30 ;  /* 0x00007610ff1e7816 */ /* 0x001fd6000000001e */
        /* <DEDUP_REMOVED lines=18> */
[----:B---3--:R-:W-:-:S05]  /*2e1d0*/  FFMA R28, R219, UR4, R28 ;  /* 0x00000004db1c7c23 */ /* 0x008fca000800001c */
[----:B------:R-:W-:-:S05]  /*2e1e0*/  F2FP.SATFINITE.E4M3.F32.PACK_AB_MERGE_C R28, RZ, R28, RZ ;  /* 0x0000001cff1c723e */ /* 0x000fca00048070ff */
[----:B------:R0:W-:Y:S02]  /*2e1f0*/  @!P2 STG.E.U8 desc[UR54][R172.64+0x70], R28 ;  /* 0x0000701cac00a986 */ /* 0x0001e4000c101136 */
[----:B0-----:R-:W-:-:S06]  /*2e200*/  PRMT R28, RZ, 0x7610, R28 ;  /* 0x00007610ff1c7816 */ /* 0x001fcc000000001c */
[----:B------:R-:W3:Y:S01]  /*2e210*/  @!P4 LDG.E.U8 R28, desc[UR54][R8.64+0x71] ;  /* 0x00007136081cc981 */ /* 0x000ee2000c1e1100 */
[----:B------:R-:W-:Y:S02]  /*2e220*/  ISETP.LT.OR P5, PT, R26, 0x79, !P3 ;  /* 0x000000791a00780c */ /* 0x000fe40005fa1670 */
[----:B------:R-:W-:Y:S02]  /*2e230*/  PRMT R30, RZ, 0x7610, R30 ;  /* 0x00007610ff1e7816 */ /* 0x000fe4000000001e */
[----:B---3--:R-:W-:-:S04]  /*2e240*/  LOP3.LUT R28, R28, 0xff, RZ, 0xc0, !PT ;  /* 0x000000ff1c1c7812 */ /* 0x008fc800078ec0ff */
[----:B------:R-:W-:-:S05]  /*2e250*/  F2FP.F16.E4M3.UNPACK_B R28, R28 ;  /* 0x0000001cff1c723e */ /* 0x000fca00020006ff */
[----:B------:R-:W-:-:S05]  /*2e260*/  HADD2.F32 R28, -RZ, R28.H0_H0 ;  /* 0x2000001cff1c7230 */ /* 0x000fca0000004100 */
[----:B------:R-:W-:-:S04]  /*2e270*/  FMUL R28, R28, UR5 ;  /* 0x000000051c1c7c20 */ /* 0x000fc80008400000 */
[----:B----4-:R-:W-:Y:S02]  /*2e280*/  FFMA R28, R220, UR4, R28 ;  /* 0x00000004dc1c7c23 */ /* 0x010fe4000800001c */
[----:B------:R-:W3:Y:S03]  /*2e290*/  LDL.LU R220, [R1+0x57c] ;  /* 0x00057c0001dc7983 */ /* 0x000ee60000300800 */
[----:B------:R-:W-:Y:S01]  /*2e2a0*/  F2FP.SATFINITE.E4M3.F32.PACK_AB_MERGE_C R28, RZ, R28, RZ ;  /* 0x0000001cff1c723e */ /* 0x000fe200048070ff */
[----:B------:R-:W4:Y:S04]  /*2e2b0*/  LDL.LU R219, [R1+0x580] ;  /* 0x0005800001db7983 */ /* 0x000f280000300800 */
        /* <DEDUP_REMOVED lines=223> */
[----:B0-----:R-:W0:Y:S01]  /*2f0b0*/  @!P2 LDC.64 R28, c[0x0][0x5c0] ;  /* 0x00017000ff1cab82 */ /* 0x001e220000000a00 */
[----:B------:R-:W-:Y:S02]  /*2f0c0*/  LOP3.LUT P4, RZ, R0, 0x4, RZ, 0xc0, !PT ;  /* 0x0000000400ff7812 */ /* 0x000fe4000788c0ff */
        /* <DEDUP_REMOVED lines=10> */
[----:B------:R0:W-:Y:S04]  /*2f170*/  @!P2 STG.E.U8 desc[UR54][R28.64+0x78], R30 ;  /* 0x0000781e1c00a986 */ /* 0x0001e8000c101136 */
[----:B------:R-:W5:Y:S01]  /*2f180*/  LDL.LU R131, [R1+0x5d0] ;  /* 0x0005d00001837983 */ /* 0x000f620000300800 */
[----:B0-----:R-:W-:Y:S01]  /*2f190*/  PRMT R30, RZ, 0x7610, R30 ;  /* 0x00007610ff1e7816 */ /* 0x001fe2000000001e */
[----:B------:R-:W0:Y:S01]  /*2f1a0*/  @!P4 LDC.64 R28, c[0x0][0x5c0] ;  /* 0x00017000ff1ccb82 */ /* 0x000e220000000a00 */
[----:B------:R-:W-:Y:S01]  /*2f1b0*/  LOP3.LUT P2, RZ, R2, 0x1000, RZ, 0xc0, !PT ;  /* 0x0000100002ff7812 */ /* 0x000fe2000784c0ff */
[----:B------:R-:W5:Y:S04]  /*2f1c0*/  LDL.LU.64 R132, [R1+0x20] ;  /* 0x0000200001847983 */ /* 0x000f680000300a00 */
[----:B------:R-:W3:Y:S04]  /*2f1d0*/  @!P4 LDG.E.U8 R30, desc[UR54][R16.64+0x79] ;  /* 0x00007936101ec981 */ /* 0x000ee8000c1e1100 */
[----:B------:R-:W5:Y:S01]  /*2f1e0*/  LDL.LU R218, [R1+0x5d4] ;  /* 0x0005d40001da7983 */ /* 0x000f620000300800 */
[----:B0-----:R-:W-:-:S05]  /*2f1f0*/  @!P4 IADD3 R28, P5, R32, R28, RZ ;  /* 0x0000001c201cc210 */ /* 0x001fca0007fbe0ff */
[----:B------:R-:W-:Y:S01]  /*2f200*/  @!P4 IMAD.X R29, R60, 0x1, R29, P5 ;  /* 0x000000013c1dc824 */ /* 0x000fe200028e061d */
[----:B------:R-:W-:Y:S02]  /*2f210*/  ISETP.LT.OR P5, PT, R26, 0x71, !P1 ;  /* 0x000000711a00780c */ /* 0x000fe40004fa1670 */
[----:B---3--:R-:W-:-:S04]  /*2f220*/  LOP3.LUT R30, R30, 0xff, RZ, 0xc0, !PT ;  /* 0x000000ff1e1e7812 */ /* 0x008fc800078ec0ff */
        /* <DEDUP_REMOVED lines=21> */
[----:B------:R-:W2:Y:S03]  /*2f380*/  LDL.LU.64 R220, [R1+0x18] ;  /* 0x0000180001dc7983 */ /* 0x000ea60000300a00 */
        /* <DEDUP_REMOVED lines=26> */
[----:B-----5:R-:W-:-:S05]  /*2f530*/  FFMA R28, R131, UR4, R28 ;  /* 0x00000004831c7c23 */ /* 0x020fca000800001c */
[----:B------:R-:W-:-:S05]  /*2f540*/  F2FP.SATFINITE.E4M3.F32.PACK_AB_MERGE_C R28, RZ, R28, RZ ;  /* 0x0000001cff1c723e */ /* 0x000fca00048070ff */
[----:B------:R0:W-:Y:S02]  /*2f550*/  @!P2 STG.E.U8 desc[UR54][R132.64+0x70], R28 ;  /* 0x0000701c8400a986 */ /* 0x0001e4000c101136 */
[----:B0-----:R-:W-:-:S06]  /*2f560*/  PRMT R28, RZ, 0x7610, R28 ;  /* 0x00007610ff1c7816 */ /* 0x001fcc000000001c */
[----:B------:R-:W4:Y:S01]  /*2f570*/  @!P4 LDG.E.U8 R28, desc[UR54][R20.64+0x71] ;  /* 0x00007136141cc981 */ /* 0x000f22000c1e1100 */
[----:B------:R-:W-:-:S13]  /*2f580*/  ISETP.LT.OR P5, PT, R26, 0x79, !P1 ;  /* 0x000000791a00780c */ /* 0x000fda0004fa1670 */
[----:B------:R-:W0:Y:S01]  /*2f590*/  @!P5 LDC.64 R30, c[0x0][0x5c0] ;  /* 0x00017000ff1edb82 */ /* 0x000e220000000a00 */
[----:B------:R-:W-:Y:S01]  /*2f5a0*/  @!P5 IMAD.MOV.U32 R29, RZ, RZ, R27 ;  /* 0x000000ffff1dd224 */ /* 0x000fe200078e001b */
[----:B----4-:R-:W-:-:S04]  /*2f5b0*/  LOP3.LUT R28, R28, 0xff, RZ, 0xc0, !PT ;  /* 0x000000ff1c1c7812 */ /* 0x010fc800078ec0ff */
[----:B------:R-:W-:-:S05]  /*2f5c0*/  F2FP.F16.E4M3.UNPACK_B R28, R28 ;  /* 0x0000001cff1c723e */ /* 0x000fca00020006ff */
[----:B------:R-:W-:-:S05]  /*2f5d0*/  HADD2.F32 R28, -RZ, R28.H0_H0 ;  /* 0x2000001cff1c7230 */ /* 0x000fca0000004100 */
[----:B------:R-:W-:-:S04]  /*2f5e0*/  FMUL R28, R28, UR5 ;  /* 0x000000051c1c7c20 */ /* 0x000fc80008400000 */
[----:B------:R-:W-:-:S05]  /*2f5f0*/  FFMA R28, R218, UR4, R28 ;  /* 0x00000004da1c7c23 */ /* 0x000fca000800001c */
[----:B------:R-:W-:-:S05]  /*2f600*/  F2FP.SATFINITE.E4M3.F32.PACK_AB_MERGE_C R28, RZ, R28, RZ ;  /* 0x0000001cff1c723e */ /* 0x000fca00048070ff */
[----:B--2---:R1:W-:Y:S02]  /*2f610*/  @!P4 STG.E.U8 desc[UR54][R220.64+0x71], R28 ;  /* 0x0000711cdc00c986 */ /* 0x0043e4000c101136 */
[----:B-1----:R-:W-:Y:S02]  /*2f620*/  @!P5 IMAD.MOV.U32 R28, RZ, RZ, R6 ;  /* 0x000000ffff1cd224 */ /* 0x002fe400078e0006 */
[----:B------:R-:W2:Y:S02]  /*2f630*/  LDL.LU R220, [R1+0x5dc] ;  /* 0x0005dc0001dc7983 */ /* 0x000ea40000300800 */
[----:B------:R-:W-:Y:S01]  /*2f640*/  @!P5 IMAD.WIDE.U32 R28, R4, 0x180, R28 ;  /* 0x00000180041cd825 */ /* 0x000fe200078e001c */
[----:B------:R-:W-:Y:S01]  /*2f650*/  LOP3.LUT P2, RZ, R2, 0x10, RZ, 0xc0, !PT ;  /* 0x0000001002ff7812 */ /* 0x000fe2000784c0ff */
[----:B------:R-:W4:Y:S01]  /*2f660*/  LDL.LU R221, [R1+0x5e0] ;  /* 0x0005e00001dd7983 */ /* 0x000f220000300800 */
[----:B0-----:R-:W-:Y:S01]  /*2f670*/  @!P5 IADD3 R28, P6, R28, R30, RZ ;  /* 0x0000001e1c1cd210 */ /* 0x001fe20007fde0ff */
[----:B------:R-:W-:Y:S01]  /*2f680*/  @!P5 IMAD R32, R5, 0x180, RZ ;  /* 0x000001800520d824 */ /* 0x000fe200078e02ff */
[----:B------:R-:W-:Y:S01]  /*2f690*/  PRMT R30, RZ, 0x7610, R30 ;  /* 0x00007610ff1e7816 */ /* 0x000fe2000000001e */
[----:B------:R-:W5:Y:S05]  /*2f6a0*/  LDL.LU.64 R132, [R1] ;  /* 0x0000000001847983 */ /* 0x000f6a0000300a00 */
[----:B------:R-:W3:Y:S01]  /*2f6b0*/  @!P5 LDG.E.U8 R30, desc[UR54][R18.64+0x78] ;  /* 0x00007836121ed981 */ /* 0x000ee2000c1e1100 */
[----:B------:R-:W-:-:S02]  /*2f6c0*/  @!P5 IADD3.X R29, R31, R29, R32, P6, !PT ;  /* 0x0000001d1f1dd210 */ /* 0x000fc400037fe420 */
        /* <DEDUP_REMOVED lines=16> */
[----:B------:R-:W2:Y:S01]  /*2f7d0*/  @!P5 LDG.E.U8 R30, desc[UR54][R18.64+0x79] ;  /* 0x00007936121ed981 */ /* 0x000ea2000c1e1100 */
[----:B------:R-:W-:-:S05]  /*2f7e0*/  @!P5 IMAD R32, R5, 0x180, RZ ;  /* 0x000001800520d824 */ /* 0x000fca00078e02ff */
[----:B------:R-:W-:Y:S02]  /*2f7f0*/  @!P5 IADD3.X R29, R29, R31, R32, P6, !PT ;  /* 0x0000001f1d1dd210 */ /* 0x000fe400037fe420 */
[----:B--2---:R-:W-:-:S04]  /*2f800*/  LOP3.LUT R30, R30, 0xff, RZ, 0xc0, !PT ;  /* 0x000000ff1e1e7812 */ /* 0x004fc800078ec0ff */
[----:B------:R-:W-:-:S05]  /*2f810*/  F2FP.F16.E4M3.UNPACK_B R30, R30 ;  /* 0x0000001eff1e723e */ /* 0x000fca00020006ff */
[----:B------:R-:W-:-:S05]  /*2f820*/  HADD2.F32 R30, -RZ, R30.H0_H0 ;  /* 0x2000001eff1e7230 */ /* 0x000fca0000004100 */
[----:B------:R-:W-:-:S04]  /*2f830*/  FMUL R30, R30, UR5 ;  /* 0x000000051e1e7c20 */ /* 0x000fc80008400000 */
[----:B------:R-:W-:Y:S02]  /*2f840*/  FFMA R30, R220, UR4, R30 ;  /* 0x00000004dc1e7c23 */ /* 0x000fe4000800001e */
[----:B------:R-:W2:Y:S03]  /*2f850*/  LDL.LU R220, [R1+0x5e8] ;  /* 0x0005e80001dc7983 */ /* 0x000ea60000300800 */
        /* <DEDUP_REMOVED lines=8> */
[----:B------:R-:W-:Y:S01]  /*2f8e0*/  FFMA R28, R221, UR4, R28 ;  /* 0x00000004dd1c7c23 */ /* 0x000fe2000800001c */
[----:B------:R-:W-:Y:S01]  /*2f8f0*/  ISETP.LT.OR P5, PT, R26, 0x81, !P3 ;  /* 0x000000811a00780c */ /* 0x000fe20005fa1670 */
[----:B------:R-:W4:Y:S03]  /*2f900*/  LDL.LU R221, [R1+0x5ec] ;  /* 0x0005ec0001dd7983 */ /* 0x000f260000300800 */
[----:B------:R-:W-:-:S05]  /*2f910*/  F2FP.SATFINITE.E4M3.F32.PACK_AB_MERGE_C R28, RZ, R28, RZ ;  /* 0x0000001cff1c723e */ /* 0x000fca00048070ff */
[----:B-----5:R0:W-:Y:S02]  /*2f920*/  @!P2 STG.E.U8 desc[UR54][R132.64+0x78], R28 ;  /* 0x0000781c8400a986 */ /* 0x0201e4000c101136 */
        /* <DEDUP_REMOVED lines=138> */
[----:B------:R-:W-:Y:S02]  /*301d0*/  LOP3.LUT P6, RZ, R23, 0x1, RZ, 0xc0, !PT ;  /* 0x0000000117ff7812 */ /* 0x000fe400078cc0ff */
        /* <DEDUP_REMOVED lines=8> */
[----:B0-----:R-:W0:Y:S02]  /*30260*/  @!P4 LDC.64 R28, c[0x0][0x5c0] ;  /* 0x00017000ff1ccb82 */ /* 0x001e240000000a00 */
[----:B0-----:R-:W-:-:S05]  /*30270*/  @!P4 IADD3 R28, P5, R213, R28, RZ ;  /* 0x0000001cd51cc210 */ /* 0x001fca0007fbe0ff */
[----:B------:R-:W-:Y:S01]  /*30280*/  @!P4 IMAD.X R29, R214, 0x1, R29, P5 ;  /* 0x00000001d61dc824 */ /* 0x000fe200028e061d */
[----:B------:R-:W-:Y:S02]  /*30290*/  LOP3.LUT P5, RZ, R23, 0x2, RZ, 0xc0, !PT ;  /* 0x0000000217ff7812 */ /* 0x000fe400078ac0ff */
[----:B------:R-:W-:-:S06]  /*302a0*/  PRMT R23, RZ, 0x7610, R23 ;  /* 0x00007610ff177816 */ /* 0x000fcc0000000017 */
        /* <DEDUP_REMOVED lines=8> */
[----:B------:R-:W-:Y:S02]  /*30330*/  F2FP.SATFINITE.E4M3.F32.PACK_AB_MERGE_C R31, RZ, R23, RZ ;  /* 0x00000017ff1f723e */ /* 0x000fe400048070ff */
[----:B------:R-:W-:-:S03]  /*30340*/  PRMT R23, RZ, 0x7610, R23 ;  /* 0x00007610ff177816 */ /* 0x000fc60000000017 */
[----:B------:R0:W-:Y:S04]  /*30350*/  @!P4 STG.E.U8 desc[UR54][R28.64+0x81], R31 ;  /* 0x0000811f1c00c986 */ /* 0x0001e8000c101136 */
[----:B------:R-:W5:Y:S01]  /*30360*/  @!P5 LDG.E.U8 R23, desc[UR54][R10.64+0x88] ;  /* 0x000088360a17d981 */ /* 0x000f62000c1e1100 */
[----:B0-----:R-:W0:Y:S01]  /*30370*/  @!P2 LDC.64 R28, c[0x0][0x5c0] ;  /* 0x00017000ff1cab82 */ /* 0x001e220000000a00 */
[----:B-----5:R-:W-:-:S04]  /*30380*/  LOP3.LUT R23, R23, 0xff, RZ, 0xc0, !PT ;  /* 0x000000ff17177812 */ /* 0x020fc800078ec0ff */
[----:B------:R-:W-:-:S05]  /*30390*/  F2FP.F16.E4M3.UNPACK_B R23, R23 ;  /* 0x00000017ff17723e */ /* 0x000fca00020006ff */
[----:B------:R-:W-:-:S05]  /*303a0*/  HADD2.F32 R23, -RZ, R23.H0_H0 ;  /* 0x20000017ff177230 */ /* 0x000fca0000004100 */
[----:B------:R-:W-:-:S04]  /*303b0*/  FMUL R23, R23, UR5 ;  /* 0x0000000517177c20 */ /* 0x000fc80008400000 */
[----:B---3--:R-:W-:Y:S01]  /*303c0*/  FFMA R23, R219, UR4, R23 ;  /* 0x00000004db177c23 */ /* 0x008fe20008000017 */
[----:B------:R-:W-:Y:S01]  /*303d0*/  LOP3.LUT P4, RZ, R0, 0x40000, RZ, 0xc0, !PT ;  /* 0x0004000000ff7812 */ /* 0x000fe2000788c0ff */
[----:B------:R-:W3:Y:S03]  /*303e0*/  LDL.LU R219, [R1+0x624] ;  /* 0x0006240001db7983 */ /* 0x000ee60000300800 */
[----:B------:R-:W-:Y:S02]  /*303f0*/  F2FP.SATFINITE.E4M3.F32.PACK_AB_MERGE_C R57, RZ, R23, RZ ;  /* 0x00000017ff39723e */ /* 0x000fe400048070ff */
[----:B------:R-:W-:-:S03]  /*30400*/  PRMT R23, RZ, 0x7610, R23 ;  /* 0x00007610ff177816 */ /* 0x000fc60000000017 */
[----:B------:R-:W-:Y:S04]  /*30410*/  @!P5 STG.E.U8 desc[UR54][R156.64+0x88], R57 ;  /* 0x000088399c00d986 */ /* 0x000fe8000c101136 */
[----:B------:R-:W5:Y:S02]  /*30420*/  @!P6 LDG.E.U8 R23, desc[UR54][R10.64+0x89] ;  /* 0x000089360a17e981 */ /* 0x000f64000c1e1100 */
[----:B-----5:R-:W-:-:S04]  /*30430*/  LOP3.LUT R23, R23, 0xff, RZ, 0xc0, !PT ;  /* 0x000000ff17177812 */ /* 0x020fc800078ec0ff */
[----:B------:R-:W-:-:S05]  /*30440*/  F2FP.F16.E4M3.UNPACK_B R23, R23 ;  /* 0x00000017ff17723e */ /* 0x000fca00020006ff */
[----:B------:R-:W-:-:S05]  /*30450*/  HADD2.F32 R23, -RZ, R23.H0_H0 ;  /* 0x20000017ff177230 */ /* 0x000fca0000004100 */
[----:B------:R-:W-:-:S04]  /*30460*/  FMUL R23, R23, UR5 ;  /* 0x0000000517177c20 */ /* 0x000fc80008400000 */
[----:B----4-:R-:W-:Y:S01]  /*30470*/  FFMA R23, R221, UR4, R23 ;  /* 0x00000004dd177c23 */ /* 0x010fe20008000017 */
[----:B0-----:R-:W-:Y:S01]  /*30480*/  @!P2 IADD3 R28, P5, R209, R28, RZ ;  /* 0x0000001cd11ca210 */ /* 0x001fe20007fbe0ff */
[----:B------:R-:W4:Y:S03]  /*30490*/  LDL.LU R221, [R1+0x628] ;  /* 0x0006280001dd7983 */ /* 0x000f260000300800 */
[----:B------:R-:W-:Y:S02]  /*304a0*/  F2FP.SATFINITE.E4M3.F32.PACK_AB_MERGE_C R31, RZ, R23, RZ ;  /* 0x00000017ff1f723e */ /* 0x000fe400048070ff */
[----:B------:R-:W-:-:S03]  /*304b0*/  PRMT R23, RZ, 0x7610, R23 ;  /* 0x00007610ff177816 */ /* 0x000fc60000000017 */
[----:B------:R0:W-:Y:S04]  /*304c0*/  @!P6 STG.E.U8 desc[UR54][R154.64+0x89], R31 ;  /* 0x0000891f9a00e986 */ /* 0x0001e8000c101136 */
[----:B------:R-:W5:Y:S01]  /*304d0*/  @!P2 LDG.E.U8 R23, desc[UR54][R12.64+0x88] ;  /* 0x000088360c17a981 */ /* 0x000f62000c1e1100 */
        /* <DEDUP_REMOVED lines=8> */
[----:B0-----:R-:W-:Y:S02]  /*30560*/  F2FP.SATFINITE.E4M3.F32.PACK_AB_MERGE_C R31, RZ, R23, RZ ;  /* 0x00000017ff1f723e */ /* 0x001fe400048070ff */
[----:B------:R-:W-:-:S03]  /*30570*/  PRMT R23, RZ, 0x7610, R23 ;  /* 0x00007610ff177816 */ /* 0x000fc60000000017 */
        /* <DEDUP_REMOVED lines=22> */
[----:B----4-:R-:W-:Y:S01]  /*306e0*/  FFMA R23, R221, UR4, R23 ;  /* 0x00000004dd177c23 */ /* 0x010fe20008000017 */
[----:B------:R-:W-:Y:S01]  /*306f0*/  LOP3.LUT P4, RZ, R0, 0x80, RZ, 0xc0, !PT ;  /* 0x0000008000ff7812 */ /* 0x000fe2000788c0ff */
[----:B------:R-:W4:Y:S03]  /*30700*/  LDL.LU R221, [R1+0x634] ;  /* 0x0006340001dd7983 */ /* 0x000f260000300800 */
        /* <DEDUP_REMOVED lines=8> */
[----:B--2---:R-:W-:Y:S01]  /*30790*/  FFMA R23, R220, UR4, R23 ;  /* 0x00000004dc177c23 */ /* 0x004fe20008000017 */
[----:B0-----:R-:W-:Y:S01]  /*307a0*/  @!P2 IADD3 R28, P5, R206, R28, RZ ;  /* 0x0000001cce1ca210 */ /* 0x001fe20007fbe0ff */
[----:B------:R-:W2:Y:S03]  /*307b0*/  LDL.LU R220, [R1+0x638] ;  /* 0x0006380001dc7983 */ /* 0x000ea60000300800 */
        /* <DEDUP_REMOVED lines=47> */
[----:B---3--:R-:W-:-:S05]  /*30ab0*/  FFMA R23, R219, UR4, R23 ;  /* 0x00000004db177c23 */ /* 0x008fca0008000017 */
[----:B------:R-:W-:Y:S02]  /*30ac0*/  F2FP.SATFINITE.E4M3.F32.PACK_AB_MERGE_C R31, RZ, R23, RZ ;  /* 0x00000017ff1f723e */ /* 0x000fe400048070ff */
[----:B------:R-:W-:-:S03]  /*30ad0*/  PRMT R23, RZ, 0x7610, R23 ;  /* 0x00007610ff177816 */ /* 0x000fc60000000017 */
[----:B------:R1:W-:Y:S04]  /*30ae0*/  @!P6 STG.E.U8 desc[UR54][R122.64+0x89], R31 ;  /* 0x0000891f7a00e986 */ /* 0x0003e8000c101136 */
        /* <DEDUP_REMOVED lines=9> */
[----:B-1----:R-:W-:Y:S01]  /*30b80*/  F2FP.SATFINITE.E4M3.F32.PACK_AB_MERGE_C R31, RZ, R23, RZ ;  /* 0x00000017ff1f723e */ /* 0x002fe200048070ff */
[----:B------:R-:W4:Y:S01]  /*30b90*/  LDL.LU R219, [R1+0x64c] ;  /* 0x00064c0001db7983 */ /* 0x000f220000300800 */
[----:B------:R-:W-:-:S03]  /*30ba0*/  PRMT R23, RZ, 0x7610, R23 ;  /* 0x00007610ff177816 */ /* 0x000fc60000000017 */
[----:B------:R0:W-:Y:S04]  /*30bb0*/  @!P2 STG.E.U8 desc[UR54][R28.64+0x88], R31 ;  /* 0x0000881f1c00a986 */ /* 0x0001e8000c101136 */
[----:B------:R-:W5:Y:S04]  /*30bc0*/  @!P4 LDG.E.U8 R23, desc[UR54][R16.64+0x89] ;  /* 0x000089361017c981 */ /* 0x000f68000c1e1100 */
[----:B------:R-:W4:Y:S01]  /*30bd0*/  LDL.LU R131, [R1+0x650] ;  /* 0x0006500001837983 */ /* 0x000f220000300800 */
[----:B0-----:R-:W0:Y:S01]  /*30be0*/  @!P4 LDC.64 R28, c[0x0][0x5c0] ;  /* 0x00017000ff1ccb82 */ /* 0x001e220000000a00 */
[----:B------:R-:W-:-:S02]  /*30bf0*/  LOP3.LUT P2, RZ, R2, 0x200, RZ, 0xc0, !PT ;  /* 0x0000020002ff7812 */ /* 0x000fc4000784c0ff */
[----:B------:R-:W4:Y:S04]  /*30c00*/  LDL.LU.64 R132, [R1+0x38] ;  /* 0x0000380001847983 */ /* 0x000f280000300a00 */
[----:B------:R-:W4:Y:S01]  /*30c10*/  LDL.LU R218, [R1+0x654] ;  /* 0x0006540001da7983 */ /* 0x000f220000300800 */
[----:B0-----:R-:W-:-:S05]  /*30c20*/  @!P4 IADD3 R28, P5, R91, R28, RZ ;  /* 0x0000001c5b1cc210 */ /* 0x001fca0007fbe0ff */
[----:B------:R-:W-:Y:S01]  /*30c30*/  @!P4 IMAD.X R29, R93, 0x1, R29, P5 ;  /* 0x000000015d1dc824 */ /* 0x000fe200028e061d */
[----:B------:R-:W-:-:S13]  /*30c40*/  ISETP.LT.OR P5, PT, R26, 0x81, !P1 ;  /* 0x000000811a00780c */ /* 0x000fda0004fa1670 */
[----:B------:R-:W-:Y:S02]  /*30c50*/  @!P5 IMAD.MOV.U32 R30, RZ, RZ, R6 ;  /* 0x000000ffff1ed224 */ /* 0x000fe400078e0006 */
[----:B------:R-:W-:Y:S02]  /*30c60*/  @!P5 IMAD.MOV.U32 R31, RZ, RZ, R27 ;  /* 0x000000ffff1fd224 */ /* 0x000fe400078e001b */
[----:B------:R-:W-:Y:S01]  /*30c70*/  @!P5 IMAD.WIDE.U32 R30, R4, 0x180, R30 ;  /* 0x00000180041ed825 */ /* 0x000fe200078e001e */
[----:B-----5:R-:W-:-:S04]  /*30c80*/  LOP3.LUT R23, R23, 0xff, RZ, 0xc0, !PT ;  /* 0x000000ff17177812 */ /* 0x020fc800078ec0ff */
[----:B------:R-:W-:-:S05]  /*30c90*/  F2FP.F16.E4M3.UNPACK_B R23, R23 ;  /* 0x00000017ff17723e */ /* 0x000fca00020006ff */
[----:B------:R-:W-:-:S05]  /*30ca0*/  HADD2.F32 R23, -RZ, R23.H0_H0 ;  /* 0x20000017ff177230 */ /* 0x000fca0000004100 */
[----:B------:R-:W-:-:S04]  /*30cb0*/  FMUL R23, R23, UR5 ;  /* 0x0000000517177c20 */ /* 0x000fc80008400000 */
[----:B--2---:R-:W-:-:S05]  /*30cc0*/  FFMA R23, R220, UR4, R23 ;  /* 0x00000004dc177c23 */ /* 0x004fca0008000017 */
[----:B------:R-:W-:-:S05]  /*30cd0*/  F2FP.SATFINITE.E4M3.F32.PACK_AB_MERGE_C R57, RZ, R23, RZ ;  /* 0x00000017ff39723e */ /* 0x000fca00048070ff */
[----:B------:R0:W-:Y:S02]  /*30ce0*/  @!P4 STG.E.U8 desc[UR54][R28.64+0x89], R57 ;  /* 0x000089391c00c986 */ /* 0x0001e4000c101136 */
[----:B0-----:R-:W0:Y:S01]  /*30cf0*/  @!P5 LDC.64 R28, c[0x0][0x5c0] ;  /* 0x00017000ff1cdb82 */ /* 0x001e220000000a00 */
[----:B------:R-:W-:Y:S01]  /*30d00*/  @!P5 IMAD R23, R5, 0x180, RZ ;  /* 0x000001800517d824 */ /* 0x000fe200078e02ff */
[----:B0-----:R-:W-:-:S04]  /*30d10*/  @!P5 IADD3 R28, P6, R30, R28, RZ ;  /* 0x0000001c1e1cd210 */ /* 0x001fc80007fde0ff */
[--C-:B------:R-:W-:Y:S02]  /*30d20*/  @!P5 IADD3.X R29, R29, R31, R23.reuse, P6, !PT ;  /* 0x0000001f1d1dd210 */ /* 0x100fe400037fe417 */
[----:B------:R-:W-:-:S06]  /*30d30*/  PRMT R23, RZ, 0x7610, R23 ;  /* 0x00007610ff177816 */ /* 0x000fcc0000000017 */
[----:B------:R-:W2:Y:S02]  /*30d40*/  @!P5 LDG.E.U8 R23, desc[UR54][R18.64+0x80] ;  /* 0x000080361217d981 */ /* 0x000ea4000c1e1100 */
[----:B--2---:R-:W-:-:S04]  /*30d50*/  LOP3.LUT R23, R23, 0xff, RZ, 0xc0, !PT ;  /* 0x000000ff17177812 */ /* 0x004fc800078ec0ff */
[----:B------:R-:W-:-:S05]  /*30d60*/  F2FP.F16.E4M3.UNPACK_B R23, R23 ;  /* 0x00000017ff17723e */ /* 0x000fca00020006ff */
[----:B------:R-:W-:-:S05]  /*30d70*/  HADD2.F32 R23, -RZ, R23.H0_H0 ;  /* 0x20000017ff177230 */ /* 0x000fca0000004100 */
[----:B------:R-:W-:-:S04]  /*30d80*/  FMUL R23, R23, UR5 ;  /* 0x0000000517177c20 */ /* 0x000fc80008400000 */
[----:B---3--:R-:W-:Y:S01]  /*30d90*/  FFMA R23, R221, UR4, R23 ;  /* 0x00000004dd177c23 */ /* 0x008fe20008000017 */
        /* <DEDUP_REMOVED lines=13> */
[----:B------:R-:W3:Y:S02]  /*30e70*/  @!P5 LDG.E.U8 R23, desc[UR54][R18.64+0x81] ;  /* 0x000081361217d981 */ /* 0x000ee4000c1e1100 */
[----:B---3--:R-:W-:-:S04]  /*30e80*/  LOP3.LUT R23, R23, 0xff, RZ, 0xc0, !PT ;  /* 0x000000ff17177812 */ /* 0x008fc800078ec0ff */
[----:B------:R-:W-:-:S05]  /*30e90*/  F2FP.F16.E4M3.UNPACK_B R23, R23 ;  /* 0x00000017ff17723e */ /* 0x000fca00020006ff */
[----:B------:R-:W-:-:S05]  /*30ea0*/  HADD2.F32 R23, -RZ, R23.H0_H0 ;  /* 0x20000017ff177230 */ /* 0x000fca0000004100 */
[----:B------:R-:W-:-:S04]  /*30eb0*/  FMUL R23, R23, UR5 ;  /* 0x0000000517177c20 */ /* 0x000fc80008400000 */
[----:B----4-:R-:W-:Y:S02]  /*30ec0*/  FFMA R23, R219, UR4, R23 ;  /* 0x00000004db177c23 */ /* 0x010fe40008000017 */
[----:B------:R-:W3:Y:S03]  /*30ed0*/  LDL.LU R219, [R1+0x658] ;  /* 0x0006580001db7983 */ /* 0x000ee60000300800 */
[----:B------:R-:W-:Y:S02]  /*30ee0*/  F2FP.SATFINITE.E4M3.F32.PACK_AB_MERGE_C R31, RZ, R23, RZ ;  /* 0x00000017ff1f723e */ /* 0x000fe400048070ff */
[----:B------:R-:W-:-:S03]  /*30ef0*/  PRMT R23, RZ, 0x7610, R23 ;  /* 0x00007610ff177816 */ /* 0x000fc60000000017 */
[----:B------:R0:W-:Y:S04]  /*30f00*/  @!P5 STG.E.U8 desc[UR54][R28.64+0x81], R31 ;  /* 0x0000811f1c00d986 */ /* 0x0001e8000c101136 */
[----:B------:R-:W4:Y:S02]  /*30f10*/  @!P2 LDG.E.U8 R23, desc[UR54][R20.64+0x80] ;  /* 0x000080361417a981 */ /* 0x000f24000c1e1100 */
[----:B----4-:R-:W-:-:S04]  /*30f20*/  LOP3.LUT R23, R23, 0xff, RZ, 0xc0, !PT ;  /* 0x000000ff17177812 */ /* 0x010fc800078ec0ff */
[----:B------:R-:W-:-:S05]  /*30f30*/  F2FP.F16.E4M3.UNPACK_B R23, R23 ;  /* 0x00000017ff17723e */ /* 0x000fca00020006ff */
[----:B------:R-:W-:-:S05]  /*30f40*/  HADD2.F32 R23, -RZ, R23.H0_H0 ;  /* 0x20000017ff177230 */ /* 0x000fca0000004100 */
[----:B------:R-:W-:-:S04]  /*30f50*/  FMUL R23, R23, UR5 ;  /* 0x0000000517177c20 */ /* 0x000fc80008400000 */
[----:B------:R-:W-:-:S05]  /*30f60*/  FFMA R23, R131, UR4, R23 ;  /* 0x0000000483177c23 */ /* 0x000fca0008000017 */
[----:B------:R-:W-:Y:S02]  /*30f70*/  F2FP.SATFINITE.E4M3.F32.PACK_AB_MERGE_C R30, RZ, R23, RZ ;  /* 0x00000017ff1e723e */ /* 0x000fe400048070ff */
[----:B------:R-:W-:-:S03]  /*30f80*/  PRMT R23, RZ, 0x7610, R23 ;  /* 0x00007610ff177816 */ /* 0x000fc60000000017 */
[----:B------:R1:W-:Y:S04]  /*30f90*/  @!P2 STG.E.U8 desc[UR54][R132.64+0x80], R30 ;  /* 0x0000801e8400a986 */ /* 0x0003e8000c101136 */
[----:B------:R-:W4:Y:S01]  /*30fa0*/  @!P4 LDG.E.U8 R23, desc[UR54][R20.64+0x81] ;  /* 0x000081361417c981 */ /* 0x000f22000c1e1100 */
[----:B------:R-:W-:-:S13]  /*30fb0*/  ISETP.LT.OR P5, PT, R26, 0x89, !P1 ;  /* 0x000000891a00780c */ /* 0x000fda0004fa1670 */
[----:B0-----:R-:W0:Y:S01]  /*30fc0*/  @!P5 LDC.64 R28, c[0x0][0x5c0] ;  /* 0x00017000ff1cdb82 */ /* 0x001e220000000a00 */
[----:B-1----:R-:W-:Y:S02]  /*30fd0*/  @!P5 IMAD.MOV.U32 R30, RZ, RZ, R6 ;  /* 0x000000ffff1ed224 */ /* 0x002fe400078e0006 */
[----:B------:R-:W-:Y:S02]  /*30fe0*/  @!P5 IMAD.MOV.U32 R31, RZ, RZ, R27 ;  /* 0x000000ffff1fd224 */ /* 0x000fe400078e001b */
[----:B------:R-:W-:-:S03]  /*30ff0*/  @!P5 IMAD.WIDE.U32 R30, R4, 0x180, R30 ;  /* 0x00000180041ed825 */ /* 0x000fc600078e001e */
[----:B0-----:R-:W-:Y:S02]  /*31000*/  @!P5 IADD3 R28, P6, R30, R28, RZ ;  /* 0x0000001c1e1cd210 */ /* 0x001fe40007fde0ff */
[----:B----4-:R-:W-:-:S04]  /*31010*/  LOP3.LUT R23, R23, 0xff, RZ, 0xc0, !PT ;  /* 0x000000ff17177812 */ /* 0x010fc800078ec0ff */
[----:B------:R-:W-:-:S05]  /*31020*/  F2FP.F16.E4M3.UNPACK_B R23, R23 ;  /* 0x00000017ff17723e */ /* 0x000fca00020006ff */
[----:B------:R-:W-:-:S05]  /*31030*/  HADD2.F32 R23, -RZ, R23.H0_H0 ;  /* 0x20000017ff177230 */ /* 0x000fca0000004100 */
[----:B------:R-:W-:-:S04]  /*31040*/  FMUL R23, R23, UR5 ;  /* 0x0000000517177c20 */ /* 0x000fc80008400000 */
[----:B------:R-:W-:-:S05]  /*31050*/  FFMA R23, R218, UR4, R23 ;  /* 0x00000004da177c23 */ /* 0x000fca0008000017 */
[----:B------:R-:W-:Y:S01]  /*31060*/  F2FP.SATFINITE.E4M3.F32.PACK_AB_MERGE_C R32, RZ, R23, RZ ;  /* 0x00000017ff20723e */ /* 0x000fe200048070ff */
[----:B------:R-:W-:-:S05]  /*31070*/  @!P5 IMAD R23, R5, 0x180, RZ ;  /* 0x000001800517d824 */ /* 0x000fca00078e02ff */
[--C-:B------:R-:W-:Y:S02]  /*31080*/  @!P5 IADD3.X R29, R29, R31, R23.reuse, P6, !PT ;  /* 0x0000001f1d1dd210 */ /* 0x100fe400037fe417 */
[----:B------:R-:W-:Y:S01]  /*31090*/  PRMT R23, RZ, 0x7610, R23 ;  /* 0x00007610ff177816 */ /* 0x000fe20000000017 */
[----:B--2---:R0:W-:Y:S05]  /*310a0*/  @!P4 STG.E.U8 desc[UR54][R220.64+0x81], R32 ;  /* 0x00008120dc00c986 */ /* 0x0041ea000c101136 */
[----:B------:R-:W2:Y:S04]  /*310b0*/  @!P5 LDG.E.U8 R23, desc[UR54][R18.64+0x88] ;  /* 0x000088361217d981 */ /* 0x000ea8000c1e1100 */
[----:B0-----:R-:W4:Y:S01]  /*310c0*/  LDL.LU R220, [R1+0x65c] ;  /* 0x00065c0001dc7983 */ /* 0x001f220000300800 */
[----:B------:R-:W-:-:S03]  /*310d0*/  LOP3.LUT P2, RZ, R2, 0x40, RZ, 0xc0, !PT ;  /* 0x0000004002ff7812 */ /* 0x000fc6000784c0ff */
[----:B------:R-:W5:Y:S04]  /*310e0*/  LDL.LU R221, [R1+0x660] ;  /* 0x0006600001dd7983 */ /* 0x000f680000300800 */
[----:B------:R-:W5:Y:S01]  /*310f0*/  LDL.LU.64 R130, [R1+0x28] ;  /* 0x0000280001827983 */ /* 0x000f620000300a00 */
[----:B------:R-:W-:-:S03]  /*31100*/  LOP3.LUT P4, RZ, R2, 0x20, RZ, 0xc0, !PT ;  /* 0x0000002002ff7812 */ /* 0x000fc6000788c0ff */
[----:B------:R-:W5:Y:S01]  /*31110*/  LDL.LU R133, [R1+0x664] ;  /* 0x0006640001857983 */ /* 0x000f620000300800 */
[----:B--2---:R-:W-:-:S04]  /*31120*/  LOP3.LUT R23, R23, 0xff, RZ, 0xc0, !PT ;  /* 0x000000ff17177812 */ /* 0x004fc800078ec0ff */
[----:B------:R-:W-:-:S05]  /*31130*/  F2FP.F16.E4M3.UNPACK_B R23, R23 ;  /* 0x00000017ff17723e */ /* 0x000fca00020006ff */
[----:B------:R-:W-:-:S05]  /*31140*/  HADD2.F32 R23, -RZ, R23.H0_H0 ;  /* 0x20000017ff177230 */ /* 0x000fca0000004100 */
[----:B------:R-:W-:-:S04]  /*31150*/  FMUL R23, R23, UR5 ;  /* 0x0000000517177c20 */ /* 0x000fc80008400000 */
[----:B---3--:R-:W-:Y:S02]  /*31160*/  FFMA R23, R219, UR4, R23 ;  /* 0x00000004db177c23 */ /* 0x008fe40008000017 */
        /* <DEDUP_REMOVED lines=30> */
[----:B------:R-:W-:Y:S02]  /*31350*/  F2FP.SATFINITE.E4M3.F32.PACK_AB_MERGE_C R30, RZ, R23, RZ ;  /* 0x00000017ff1e723e */ /* 0x000fe400048070ff */
[----:B------:R-:W-:-:S03]  /*31360*/  PRMT R23, RZ, 0x7610, R23 ;  /* 0x00007610ff177816 */ /* 0x000fc60000000017 */
[----:B------:R-:W-:Y:S04]  /*31370*/  @!P2 STG.E.U8 desc[UR54][R130.64+0x88], R30 ;  /* 0x0000881e8200a986 */ /* 0x000fe8000c101136 */
[----:B------:R-:W5:Y:S01]  /*31380*/  @!P4 LDG.E.U8 R23, desc[UR54][R20.64+0x89] ;  /* 0x000089361417c981 */ /* 0x000f62000c1e1100 */
[----:B0-----:R-:W0:Y:S01]  /*31390*/  @!P5 LDC.64 R28, c[0x0][0x5c0] ;  /* 0x00017000ff1cdb82 */ /* 0x001e220000000a00 */
[----:B-----5:R-:W-:-:S04]  /*313a0*/  LOP3.LUT R23, R23, 0xff, RZ, 0xc0, !PT ;  /* 0x000000ff17177812 */ /* 0x020fc800078ec0ff */
[----:B------:R-:W-:-:S05]  /*313b0*/  F2FP.F16.E4M3.UNPACK_B R23, R23 ;  /* 0x00000017ff17723e */ /* 0x000fca00020006ff */
[----:B------:R-:W-:-:S05]  /*313c0*/  HADD2.F32 R23, -RZ, R23.H0_H0 ;  /* 0x20000017ff177230 */ /* 0x000fca0000004100 */
[----:B------:R-:W-:-:S04]  /*313d0*/  FMUL R23, R23, UR5 ;  /* 0x0000000517177c20 */ /* 0x000fc80008400000 */
[----:B------:R-:W-:-:S05]  /*313e0*/  FFMA R23, R133, UR4, R23 ;  /* 0x0000000485177c23 */ /* 0x000fca0008000017 */
[----:B------:R-:W-:Y:S02]  /*313f0*/  F2FP.SATFINITE.E4M3.F32.PACK_AB_MERGE_C R31, RZ, R23, RZ ;  /* 0x00000017ff1f723e */ /* 0x000fe400048070ff */
[----:B------:R-:W-:-:S03]  /*31400*/  PRMT R23, RZ, 0x7610, R23 ;  /* 0x00007610ff177816 */ /* 0x000fc60000000017 */
[----:B--2---:R1:W-:Y:S04]  /*31410*/  @!P4 STG.E.U8 desc[UR54][R218.64+0x89], R31 ;  /* 0x0000891fda00c986 */ /* 0x0043e8000c101136 */
[----:B------:R-:W2:Y:S01]  /*31420*/  @!P5 LDG.E.U8 R23, desc[UR54][R24.64+0x90] ;  /* 0x000090361817d981 */ /* 0x000ea2000c1e1100 */
[----:B0-----:R-:W-:-:S05]  /*31430*/  @!P5 IADD3 R28, P6, R6, R28, RZ ;  /* 0x0000001c061cd210 */ /* 0x001fca0007fde0ff */
[----:B------:R-:W-:Y:S01]  /*31440*/  @!P5 IMAD.X R29, R27, 0x1, R29, P6 ;  /* 0x000000011b1dd824 */ /* 0x000fe200030e061d */
[----:B------:R-:W-:Y:S01]  /*31450*/  LOP3.LUT P2, RZ, R22, 0x40000000, RZ, 0xc0, !PT ;  /* 0x4000000016ff7812 */ /* 0x000fe2000784c0ff */
[----:B-1----:R-:W5:Y:S01]  /*31460*/  LDL.LU R219, [R1+0x670] ;  /* 0x0006700001db7983 */ /* 0x002f620000300800 */
[----:B--2---:R-:W-:-:S04]  /*31470*/  LOP3.LUT R23, R23, 0xff, RZ, 0xc0, !PT ;  /* 0x000000ff17177812 */ /* 0x004fc800078ec0ff */
[----:B------:R-:W-:-:S05]  /*31480*/  F2FP.F16.E4M3.UNPACK_B R23, R23 ;  /* 0x00000017ff17723e */ /* 0x000fca00020006ff */
[----:B------:R-:W-:-:S05]  /*31490*/  HADD2.F32 R23, -RZ, R23.H0_H0 ;  /* 0x20000017ff177230 */ /* 0x000fca0000004100 */
[----:B------:R-:W-:-:S04]  /*314a0*/  FMUL R23, R23, UR5 ;  /* 0x0000000517177c20 */ /* 0x000fc80008400000 */
[----:B---3--:R-:W-:Y:S01]  /*314b0*/  FFMA R23, R220, UR4, R23 ;  /* 0x00000004dc177c23 */ /* 0x008fe20008000017 */
[----:B------:R-:W-:Y:S01]  /*314c0*/  LOP3.LUT P4, RZ, R22, 0x10000000, RZ, 0xc0, !PT ;  /* 0x1000000016ff7812 */ /* 0x000fe2000788c0ff */
[----:B------:R-:W2:Y:S03]  /*314d0*/  LDL.LU R220, [R1+0x674] ;  /* 0x0006740001dc7983 */ /* 0x000ea60000300800 */
[----:B------:R-:W-:-:S05]  /*314e0*/  F2FP.SATFINITE.E4M3.F32.PACK_AB_MERGE_C R31, RZ, R23, RZ ;  /* 0x00000017ff1f723e */ /* 0x000fca00048070ff */
[----:B------:R0:W-:Y:S01]  /*314f0*/  @!P5 STG.E.U8 desc[UR54][R28.64+0x90], R31 ;  /* 0x0000901f1c00d986 */ /* 0x0001e2000c101136 */
[----:B------:R-:W-:Y:S02]  /*31500*/  ISETP.LT.OR P5, PT, R26, 0x92, !P3 ;  /* 0x000000921a00780c */ /* 0x000fe40005fa1670 */
[----:B------:R-:W-:-:S11]  /*31510*/  PRMT R23, RZ, 0x7610, R23 ;  /* 0x00007610ff177816 */ /* 0x000fd60000000017 */
[----:B------:R-:W3:Y:S01]  /*31520*/  @!P5 LDG.E.U8 R23, desc[UR54][R24.64+0x91] ;  /* 0x000091361817d981 */ /* 0x000ee2000c1e1100 */
[----:B0-----:R-:W0:Y:S02]  /*31530*/  @!P5 LDC.64 R28, c[0x0][0x5c0] ;  /* 0x00017000ff1cdb82 */ /* 0x001e240000000a00 */
        /* <DEDUP_REMOVED lines=16> */
[----:B-----5:R-:W-:-:S05]  /*31640*/  FFMA R23, R219, UR4, R23 ;  /* 0x00000004db177c23 */ /* 0x020fca0008000017 */
[----:B------:R-:W-:Y:S02]  /*31650*/  F2FP.SATFINITE.E4M3.F32.PACK_AB_MERGE_C R57, RZ, R23, RZ ;  /* 0x00000017ff39723e */ /* 0x000fe400048070ff */
[----:B------:R-:W-:-:S03]  /*31660*/  PRMT R23, RZ, 0x7610, R23 ;  /* 0x00007610ff177816 */ /* 0x000fc60000000017 */
[----:B------:R-:W-:Y:S04]  /*31670*/  @!P2 STG.E.U8 desc[UR54][R128.64+0x90], R57 ;  /* 0x000090398000a986 */ /* 0x000fe8000c101136 */
[----:B------:R-:W4:Y:S01]  /*31680*/  @!P4 LDG.E.U8 R23, desc[UR54][R8.64+0x91] ;  /* 0x000091360817c981 */ /* 0x000f22000c1e1100 */
[----:B------:R-:W-:-:S13]  /*31690*/  ISETP.LT.OR P5, PT, R26, 0x99, !P3 ;  /* 0x000000991a00780c */ /* 0x000fda0005fa1670 */
[----:B0-----:R-:W0:Y:S01]  /*316a0*/  @!P5 LDC.64 R28, c[0x0][0x5c0] ;  /* 0x00017000ff1cdb82 */ /* 0x001e220000000a00 */
[----:B----4-:R-:W-:-:S04]  /*316b0*/  LOP3.LUT R23, R23, 0xff, RZ, 0xc0, !PT ;  /* 0x000000ff17177812 */ /* 0x010fc800078ec0ff */
[----:B------:R-:W-:-:S05]  /*316c0*/  F2FP.F16.E4M3.UNPACK_B R23, R23 ;  /* 0x00000017ff17723e */ /* 0x000fca00020006ff */
[----:B------:R-:W-:-:S05]  /*316d0*/  HADD2.F32 R23, -RZ, R23.H0_H0 ;  /* 0x20000017ff177230 */ /* 0x000fca0000004100 */
[----:B------:R-:W-:-:S04]  /*316e0*/  FMUL R23, R23, UR5 ;  /* 0x0000000517177c20 */ /* 0x000fc80008400000 */
[----:B--2---:R-:W-:Y:S01]  /*316f0*/  FFMA R23, R220, UR4, R23 ;  /* 0x00000004dc177c23 */ /* 0x004fe20008000017 */
[----:B0-----:R-:W-:Y:S01]  /*31700*/  @!P5 IADD3 R28, P6, R6, R28, RZ ;  /* 0x0000001c061cd210 */ /* 0x001fe20007fde0ff */
[----:B------:R-:W2:Y:S01]  /*31710*/  LDL.LU R220, [R1+0x67c] ;  /* 0x00067c0001dc7983 */ /* 0x000ea20000300800 */
[----:B------:R-:W-:-:S03]  /*31720*/  LOP3.LUT P1, RZ, R22, 0x4000000, RZ, 0xc0, !PT ;  /* 0x0400000016ff7812 */ /* 0x000fc6000782c0ff */
[----:B------:R-:W4:Y:S01]  /*31730*/  LDL.LU R219, [R1+0x680] ;  /* 0x0006800001db7983 */ /* 0x000f220000300800 */
        /* <DEDUP_REMOVED lines=12> */
[----:B0-----:R-:W-:-:S05]  /*31800*/  F2FP.SATFINITE.E4M3.F32.PACK_AB_MERGE_C R31, RZ, R23, RZ ;  /* 0x00000017ff1f723e */ /* 0x001fca00048070ff */
[----:B------:R0:W-:Y:S01]  /*31810*/  @!P5 STG.E.U8 desc[UR54][R28.64+0x98], R31 ;  /* 0x0000981f1c00d986 */ /* 0x0001e2000c101136 */
[----:B------:R-:W-:Y:S02]  /*31820*/  ISETP.LT.OR P5, PT, R26, 0x9a, !P3 ;  /* 0x0000009a1a00780c */ /* 0x000fe40005fa1670 */
[----:B------:R-:W-:-:S11]  /*31830*/  PRMT R23, RZ, 0x7610, R23 ;  /* 0x00007610ff177816 */ /* 0x000fd60000000017 */
        /* <DEDUP_REMOVED lines=10> */
[----:B------:R-:W-:Y:S02]  /*318e0*/  F2FP.SATFINITE.E4M3.F32.PACK_AB_MERGE_C R31, RZ, R23, RZ ;  /* 0x00000017ff1f723e */ /* 0x000fe400048070ff */
[----:B------:R-:W-:-:S03]  /*318f0*/  PRMT R23, RZ, 0x7610, R23 ;  /* 0x00007610ff177816 */ /* 0x000fc60000000017 */
[----:B------:R0:W-:Y:S04]  /*31900*/  @!P5 STG.E.U8 desc[UR54][R28.64+0x99], R31 ;  /* 0x0000991f1c00d986 */ /* 0x0001e8000c101136 */
[----:B------:R-:W5:Y:S02]  /*31910*/  @!P1 LDG.E.U8 R23, desc[UR54][R8.64+0x98] ;  /* 0x0000983608179981 */ /* 0x000f64000c1e1100 */
[----:B-----5:R-:W-:-:S04]  /*31920*/  LOP3.LUT R23, R23, 0xff, RZ, 0xc0, !PT ;  /* 0x000000ff17177812 */ /* 0x020fc800078ec0ff */
[----:B------:R-:W-:-:S05]  /*31930*/  F2FP.F16.E4M3.UNPACK_B R23, R23 ;  /* 0x00000017ff17723e */ /* 0x000fca00020006ff */
[----:B------:R-:W-:-:S05]  /*31940*/  HADD2.F32 R23, -RZ, R23.H0_H0 ;  /* 0x20000017ff177230 */ /* 0x000fca0000004100 */
[----:B------:R-:W-:-:S04]  /*31950*/  FMUL R23, R23, UR5 ;  /* 0x0000000517177c20 */ /* 0x000fc80008400000 */
[----:B----4-:R-:W-:Y:S01]  /*31960*/  FFMA R23, R219, UR4, R23 ;  /* 0x00000004db177c23 */ /* 0x010fe20008000017 */
[C---:B------:R-:W-:Y:S02]  /*31970*/  LOP3.LUT P5, RZ, R22.reuse, 0x800000, RZ, 0xc0, !PT ;  /* 0x0080000016ff7812 */ /* 0x040fe400078ac0ff */
[----:B------:R-:W-:Y:S01]  /*31980*/  LOP3.LUT P6, RZ, R22, 0x400000, RZ, 0xc0, !PT ;  /* 0x0040000016ff7812 */ /* 0x000fe200078cc0ff */
[----:B------:R-:W4:Y:S01]  /*31990*/  LDL.LU R219, [R1+0x68c] ;  /* 0x00068c0001db7983 */ /* 0x000f220000300800 */
        /* <DEDUP_REMOVED lines=36> */
[----:B------:R-:W-:Y:S04]  /*31be0*/  @!P6 STG.E.U8 desc[UR54][R114.64+0x91], R57 ;  /* 0x000091397200e986 */ /* 0x000fe8000c101136 */
        /* <DEDUP_REMOVED lines=9> */
[----:B-1----:R-:W-:Y:S02]  /*31c80*/  F2FP.SATFINITE.E4M3.F32.PACK_AB_MERGE_C R31, RZ, R23, RZ ;  /* 0x00000017ff1f723e */ /* 0x002fe400048070ff */
        /* <DEDUP_REMOVED lines=35> */
[----:B0-----:R-:W-:Y:S01]  /*31ec0*/  @!P2 IADD3 R28, P5, R103, R28, RZ ;  /* 0x0000001c671ca210 */ /* 0x001fe20007fbe0ff */
[----:B------:R-:W3:Y:S03]  /*31ed0*/  LDL.LU R221, [R1+0x6a8] ;  /* 0x0006a80001dd7983 */ /* 0x000ee60000300800 */
[----:B------:R-:W-:Y:S02]  /*31ee0*/  F2FP.SATFINITE.E4M3.F32.PACK_AB_MERGE_C R31, RZ, R23, RZ ;  /* 0x00000017ff1f723e */ /* 0x000fe400048070ff */
[----:B------:R-:W-:-:S03]  /*31ef0*/  PRMT R23, RZ, 0x7610, R23 ;  /* 0x00007610ff177816 */ /* 0x000fc60000000017 */
[----:B------:R0:W-:Y:S04]  /*31f00*/  @!P6 STG.E.U8 desc[UR54][R70.64+0x99], R31 ;  /* 0x0000991f4600e986 */ /* 0x0001e8000c101136 */
[----:B------:R-:W5:Y:S01]  /*31f10*/  @!P2 LDG.E.U8 R23, desc[UR54][R12.64+0x98] ;  /* 0x000098360c17a981 */ /* 0x000f62000c1e1100 */
[----:B------:R-:W-:Y:S01]  /*31f20*/  @!P2 IMAD.X R29, R102, 0x1, R29, P5 ;  /* 0x00000001661da824 */ /* 0x000fe200028e061d */
[----:B0-----:R-:W0:Y:S01]  /*31f30*/  @!P4 LDC.64 R30, c[0x0][0x5c0] ;  /* 0x00017000ff1ecb82 */ /* 0x001e220000000a00 */
[----:B-----5:R-:W-:-:S04]  /*31f40*/  LOP3.LUT R23, R23, 0xff, RZ, 0xc0, !PT ;  /* 0x000000ff17177812 */ /* 0x020fc800078ec0ff */
[----:B------:R-:W-:-:S05]  /*31f50*/  F2FP.F16.E4M3.UNPACK_B R23, R23 ;  /* 0x00000017ff17723e */ /* 0x000fca00020006ff */
[----:B------:R-:W-:-:S05]  /*31f60*/  HADD2.F32 R23, -RZ, R23.H0_H0 ;  /* 0x20000017ff177230 */ /* 0x000fca0000004100 */
[----:B------:R-:W-:-:S04]  /*31f70*/  FMUL R23, R23, UR5 ;  /* 0x0000000517177c20 */ /* 0x000fc80008400000 */
[----:B--2---:R-:W-:Y:S01]  /*31f80*/  FFMA R23, R220, UR4, R23 ;  /* 0x00000004dc177c23 */ /* 0x004fe20008000017 */
[----:B0-----:R-:W-:Y:S02]  /*31f90*/  @!P4 IADD3 R30, P5, R101, R30, RZ ;  /* 0x0000001e651ec210 */ /* 0x001fe40007fbe0ff */
[----:B------:R-:W-:Y:S01]  /*31fa0*/  LOP3.LUT P6, RZ, R22, 0x2000, RZ, 0xc0, !PT ;  /* 0x0000200016ff7812 */ /* 0x000fe200078cc0ff */
[----:B------:R-:W2:Y:S01]  /*31fb0*/  LDL.LU R220, [R1+0x6ac] ;  /* 0x0006ac0001dc7983 */ /* 0x000ea20000300800 */
[----:B------:R-:W-:Y:S02]  /*31fc0*/  F2FP.SATFINITE.E4M3.F32.PACK_AB_MERGE_C R57, RZ, R23, RZ ;  /* 0x00000017ff39723e */ /* 0x000fe400048070ff */
[----:B------:R-:W-:-:S03]  /*31fd0*/  PRMT R23, RZ, 0x7610, R23 ;  /* 0x00007610ff177816 */ /* 0x000fc60000000017 */
[----:B------:R0:W-:Y:S04]  /*31fe0*/  @!P2 STG.E.U8 desc[UR54][R28.64+0x98], R57 ;  /* 0x000098391c00a986 */ /* 0x0001e8000c101136 */
[----:B------:R-:W5:Y:S01]  /*31ff0*/  @!P4 LDG.E.U8 R23, desc[UR54][R12.64+0x99] ;  /* 0x000099360c17c981 */ /* 0x000f62000c1e1100 */
        /* <DEDUP_REMOVED lines=42> */
[----:B----4-:R-:W-:Y:S01]  /*322a0*/  FFMA R23, R219, UR4, R23 ;  /* 0x00000004db177c23 */ /* 0x010fe20008000017 */
[----:B0-----:R-:W-:Y:S02]  /*322b0*/  @!P4 IADD3 R30, P5, R97, R30, RZ ;  /* 0x0000001e611ec210 */ /* 0x001fe40007fbe0ff */
[----:B------:R-:W-:Y:S01]  /*322c0*/  LOP3.LUT P6, RZ, R22, 0x800, RZ, 0xc0, !PT ;  /* 0x0000080016ff7812 */ /* 0x000fe200078cc0ff */
[----:B------:R-:W4:Y:S01]  /*322d0*/  LDL.LU R219, [R1+0x6bc] ;  /* 0x0006bc0001db7983 */ /* 0x000f220000300800 */
        /* <DEDUP_REMOVED lines=33> */
[----:B----4-:R-:W-:-:S05]  /*324f0*/  FFMA R23, R219, UR4, R23 ;  /* 0x00000004db177c23 */ /* 0x010fca0008000017 */
[----:B------:R-:W-:Y:S02]  /*32500*/  F2FP.SATFINITE.E4M3.F32.PACK_AB_MERGE_C R31, RZ, R23, RZ ;  /* 0x00000017ff1f723e */ /* 0x000fe400048070ff */
[----:B------:R-:W-:-:S03]  /*32510*/  PRMT R23, RZ, 0x7610, R23 ;  /* 0x00007610ff177816 */ /* 0x000fc60000000017 */
[----:B------:R1:W-:Y:S04]  /*32520*/  @!P6 STG.E.U8 desc[UR54][R58.64+0x99], R31 ;  /* 0x0000991f3a00e986 */ /* 0x0003e8000c101136 */
[----:B------:R-:W4:Y:S01]  /*32530*/  @!P2 LDG.E.U8 R23, desc[UR54][R16.64+0x98] ;  /* 0x000098361017a981 */ /* 0x000f22000c1e1100 */
[----:B0-----:R-:W-:-:S05]  /*32540*/  @!P2 IADD3 R28, P5, R95, R28, RZ ;  /* 0x0000001c5f1ca210 */ /* 0x001fca0007fbe0ff */
[----:B------:R-:W-:Y:S01]  /*32550*/  @!P2 IMAD.X R29, R94, 0x1, R29, P5 ;  /* 0x000000015e1da824 */ /* 0x000fe200028e061d */
[----:B-1----:R-:W0:Y:S01]  /*32560*/  @!P4 LDC.64 R58, c[0x0][0x5c0] ;  /* 0x00017000ff3acb82 */ /* 0x002e220000000a00 */
[----:B----4-:R-:W-:-:S04]  /*32570*/  LOP3.LUT R23, R23, 0xff, RZ, 0xc0, !PT ;  /* 0x000000ff17177812 */ /* 0x010fc800078ec0ff */
[----:B------:R-:W-:-:S05]  /*32580*/  F2FP.F16.E4M3.UNPACK_B R23, R23 ;  /* 0x00000017ff17723e */ /* 0x000fca00020006ff */
[----:B------:R-:W-:-:S05]  /*32590*/  HADD2.F32 R23, -RZ, R23.H0_H0 ;  /* 0x20000017ff177230 */ /* 0x000fca0000004100 */
[----:B------:R-:W-:-:S04]  /*325a0*/  FMUL R23, R23, UR5 ;  /* 0x0000000517177c20 */ /* 0x000fc80008400000 */
[----:B---3--:R-:W-:Y:S01]  /*325b0*/  FFMA R23, R221, UR4, R23 ;  /* 0x00000004dd177c23 */ /* 0x008fe20008000017 */
[----:B0-----:R-:W-:Y:S02]  /*325c0*/  @!P4 IADD3 R92, P5, R92, R58, RZ ;  /* 0x0000003a5c5cc210 */ /* 0x001fe40007fbe0ff */
[----:B------:R-:W-:Y:S01]  /*325d0*/  ISETP.GE.AND P6, PT, R3, 0x181, PT ;  /* 0x000001810300780c */ /* 0x000fe20003fc6270 */
[----:B------:R-:W3:Y:S04]  /*325e0*/  LDL.LU R221, [R1+0x6c8] ;  /* 0x0006c80001dd7983 */ /* 0x000ee80000300800 */
[----:B------:R-:W4:Y:S01]  /*325f0*/  LDL.LU R133, [R1+0x6cc] ;  /* 0x0006cc0001857983 */ /* 0x000f220000300800 */
[----:B------:R-:W-:Y:S02]  /*32600*/  F2FP.SATFINITE.E4M3.F32.PACK_AB_MERGE_C R31, RZ, R23, RZ ;  /* 0x00000017ff1f723e */ /* 0x000fe400048070ff */
[----:B------:R-:W-:-:S03]  /*32610*/  PRMT R23, RZ, 0x7610, R23 ;  /* 0x00007610ff177816 */ /* 0x000fc60000000017 */
[----:B------:R0:W-:Y:S04]  /*32620*/  @!P2 STG.E.U8 desc[UR54][R28.64+0x98], R31 ;  /* 0x0000981f1c00a986 */ /* 0x0001e8000c101136 */
[----:B------:R-:W5:Y:S01]  /*32630*/  @!P4 LDG.E.U8 R23, desc[UR54][R16.64+0x99] ;  /* 0x000099361017c981 */ /* 0x000f62000c1e1100 */
[----:B------:R-:W-:Y:S01]  /*32640*/  @!P4 IMAD.X R93, R87, 0x1, R59, P5 ;  /* 0x00000001575dc824 */ /* 0x000fe200028e063b */
[----:B------:R-:W-:-:S13]  /*32650*/  ISETP.LT.OR P5, PT, R26, 0x91, !P6 ;  /* 0x000000911a00780c */ /* 0x000fda00077a1670 */
[----:B------:R-:W1:Y:S01]  /*32660*/  @!P5 LDC.64 R58, c[0x0][0x5c0] ;  /* 0x00017000ff3adb82 */ /* 0x000e620000000a00 */
[----:B0-----:R-:W-:Y:S02]  /*32670*/  @!P5 IMAD.MOV.U32 R28, RZ, RZ, R6 ;  /* 0x000000ffff1cd224 */ /* 0x001fe400078e0006 */
[----:B------:R-:W-:Y:S02]  /*32680*/  @!P5 IMAD.MOV.U32 R29, RZ, RZ, R27 ;  /* 0x000000ffff1dd224 */ /* 0x000fe400078e001b */
[----:B------:R-:W-:-:S03]  /*32690*/  @!P5 IMAD.WIDE.U32 R28, R4, 0x180, R28 ;  /* 0x00000180041cd825 */ /* 0x000fc600078e001c */
[----:B-1----:R-:W-:Y:S02]  /*326a0*/  @!P5 IADD3 R28, P6, R28, R58, RZ ;  /* 0x0000003a1c1cd210 */ /* 0x002fe40007fde0ff */
[----:B-----5:R-:W-:-:S04]  /*326b0*/  LOP3.LUT R23, R23, 0xff, RZ, 0xc0, !PT ;  /* 0x000000ff17177812 */ /* 0x020fc800078ec0ff */
[----:B------:R-:W-:-:S05]  /*326c0*/  F2FP.F16.E4M3.UNPACK_B R23, R23 ;  /* 0x00000017ff17723e */ /* 0x000fca00020006ff */
[----:B------:R-:W-:-:S05]  /*326d0*/  HADD2.F32 R23, -RZ, R23.H0_H0 ;  /* 0x20000017ff177230 */ /* 0x000fca0000004100 */
[----:B------:R-:W-:-:S04]  /*326e0*/  FMUL R23, R23, UR5 ;  /* 0x0000000517177c20 */ /* 0x000fc80008400000 */
[----:B--2---:R-:W-:Y:S01]  /*326f0*/  FFMA R23, R220, UR4, R23 ;  /* 0x00000004dc177c23 */ /* 0x004fe20008000017 */
[----:B------:R-:W-:Y:S01]  /*32700*/  LOP3.LUT P2, RZ, R2, 0x10000, RZ, 0xc0, !PT ;  /* 0x0001000002ff7812 */ /* 0x000fe2000784c0ff */
[----:B------:R-:W2:Y:S04]  /*32710*/  LDL.LU R220, [R1+0x6d0] ;  /* 0x0006d00001dc7983 */ /* 0x000ea80000300800 */
[----:B------:R-:W5:Y:S01]  /*32720*/  LDL.LU.64 R218, [R1+0x8] ;  /* 0x0000080001da7983 */ /* 0x000f620000300a00 */
[----:B------:R-:W-:Y:S01]  /*32730*/  F2FP.SATFINITE.E4M3.F32.PACK_AB_MERGE_C R31, RZ, R23, RZ ;  /* 0x00000017ff1f723e */ /* 0x000fe200048070ff */
[----:B------:R-:W-:-:S05]  /*32740*/  @!P5 IMAD R23, R5, 0x180, RZ ;  /* 0x000001800517d824 */ /* 0x000fca00078e02ff */
[--C-:B------:R-:W-:Y:S02]  /*32750*/  @!P5 IADD3.X R29, R59, R29, R23.reuse, P6, !PT ;  /* 0x0000001d3b1dd210 */ /* 0x100fe400037fe417 */
[----:B------:R-:W-:Y:S01]  /*32760*/  PRMT R23, RZ, 0x7610, R23 ;  /* 0x00007610ff177816 */ /* 0x000fe20000000017 */
[----:B------:R-:W-:Y:S05]  /*32770*/  @!P4 STG.E.U8 desc[UR54][R92.64+0x99], R31 ;  /* 0x0000991f5c00c986 */ /* 0x000fea000c101136 */
[----:B------:R-:W3:Y:S01]  /*32780*/  @!P5 LDG.E.U8 R23, desc[UR54][R18.64+0x90] ;  /* 0x000090361217d981 */ /* 0x000ee2000c1e1100 */
[----:B------:R-:W-:Y:S02]  /*32790*/  ISETP.GE.AND P6, PT, R3, 0x181, PT ;  /* 0x000001810300780c */ /* 0x000fe40003fc6270 */
        /* <DEDUP_REMOVED lines=10> */
[----:B------:R-:W1:Y:S01]  /*32840*/  @!P5 LDC.64 R58, c[0x0][0x5c0] ;  /* 0x00017000ff3adb82 */ /* 0x000e620000000a00 */
[----:B0-----:R-:W-:Y:S02]  /*32850*/  @!P5 IMAD.MOV.U32 R28, RZ, RZ, R6 ;  /* 0x000000ffff1cd224 */ /* 0x001fe400078e0006 */
[----:B------:R-:W-:Y:S02]  /*32860*/  @!P5 IMAD.MOV.U32 R29, RZ, RZ, R27 ;  /* 0x000000ffff1dd224 */ /* 0x000fe400078e001b */
[----:B------:R-:W-:-:S04]  /*32870*/  @!P5 IMAD.WIDE.U32 R30, R4, 0x180, R28 ;  /* 0x00000180041ed825 */ /* 0x000fc800078e001c */
[----:B------:R-:W-:Y:S01]  /*32880*/  @!P5 IMAD R23, R5, 0x180, RZ ;  /* 0x000001800517d824 */ /* 0x000fe200078e02ff */
[----:B-1----:R-:W-:-:S04]  /*32890*/  @!P5 IADD3 R30, P6, R30, R58, RZ ;  /* 0x0000003a1e1ed210 */ /* 0x002fc80007fde0ff */
[--C-:B------:R-:W-:Y:S02]  /*328a0*/  @!P5 IADD3.X R31, R59, R31, R23.reuse, P6, !PT ;  /* 0x0000001f3b1fd210 */ /* 0x100fe400037fe417 */
[----:B------:R-:W-:-:S06]  /*328b0*/  PRMT R23, RZ, 0x7610, R23 ;  /* 0x00007610ff177816 */ /* 0x000fcc0000000017 */
        /* <DEDUP_REMOVED lines=8> */
[----:B------:R-:W-:Y:S04]  /*32940*/  @!P5 STG.E.U8 desc[UR54][R30.64+0x91], R29 ;  /* 0x0000911d1e00d986 */ /* 0x000fe8000c101136 */
[----:B------:R-:W4:Y:S02]  /*32950*/  @!P2 LDG.E.U8 R23, desc[UR54][R20.64+0x90] ;  /* 0x000090361417a981 */ /* 0x000f24000c1e1100 */
[----:B----4-:R-:W-:-:S04]  /*32960*/  LOP3.LUT R23, R23, 0xff, RZ, 0xc0, !PT ;  /* 0x000000ff17177812 */ /* 0x010fc800078ec0ff */
[----:B------:R-:W-:-:S05]  /*32970*/  F2FP.F16.E4M3.UNPACK_B R23, R23 ;  /* 0x00000017ff17723e */ /* 0x000fca00020006ff */
[----:B------:R-:W-:-:S05]  /*32980*/  HADD2.F32 R23, -RZ, R23.H0_H0 ;  /* 0x20000017ff177230 */ /* 0x000fca0000004100 */
[----:B------:R-:W-:-:S04]  /*32990*/  FMUL R23, R23, UR5 ;  /* 0x0000000517177c20 */ /* 0x000fc80008400000 */
[----:B--2---:R-:W-:Y:S01]  /*329a0*/  FFMA R23, R220, UR4, R23 ;  /* 0x00000004dc177c23 */ /* 0x004fe20008000017 */
[----:B------:R-:W-:Y:S01]  /*329b0*/  ISETP.GE.AND P6, PT, R3, 0x181, PT ;  /* 0x000001810300780c */ /* 0x000fe20003fc6270 */
[----:B------:R-:W2:Y:S03]  /*329c0*/  LDL.LU R220, [R1+0x6d8] ;  /* 0x0006d80001dc7983 */ /* 0x000ea60000300800 */
[----:B------:R-:W-:Y:S02]  /*329d0*/  F2FP.SATFINITE.E4M3.F32.PACK_AB_MERGE_C R28, RZ, R23, RZ ;  /* 0x00000017ff1c723e */ /* 0x000fe400048070ff */
[----:B------:R-:W-:-:S03]  /*329e0*/  PRMT R23, RZ, 0x7610, R23 ;  /* 0x00007610ff177816 */ /* 0x000fc60000000017 */
[----:B-----5:R0:W-:Y:S04]  /*329f0*/  @!P2 STG.E.U8 desc[UR54][R218.64+0x90], R28 ;  /* 0x0000901cda00a986 */ /* 0x0201e8000c101136 */
[----:B------:R-:W4:Y:S01]  /*32a00*/  @!P4 LDG.E.U8 R23, desc[UR54][R20.64+0x91] ;  /* 0x000091361417c981 */ /* 0x000f22000c1e1100 */
[----:B------:R-:W-:-:S13]  /*32a10*/  ISETP.LT.OR P5, PT, R26, 0x99, !P6 ;  /* 0x000000991a00780c */ /* 0x000fda00077a1670 */
[----:B------:R-:W1:Y:S01]  /*32a20*/  @!P5 LDC.64 R58, c[0x0][0x5c0] ;  /* 0x00017000ff3adb82 */ /* 0x000e620000000a00 */
[----:B0-----:R-:W-:Y:S02]  /*32a30*/  @!P5 IMAD.MOV.U32 R28, RZ, RZ, R6 ;  /* 0x000000ffff1cd224 */ /* 0x001fe400078e0006 */
[----:B------:R-:W-:Y:S02]  /*32a40*/  @!P5 IMAD.MOV.U32 R29, RZ, RZ, R27 ;  /* 0x000000ffff1dd224 */ /* 0x000fe400078e001b */
[----:B------:R-:W-:-:S03]  /*32a50*/  @!P5 IMAD.WIDE.U32 R28, R4, 0x180, R28 ;  /* 0x00000180041cd825 */ /* 0x000fc600078e001c */
[----:B-1----:R-:W-:Y:S02]  /*32a60*/  @!P5 IADD3 R28, P6, R28, R58, RZ ;  /* 0x0000003a1c1cd210 */ /* 0x002fe40007fde0ff */
[----:B----4-:R-:W-:-:S04]  /*32a70*/  LOP3.LUT R23, R23, 0xff, RZ, 0xc0, !PT ;  /* 0x000000ff17177812 */ /* 0x010fc800078ec0ff */
[----:B------:R-:W-:-:S05]  /*32a80*/  F2FP.F16.E4M3.UNPACK_B R23, R23 ;  /* 0x00000017ff17723e */ /* 0x000fca00020006ff */
[----:B------:R-:W-:-:S05]  /*32a90*/  HADD2.F32 R23, -RZ, R23.H0_H0 ;  /* 0x20000017ff177230 */ /* 0x000fca0000004100 */
[----:B------:R-:W-:-:S04]  /*32aa0*/  FMUL R23, R23, UR5 ;  /* 0x0000000517177c20 */ /* 0x000fc80008400000 */
[----:B---3--:R-:W-:Y:S02]  /*32ab0*/  FFMA R23, R221, UR4, R23 ;  /* 0x00000004dd177c23 */ /* 0x008fe40008000017 */
[----:B------:R-:W3:Y:S01]  /*32ac0*/  LDL.LU R221, [R1+0x6dc] ;  /* 0x0006dc0001dd7983 */ /* 0x000ee20000300800 */
[----:B------:R-:W-:-:S03]  /*32ad0*/  LOP3.LUT P2, RZ, R2, 0x8000, RZ, 0xc0, !PT ;  /* 0x0000800002ff7812 */ /* 0x000fc6000784c0ff */
[----:B------:R-:W4:Y:S01]  /*32ae0*/  LDL.LU R219, [R1+0x6e0] ;  /* 0x0006e00001db7983 */ /* 0x000f220000300800 */
[----:B------:R-:W-:Y:S01]  /*32af0*/  F2FP.SATFINITE.E4M3.F32.PACK_AB_MERGE_C R31, RZ, R23, RZ ;  /* 0x00000017ff1f723e */ /* 0x000fe200048070ff */
[----:B------:R-:W-:-:S05]  /*32b00*/  @!P5 IMAD R23, R5, 0x180, RZ ;  /* 0x000001800517d824 */ /* 0x000fca00078e02ff */
[--C-:B------:R-:W-:Y:S02]  /*32b10*/  @!P5 IADD3.X R29, R59, R29, R23.reuse, P6, !PT ;  /* 0x0000001d3b1dd210 */ /* 0x100fe400037fe417 */
[----:B------:R-:W-:Y:S01]  /*32b20*/  PRMT R23, RZ, 0x7610, R23 ;  /* 0x00007610ff177816 */ /* 0x000fe20000000017 */
[----:B------:R-:W-:Y:S05]  /*32b30*/  @!P4 STG.E.U8 desc[UR54][R236.64+0x91], R31 ;  /* 0x0000911fec00c986 */ /* 0x000fea000c101136 */
[----:B------:R-:W5:Y:S01]  /*32b40*/  @!P5 LDG.E.U8 R23, desc[UR54][R18.64+0x98] ;  /* 0x000098361217d981 */ /* 0x000f62000c1e1100 */
[----:B------:R-:W-:Y:S02]  /*32b50*/  ISETP.GE.AND P6, PT, R3, 0x181, PT ;  /* 0x000001810300780c */ /* 0x000fe40003fc6270 */
        /* <DEDUP_REMOVED lines=18> */
[----:B------:R-:W5:Y:S02]  /*32c80*/  @!P5 LDG.E.U8 R23, desc[UR54][R18.64+0x99] ;  /* 0x000099361217d981 */ /* 0x000f64000c1e1100 */
[----:B-----5:R-:W-:-:S04]  /*32c90*/  LOP3.LUT R23, R23, 0xff, RZ, 0xc0, !PT ;  /* 0x000000ff17177812 */ /* 0x020fc800078ec0ff */
[----:B------:R-:W-:-:S05]  /*32ca0*/  F2FP.F16.E4M3.UNPACK_B R23, R23 ;  /* 0x00000017ff17723e */ /* 0x000fca00020006ff */
[----:B------:R-:W-:-:S05]  /*32cb0*/  HADD2.F32 R23, -RZ, R23.H0_H0 ;  /* 0x20000017ff177230 */ /* 0x000fca0000004100 */
[----:B------:R-:W-:-:S04]  /*32cc0*/  FMUL R23, R23, UR5 ;  /* 0x0000000517177c20 */ /* 0x000fc80008400000 */
[----:B---3--:R-:W-:Y:S02]  /*32cd0*/  FFMA R23, R221, UR4, R23 ;  /* 0x00000004dd177c23 */ /* 0x008fe40008000017 */
[----:B------:R-:W3:Y:S03]  /*32ce0*/  LDL.LU R221, [R1+0x6e8] ;  /* 0x0006e80001dd7983 */ /* 0x000ee60000300800 */
        /* <DEDUP_REMOVED lines=9> */
[----:B------:R-:W-:Y:S01]  /*32d80*/  ISETP.LT.OR P5, PT, R26, 0xa1, !P3 ;  /* 0x000000a11a00780c */ /* 0x000fe20005fa1670 */
        /* <DEDUP_REMOVED lines=26> */
[----:B-1----:R-:W-:-:S05]  /*32f30*/  F2FP.SATFINITE.E4M3.F32.PACK_AB_MERGE_C R57, RZ, R23, RZ ;  /* 0x00000017ff39723e */ /* 0x002fca00048070ff */
        /* <DEDUP_REMOVED lines=13> */
[----:B-1----:R-:W-:Y:S02]  /*33010*/  F2FP.SATFINITE.E4M3.F32.PACK_AB_MERGE_C R29, RZ, R23, RZ ;  /* 0x00000017ff1d723e */ /* 0x002fe400048070ff */
[----:B------:R-:W-:-:S03]  /*33020*/  PRMT R23, RZ, 0x7610, R23 ;  /* 0x00007610ff177816 */ /* 0x000fc60000000017 */
[----:B------:R0:W-:Y:S04]  /*33030*/  @!P5 STG.E.U8 desc[UR54][R30.64+0xa1], R29 ;  /* 0x0000a11d1e00d986 */ /* 0x0001e8000c101136 */
[----:B------:R-:W5:Y:S02]  /*33040*/  @!P2 LDG.E.U8 R23, desc[UR54][R8.64+0xa0] ;  /* 0x0000a0360817a981 */ /* 0x000f64000c1e1100 */
[----:B-----5:R-:W-:-:S04]  /*33050*/  LOP3.LUT R23, R23, 0xff, RZ, 0xc0, !PT ;  /* 0x000000ff17177812 */ /* 0x020fc800078ec0ff */
[----:B------:R-:W-:-:S05]  /*33060*/  F2FP.F16.E4M3.UNPACK_B R23, R23 ;  /* 0x00000017ff17723e */ /* 0x000fca00020006ff */
[----:B------:R-:W-:-:S05]  /*33070*/  HADD2.F32 R23, -RZ, R23.H0_H0 ;  /* 0x20000017ff177230 */ /* 0x000fca0000004100 */
[----:B------:R-:W-:-:S04]  /*33080*/  FMUL R23, R23, UR5 ;  /* 0x0000000517177c20 */ /* 0x000fc80008400000 */
[----:B--2---:R-:W-:-:S05]  /*33090*/  FFMA R23, R220, UR4, R23 ;  /* 0x00000004dc177c23 */ /* 0x004fca0008000017 */
[----:B------:R-:W-:Y:S02]  /*330a0*/  F2FP.SATFINITE.E4M3.F32.PACK_AB_MERGE_C R57, RZ, R23, RZ ;  /* 0x00000017ff39723e */ /* 0x000fe400048070ff */
[----:B------:R-:W-:-:S03]  /*330b0*/  PRMT R23, RZ, 0x7610, R23 ;  /* 0x00007610ff177816 */ /* 0x000fc60000000017 */
[----:B------:R-:W-:Y:S04]  /*330c0*/  @!P2 STG.E.U8 desc[UR54][R54.64+0xa0], R57 ;  /* 0x0000a0393600a986 */ /* 0x000fe8000c101136 */
[----:B------:R-:W2:Y:S01]  /*330d0*/  @!P4 LDG.E.U8 R23, desc[UR54][R8.64+0xa1] ;  /* 0x0000a1360817c981 */ /* 0x000ea2000c1e1100 */
[----:B------:R-:W-:-:S13]  /*330e0*/  ISETP.LT.OR P5, PT, R26, 0xa9, !P3 ;  /* 0x000000a91a00780c */ /* 0x000fda0005fa1670 */
[----:B0-----:R-:W0:Y:S01]  /*330f0*/  @!P5 LDC.64 R28, c[0x0][0x5c0] ;  /* 0x00017000ff1cdb82 */ /* 0x001e220000000a00 */
[----:B--2---:R-:W-:-:S04]  /*33100*/  LOP3.LUT R23, R23, 0xff, RZ, 0xc0, !PT ;  /* 0x000000ff17177812 */ /* 0x004fc800078ec0ff */
[----:B------:R-:W-:-:S05]  /*33110*/  F2FP.F16.E4M3.UNPACK_B R23, R23 ;  /* 0x00000017ff17723e */ /* 0x000fca00020006ff */
[----:B------:R-:W-:-:S05]  /*33120*/  HADD2.F32 R23, -RZ, R23.H0_H0 ;  /* 0x20000017ff177230 */ /* 0x000fca0000004100 */
[----:B------:R-:W-:-:S04]  /*33130*/  FMUL R23, R23, UR5 ;  /* 0x0000000517177c20 */ /* 0x000fc80008400000 */
[----:B---3--:R-:W-:Y:S01]  /*33140*/  FFMA R23, R221, UR4, R23 ;  /* 0x00000004dd177c23 */ /* 0x008fe20008000017 */
[----:B0-----:R-:W-:Y:S01]  /*33150*/  @!P5 IADD3 R28, P6, R6, R28, RZ ;  /* 0x0000001c061cd210 */ /* 0x001fe20007fde0ff */
[----:B------:R-:W2:Y:S01]  /*33160*/  LDL.LU R221, [R1+0x6fc] ;  /* 0x0006fc0001dd7983 */ /* 0x000ea20000300800 */
[----:B------:R-:W-:-:S03]  /*33170*/  LOP3.LUT P2, RZ, R22, 0x40000, RZ, 0xc0, !PT ;  /* 0x0004000016ff7812 */ /* 0x000fc6000784c0ff */
[----:B------:R-:W3:Y:S01]  /*33180*/  LDL.LU R220, [R1+0x700] ;  /* 0x0007000001dc7983 */ /* 0x000ee20000300800 */
        /* <DEDUP_REMOVED lines=12> */
[----:B0-----:R-:W-:-:S05]  /*33250*/  F2FP.SATFINITE.E4M3.F32.PACK_AB_MERGE_C R53, RZ, R23, RZ ;  /* 0x00000017ff35723e */ /* 0x001fca00048070ff */
[----:B------:R0:W-:Y:S01]  /*33260*/  @!P5 STG.E.U8 desc[UR54][R28.64+0xa8], R53 ;  /* 0x0000a8351c00d986 */ /* 0x0001e2000c101136 */
[----:B------:R-:W-:Y:S02]  /*33270*/  ISETP.LT.OR P5, PT, R26, 0xaa, !P3 ;  /* 0x000000aa1a00780c */ /* 0x000fe40005fa1670 */
[----:B------:R-:W-:-:S11]  /*33280*/  PRMT R23, RZ, 0x7610, R23 ;  /* 0x00007610ff177816 */ /* 0x000fd60000000017 */
[----:B------:R-:W5:Y:S01]  /*33290*/  @!P5 LDG.E.U8 R23, desc[UR54][R24.64+0xa9] ;  /* 0x0000a9361817d981 */ /* 0x000f62000c1e1100 */
[----:B------:R-:W1:Y:S02]  /*332a0*/  @!P5 LDC.64 R30, c[0x0][0x5c0] ;  /* 0x00017000ff1edb82 */ /* 0x000e640000000a00 */
[----:B-1----:R-:W-:-:S05]  /*332b0*/  @!P5 IADD3 R30, P6, R6, R30, RZ ;  /* 0x0000001e061ed210 */ /* 0x002fca0007fde0ff */
        /* <DEDUP_REMOVED lines=28> */
[----:B------:R-:W-:Y:S02]  /*33480*/  PRMT R8, RZ, 0x7610, R8 ;  /* 0x00007610ff087816 */ /* 0x000fe40000000008 */
[----:B------:R-:W-:Y:S01]  /*33490*/  LOP3.LUT P3, RZ, R0, 0x40000000, RZ, 0xc0, !PT ;  /* 0x4000000000ff7812 */ /* 0x000fe2000786c0ff */
[----:B------:R-:W4:Y:S01]  /*334a0*/  LDL.LU R219, [R1+0x710] ;  /* 0x0007100001db7983 */ /* 0x000f220000300800 */
[----:B0-----:R-:W-:Y:S02]  /*334b0*/  F2FP.SATFINITE.E4M3.F32.PACK_AB_MERGE_C R29, RZ, R23, RZ ;  /* 0x00000017ff1d723e */ /* 0x001fe400048070ff */
        /* <DEDUP_REMOVED lines=13> */
[----:B0-----:R-:W-:Y:S02]  /*33590*/  PRMT R23, RZ, 0x7610, R23 ;  /* 0x00007610ff177816 */ /* 0x001fe40000000017 */
        /* <DEDUP_REMOVED lines=8> */
[----:B------:R-:W0:Y:S03]  /*33620*/  @!P3 LDC.64 R8, c[0x0][0x5c0] ;  /* 0x00017000ff08bb82 */ /* 0x000e260000000a00 */
[----:B------:R1:W-:Y:S04]  /*33630*/  @!P5 STG.E.U8 desc[UR54][R44.64+0xa1], R25 ;  /* 0x0000a1192c00d986 */ /* 0x0003e8000c101136 */
[----:B------:R-:W5:Y:S01]  /*33640*/  @!P3 LDG.E.U8 R23, desc[UR54][R12.64+0xa0] ;  /* 0x0000a0360c17b981 */ /* 0x000f62000c1e1100 */
[----:B-1----:R-:W1:Y:S01]  /*33650*/  @!P4 LDC.64 R24, c[0x0][0x5c0] ;  /* 0x00017000ff18cb82 */ /* 0x002e620000000a00 */
[----:B0-----:R-:W-:-:S05]  /*33660*/  @!P3 IADD3 R8, P5, R85, R8, RZ ;  /* 0x000000085508b210 */ /* 0x001fca0007fbe0ff */
[----:B------:R-:W-:Y:S01]  /*33670*/  @!P3 IMAD.X R9, R84, 0x1, R9, P5 ;  /* 0x000000015409b824 */ /* 0x000fe200028e0609 */
[----:B-----5:R-:W-:-:S04]  /*33680*/  LOP3.LUT R23, R23, 0xff, RZ, 0xc0, !PT ;  /* 0x000000ff17177812 */ /* 0x020fc800078ec0ff */
[----:B------:R-:W-:-:S05]  /*33690*/  F2FP.F16.E4M3.UNPACK_B R23, R23 ;  /* 0x00000017ff17723e */ /* 0x000fca00020006ff */
[----:B------:R-:W-:-:S05]  /*336a0*/  HADD2.F32 R23, -RZ, R23.H0_H0 ;  /* 0x20000017ff177230 */ /* 0x000fca0000004100 */
[----:B------:R-:W-:-:S04]  /*336b0*/  FMUL R23, R23, UR5 ;  /* 0x0000000517177c20 */ /* 0x000fc80008400000 */
[----:B----4-:R-:W-:Y:S01]  /*336c0*/  FFMA R23, R219, UR4, R23 ;  /* 0x00000004db177c23 */ /* 0x010fe20008000017 */
[----:B-1----:R-:W-:Y:S01]  /*336d0*/  @!P4 IADD3 R24, P5, R83, R24, RZ ;  /* 0x000000185318c210 */ /* 0x002fe20007fbe0ff */
[----:B------:R-:W4:Y:S03]  /*336e0*/  LDL.LU R219, [R1+0x71c] ;  /* 0x00071c0001db7983 */ /* 0x000f260000300800 */
[----:B------:R-:W-:Y:S02]  /*336f0*/  F2FP.SATFINITE.E4M3.F32.PACK_AB_MERGE_C R29, RZ, R23, RZ ;  /* 0x00000017ff1d723e */ /* 0x000fe400048070ff */
[----:B------:R-:W-:-:S03]  /*33700*/  PRMT R23, RZ, 0x7610, R23 ;  /* 0x00007610ff177816 */ /* 0x000fc60000000017 */
[----:B------:R0:W-:Y:S04]  /*33710*/  @!P3 STG.E.U8 desc[UR54][R8.64+0xa0], R29 ;  /* 0x0000a01d0800b986 */ /* 0x0001e8000c101136 */
[----:B------:R-:W5:Y:S01]  /*33720*/  @!P4 LDG.E.U8 R23, desc[UR54][R12.64+0xa1] ;  /* 0x0000a1360c17c981 */ /* 0x000f62000c1e1100 */
[----:B------:R-:W-:Y:S01]  /*33730*/  @!P4 IMAD.X R25, R82, 0x1, R25, P5 ;  /* 0x000000015219c824 */ /* 0x000fe200028e0619 */
[----:B0-----:R-:W-:Y:S02]  /*33740*/  PRMT R8, RZ, 0x7610, R8 ;  /* 0x00007610ff087816 */ /* 0x001fe40000000008 */
[----:B-----5:R-:W-:-:S04]  /*33750*/  LOP3.LUT R23, R23, 0xff, RZ, 0xc0, !PT ;  /* 0x000000ff17177812 */ /* 0x020fc800078ec0ff */
[----:B------:R-:W-:-:S05]  /*33760*/  F2FP.F16.E4M3.UNPACK_B R23, R23 ;  /* 0x00000017ff17723e */ /* 0x000fca00020006ff */
[----:B------:R-:W-:-:S05]  /*33770*/  HADD2.F32 R23, -RZ, R23.H0_H0 ;  /* 0x20000017ff177230 */ /* 0x000fca0000004100 */
[----:B------:R-:W-:-:S04]  /*33780*/  FMUL R23, R23, UR5 ;  /* 0x0000000517177c20 */ /* 0x000fc80008400000 */
[----:B--2---:R-:W-:Y:S01]  /*33790*/  FFMA R23, R221, UR4, R23 ;  /* 0x00000004dd177c23 */ /* 0x004fe20008000017 */
[----:B------:R-:W-:Y:S02]  /*337a0*/  LOP3.LUT P5, RZ, R22, 0x80, RZ, 0xc0, !PT ;  /* 0x0000008016ff7812 */ /* 0x000fe400078ac0ff */
[----:B------:R-:W-:Y:S01]  /*337b0*/  LOP3.LUT P3, RZ, R2, 0x100000, RZ, 0xc0, !PT ;  /* 0x0010000002ff7812 */ /* 0x000fe2000786c0ff */
[----:B------:R-:W2:Y:S01]  /*337c0*/  LDL.LU R221, [R1+0x720] ;  /* 0x0007200001dd7983 */ /* 0x000ea20000300800 */
[----:B------:R-:W-:-:S05]  /*337d0*/  F2FP.SATFINITE.E4M3.F32.PACK_AB_MERGE_C R23, RZ, R23, RZ ;  /* 0x00000017ff17723e */ /* 0x000fca00048070ff */
[----:B------:R0:W-:Y:S04]  /*337e0*/  @!P4 STG.E.U8 desc[UR54][R24.64+0xa1], R23 ;  /* 0x0000a1171800c986 */ /* 0x0001e8000c101136 */
[----:B------:R-:W5:Y:S02]  /*337f0*/  @!P6 LDG.E.U8 R8, desc[UR54][R10.64+0xa8] ;  /* 0x0000a8360a08e981 */ /* 0x000f64000c1e1100 */
        /* <DEDUP_REMOVED lines=11> */
[----:B------:R5:W4:Y:S02]  /*338b0*/  @!P5 LDG.E.U8 R8, desc[UR54][R10.64+0xa9] ;  /* 0x0000a9360a08d981 */ /* 0x000b24000c1e1100 */
[----:B-----5:R-:W-:Y:S02]  /*338c0*/  PRMT R10, RZ, 0x7610, R10 ;  /* 0x00007610ff0a7816 */ /* 0x020fe4000000000a */
        /* <DEDUP_REMOVED lines=8> */
[----:B------:R-:W-:Y:S04]  /*33950*/  @!P5 STG.E.U8 desc[UR54][R40.64+0xa9], R23 ;  /* 0x0000a9172800d986 */ /* 0x000fe8000c101136 */
[----:B------:R-:W5:Y:S01]  /*33960*/  @!P3 LDG.E.U8 R10, desc[UR54][R12.64+0xa8] ;  /* 0x0000a8360c0ab981 */ /* 0x000f62000c1e1100 */
[----:B0-----:R-:W-:-:S05]  /*33970*/  @!P3 IADD3 R8, P4, R81, R24, RZ ;  /* 0x000000185108b210 */ /* 0x001fca0007f9e0ff */
[----:B-1----:R-:W-:Y:S02]  /*33980*/  @!P3 IMAD.X R9, R78, 0x1, R25, P4 ;  /* 0x000000014e09b824 */ /* 0x002fe400020e0619 */
[----:B------:R-:W0:Y:S01]  /*33990*/  @!P2 LDC.64 R24, c[0x0][0x5c0] ;  /* 0x00017000ff18ab82 */ /* 0x000e220000000a00 */
        /* <DEDUP_REMOVED lines=11> */
[----:B0-----:R-:W-:-:S05]  /*33a50*/  @!P2 IADD3 R76, P3, R76, R24, RZ ;  /* 0x000000184c4ca210 */ /* 0x001fca0007f7e0ff */
[----:B------:R-:W-:Y:S01]  /*33a60*/  @!P2 IMAD.X R77, R75, 0x1, R25, P3 ;  /* 0x000000014b4da824 */ /* 0x000fe200018e0619 */
[----:B-1----:R-:W-:Y:S02]  /*33a70*/  PRMT R8, RZ, 0x7610, R8 ;  /* 0x00007610ff087816 */ /* 0x002fe40000000008 */
        /* <DEDUP_REMOVED lines=8> */
[----:B------:R-:W-:Y:S04]  /*33b00*/  @!P2 STG.E.U8 desc[UR54][R76.64+0xa9], R9 ;  /* 0x0000a9094c00a986 */ /* 0x000fe8000c101136 */
[----:B------:R-:W5:Y:S01]  /*33b10*/  @!P6 LDG.E.U8 R8, desc[UR54][R14.64+0xa0] ;  /* 0x0000a0360e08e981 */ /* 0x000f62000c1e1100 */
[----:B------:R-:W0:Y:S01]  /*33b20*/  @!P1 LDC.64 R12, c[0x0][0x5c0] ;  /* 0x00017000ff0c9b82 */ /* 0x000e220000000a00 */
[----:B-----5:R-:W-:-:S04]  /*33b30*/  LOP3.LUT R8, R8, 0xff, RZ, 0xc0, !PT ;  /* 0x000000ff08087812 */ /* 0x020fc800078ec0ff */
[----:B------:R-:W-:-:S05]  /*33b40*/  F2FP.F16.E4M3.UNPACK_B R8, R8 ;  /* 0x00000008ff08723e */ /* 0x000fca00020006ff */
[----:B------:R-:W-:-:S05]  /*33b50*/  HADD2.F32 R8, -RZ, R8.H0_H0 ;  /* 0x20000008ff087230 */ /* 0x000fca0000004100 */
[----:B------:R-:W-:-:S04]  /*33b60*/  FMUL R8, R8, UR5 ;  /* 0x0000000508087c20 */ /* 0x000fc80008400000 */
[----:B----4-:R-:W-:Y:S01]  /*33b70*/  FFMA R8, R219, UR4, R8 ;  /* 0x00000004db087c23 */ /* 0x010fe20008000008 */
[----:B------:R-:W-:Y:S02]  /*33b80*/  LOP3.LUT P0, RZ, R2, 0x1000000, RZ, 0xc0, !PT ;  /* 0x0100000002ff7812 */ /* 0x000fe4000780c0ff */
[----:B0-----:R-:W-:Y:S01]  /*33b90*/  @!P1 IADD3 R74, P2, R74, R12, RZ ;  /* 0x0000000c4a4a9210 */ /* 0x001fe20007f5e0ff */
[----:B------:R-:W4:Y:S01]  /*33ba0*/  LDL.LU R219, [R1+0x734] ;  /* 0x0007340001db7983 */ /* 0x000f220000300800 */
        /* <DEDUP_REMOVED lines=11> */
[----:B------:R-:W-:Y:S02]  /*33c60*/  LOP3.LUT P6, RZ, R22, 0x10, RZ, 0xc0, !PT ;  /* 0x0000001016ff7812 */ /* 0x000fe400078cc0ff */
[----:B0-----:R-:W-:Y:S01]  /*33c70*/  @!P0 IADD3 R56, P2, R56, R10, RZ ;  /* 0x0000000a38388210 */ /* 0x001fe20007f5e0ff */
[----:B------:R-:W2:Y:S01]  /*33c80*/  LDL.LU R221, [R1+0x738] ;  /* 0x0007380001dd7983 */ /* 0x000ea20000300800 */
        /* <DEDUP_REMOVED lines=9> */
[----:B------:R-:W-:Y:S01]  /*33d20*/  @!P0 IMAD.X R57, R33, 0x1, R11, P2 ;  /* 0x0000000121398824 */ /* 0x000fe200010e060b */
[----:B------:R-:W-:Y:S01]  /*33d30*/  ISETP.GE.AND P5, PT, R3, 0x101, PT ;  /* 0x000001010300780c */ /* 0x000fe20003fa6270 */
[----:B------:R-:W3:Y:S02]  /*33d40*/  LDL.LU R220, [R1+0x73c] ;  /* 0x00073c0001dc7983 */ /* 0x000ee40000300800 */
        /* <DEDUP_REMOVED lines=13> */
[----:B------:R-:W-:-:S13]  /*33e20*/  ISETP.LT.OR P1, PT, R26, 0xaa, !P5 ;  /* 0x000000aa1a00780c */ /* 0x000fda0006f21670 */
[----:B0-----:R-:W0:Y:S01]  /*33e30*/  @!P1 LDC.64 R10, c[0x0][0x5c0] ;  /* 0x00017000ff0a9b82 */ /* 0x001e220000000a00 */
[----:B----4-:R-:W-:-:S04]  /*33e40*/  LOP3.LUT R8, R8, 0xff, RZ, 0xc0, !PT ;  /* 0x000000ff08087812 */ /* 0x010fc800078ec0ff */
        /* <DEDUP_REMOVED lines=8> */
[----:B------:R-:W4:Y:S01]  /*33ed0*/  @!P1 LDG.E.U8 R8, desc[UR54][R14.64+0xa9] ;  /* 0x0000a9360e089981 */ /* 0x000f22000c1e1100 */
[----:B------:R-:W-:Y:S02]  /*33ee0*/  ISETP.GE.AND P6, PT, R3, 0x109, PT ;  /* 0x000001090300780c */ /* 0x000fe40003fc6270 */
[----:B----4-:R-:W-:-:S04]  /*33ef0*/  LOP3.LUT R8, R8, 0xff, RZ, 0xc0, !PT ;  /* 0x000000ff08087812 */ /* 0x010fc800078ec0ff */
[----:B------:R-:W-:-:S05]  /*33f00*/  F2FP.F16.E4M3.UNPACK_B R8, R8 ;  /* 0x00000008ff08723e */ /* 0x000fca00020006ff */
[----:B------:R-:W-:Y:S01]  /*33f10*/  HADD2.F32 R9, -RZ, R8.H0_H0 ;  /* 0x20000008ff097230 */ /* 0x000fe20000004100 */
[----:B0-----:R-:W-:-:S04]  /*33f20*/  @!P1 IADD3 R8, P0, P2, R6, UR58, R10 ;  /* 0x0000003a06089c10 */ /* 0x001fc8000fa1e00a */
[----:B------:R-:W-:Y:S01]  /*33f30*/  FMUL R10, R9, UR5 ;  /* 0x00000005090a7c20 */ /* 0x000fe20008400000 */
[----:B------:R-:W-:Y:S02]  /*33f40*/  @!P1 IADD3.X R9, R27, UR57, R11, P0, P2 ;  /* 0x000000391b099c10 */ /* 0x000fe400087e440b */
[----:B------:R-:W-:Y:S01]  /*33f50*/  ISETP.LT.OR P0, PT, R26, 0xa9, !P6 ;  /* 0x000000a91a00780c */ /* 0x000fe20007701670 */
[----:B---3--:R-:W-:Y:S01]  /*33f60*/  FFMA R10, R220, UR4, R10 ;  /* 0x00000004dc0a7c23 */ /* 0x008fe2000800000a */
[----:B-1----:R-:W-:Y:S02]  /*33f70*/  IMAD.U32 R13, RZ, RZ, UR52 ;  /* 0x00000034ff0d7e24 */ /* 0x002fe4000f8e00ff */
[----:B------:R-:W-:Y:S01]  /*33f80*/  IMAD.U32 R12, RZ, RZ, UR6 ;  /* 0x00000006ff0c7e24 */ /* 0x000fe2000f8e00ff */
[----:B------:R-:W-:Y:S01]  /*33f90*/  ISETP.LT.OR P3, PT, R26, 0xaa, !P6 ;  /* 0x000000aa1a00780c */ /* 0x000fe20007761670 */
[----:B------:R-:W3:Y:S01]  /*33fa0*/  LDL.LU R220, [R1+0x744] ;  /* 0x0007440001dc7983 */ /* 0x000ee20000300800 */
[----:B------:R-:W-:-:S02]  /*33fb0*/  F2FP.SATFINITE.E4M3.F32.PACK_AB_MERGE_C R11, RZ, R10, RZ ;  /* 0x0000000aff0b723e */ /* 0x000fc400048070ff */
[----:B------:R-:W-:-:S03]  /*33fc0*/  PRMT R10, RZ, 0x7610, R10 ;  /* 0x00007610ff0a7816 */ /* 0x000fc6000000000a */
[----:B------:R0:W-:Y:S04]  /*33fd0*/  @!P1 STG.E.U8 desc[UR54][R8.64+0xa9], R11 ;  /* 0x0000a90b08009986 */ /* 0x0001e8000c101136 */
[----:B------:R-:W4:Y:S01]  /*33fe0*/  @!P0 LDG.E.U8 R10, desc[UR54][R16.64+0xa8] ;  /* 0x0000a836100a8981 */ /* 0x000f22000c1e1100 */
[----:B------:R-:W0:Y:S01]  /*33ff0*/  @!P0 LDC.64 R14, c[0x0][0x5c0] ;  /* 0x00017000ff0e8b82 */ /* 0x000e220000000a00 */
[----:B------:R-:W-:-:S04]  /*34000*/  @!P0 IADD3 R13, P1, P2, R13, UR58, R6 ;  /* 0x0000003a0d0d8c10 */ /* 0x000fc8000fa3e006 */
[----:B------:R-:W-:Y:S02]  /*34010*/  @!P0 IADD3.X R12, R12, UR57, R27, P1, P2 ;  /* 0x000000390c0c8c10 */ /* 0x000fe40008fe441b */
[----:B0-----:R-:W-:-:S05]  /*34020*/  @!P0 IADD3 R8, P1, R13, R14, RZ ;  /* 0x0000000e0d088210 */ /* 0x001fca0007f3e0ff */
[----:B------:R-:W-:Y:S02]  /*34030*/  @!P0 IMAD.X R9, R12, 0x1, R15, P1 ;  /* 0x000000010c098824 */ /* 0x000fe400008e060f */
[----:B------:R-:W0:Y:S01]  /*34040*/  @!P3 LDC.64 R14, c[0x0][0x5c0] ;  /* 0x00017000ff0ebb82 */ /* 0x000e220000000a00 */
[----:B----4-:R-:W-:-:S04]  /*34050*/  LOP3.LUT R10, R10, 0xff, RZ, 0xc0, !PT ;  /* 0x000000ff0a0a7812 */ /* 0x010fc800078ec0ff */
[----:B------:R-:W-:-:S05]  /*34060*/  F2FP.F16.E4M3.UNPACK_B R10, R10 ;  /* 0x0000000aff0a723e */ /* 0x000fca00020006ff */
[----:B------:R-:W-:-:S05]  /*34070*/  HADD2.F32 R10, -RZ, R10.H0_H0 ;  /* 0x2000000aff0a7230 */ /* 0x000fca0000004100 */
[----:B------:R-:W-:-:S04]  /*34080*/  FMUL R10, R10, UR5 ;  /* 0x000000050a0a7c20 */ /* 0x000fc80008400000 */
[----:B--2---:R-:W-:Y:S01]  /*34090*/  FFMA R10, R221, UR4, R10 ;  /* 0x00000004dd0a7c23 */ /* 0x004fe2000800000a */
[----:B------:R-:W-:Y:S01]  /*340a0*/  IMAD.U32 R13, RZ, RZ, UR52 ;  /* 0x00000034ff0d7e24 */ /* 0x000fe2000f8e00ff */
[----:B------:R-:W-:Y:S01]  /*340b0*/  ISETP.GE.AND P5, PT, R3, 0x181, PT ;  /* 0x000001810300780c */ /* 0x000fe20003fa6270 */
[----:B------:R-:W-:Y:S01]  /*340c0*/  IMAD.U32 R12, RZ, RZ, UR6 ;  /* 0x00000006ff0c7e24 */ /* 0x000fe2000f8e00ff */
[----:B------:R-:W2:Y:S01]  /*340d0*/  LDL.LU R221, [R1+0x748] ;  /* 0x0007480001dd7983 */ /* 0x000ea20000300800 */
[----:B------:R-:W-:Y:S02]  /*340e0*/  F2FP.SATFINITE.E4M3.F32.PACK_AB_MERGE_C R11, RZ, R10, RZ ;  /* 0x0000000aff0b723e */ /* 0x000fe400048070ff */
[----:B------:R-:W-:-:S03]  /*340f0*/  PRMT R10, RZ, 0x7610, R10 ;  /* 0x00007610ff0a7816 */ /* 0x000fc6000000000a */
[----:B------:R0:W-:Y:S04]  /*34100*/  @!P0 STG.E.U8 desc[UR54][R8.64+0xa8], R11 ;  /* 0x0000a80b08008986 */ /* 0x0001e8000c101136 */
[----:B------:R-:W4:Y:S01]  /*34110*/  @!P3 LDG.E.U8 R10, desc[UR54][R16.64+0xa9] ;  /* 0x0000a936100ab981 */ /* 0x000f22000c1e1100 */
[----:B------:R-:W-:Y:S02]  /*34120*/  @!P3 IADD3 R13, P1, P2, R13, UR58, R6 ;  /* 0x0000003a0d0dbc10 */ /* 0x000fe4000fa3e006 */
[----:B------:R-:W-:Y:S02]  /*34130*/  ISETP.LT.OR P0, PT, R26, 0xa1, !P5 ;  /* 0x000000a11a00780c */ /* 0x000fe40006f01670 */
[----:B------:R-:W-:Y:S02]  /*34140*/  @!P3 IADD3.X R12, R12, UR57, R27, P1, P2 ;  /* 0x000000390c0cbc10 */ /* 0x000fe40008fe441b */
[----:B0-----:R-:W-:-:S05]  /*34150*/  @!P3 IADD3 R8, P1, R13, R14, RZ ;  /* 0x0000000e0d08b210 */ /* 0x001fca0007f3e0ff */
[----:B------:R-:W-:-:S04]  /*34160*/  @!P3 IMAD.X R9, R12, 0x1, R15, P1 ;  /* 0x000000010c09b824 */ /* 0x000fc800008e060f */
[----:B------:R-:W0:Y:S01]  /*34170*/  @!P0 LDC.64 R14, c[0x0][0x5c0] ;  /* 0x00017000ff0e8b82 */ /* 0x000e220000000a00 */
[----:B----4-:R-:W-:-:S04]  /*34180*/  LOP3.LUT R10, R10, 0xff, RZ, 0xc0, !PT ;  /* 0x000000ff0a0a7812 */ /* 0x010fc800078ec0ff */
[----:B------:R-:W-:-:S05]  /*34190*/  F2FP.F16.E4M3.UNPACK_B R10, R10 ;  /* 0x0000000aff0a723e */ /* 0x000fca00020006ff */
[----:B------:R-:W-:-:S05]  /*341a0*/  HADD2.F32 R10, -RZ, R10.H0_H0 ;  /* 0x2000000aff0a7230 */ /* 0x000fca0000004100 */
[----:B------:R-:W-:-:S04]  /*341b0*/  FMUL R10, R10, UR5 ;  /* 0x000000050a0a7c20 */ /* 0x000fc80008400000 */
[----:B---3--:R-:W-:Y:S01]  /*341c0*/  FFMA R10, R220, UR4, R10 ;  /* 0x00000004dc0a7c23 */ /* 0x008fe2000800000a */
[----:B------:R-:W-:Y:S01]  /*341d0*/  ISETP.LT.OR P1, PT, R26, 0xa2, !P5 ;  /* 0x000000a21a00780c */ /* 0x000fe20006f21670 */
[----:B------:R-:W3:Y:S03]  /*341e0*/  LDL.LU R220, [R1+0x74c] ;  /* 0x00074c0001dc7983 */ /* 0x000ee60000300800 */
[----:B------:R-:W-:Y:S02]  /*341f0*/  F2FP.SATFINITE.E4M3.F32.PACK_AB_MERGE_C R13, RZ, R10, RZ ;  /* 0x0000000aff0d723e */ /* 0x000fe400048070ff */
[----:B------:R-:W-:-:S03]  /*34200*/  PRMT R10, RZ, 0x7610, R10 ;  /* 0x00007610ff0a7816 */ /* 0x000fc6000000000a */
[----:B------:R1:W-:Y:S04]  /*34210*/  @!P3 STG.E.U8 desc[UR54][R8.64+0xa9], R13 ;  /* 0x0000a90d0800b986 */ /* 0x0003e8000c101136 */
[----:B------:R-:W4:Y:S01]  /*34220*/  @!P0 LDG.E.U8 R10, desc[UR54][R18.64+0xa0] ;  /* 0x0000a036120a8981 */ /* 0x000f22000c1e1100 */
[----:B-1----:R-:W-:Y:S02]  /*34230*/  @!P0 IMAD.MOV.U32 R8, RZ, RZ, R6 ;  /* 0x000000ffff088224 */ /* 0x002fe400078e0006 */
[----:B------:R-:W-:Y:S01]  /*34240*/  @!P0 IMAD.MOV.U32 R9, RZ, RZ, R27 ;  /* 0x000000ffff098224 */ /* 0x000fe200078e001b */
[----:B----4-:R-:W-:-:S04]  /*34250*/  LOP3.LUT R10, R10, 0xff, RZ, 0xc0, !PT ;  /* 0x000000ff0a0a7812 */ /* 0x010fc800078ec0ff */
[----:B------:R-:W-:-:S05]  /*34260*/  F2FP.F16.E4M3.UNPACK_B R10, R10 ;  /* 0x0000000aff0a723e */ /* 0x000fca00020006ff */
[----:B------:R-:W-:-:S05]  /*34270*/  HADD2.F32 R10, -RZ, R10.H0_H0 ;  /* 0x2000000aff0a7230 */ /* 0x000fca0000004100 */
[----:B------:R-:W-:Y:S01]  /*34280*/  FMUL R12, R10, UR5 ;  /* 0x000000050a0c7c20 */ /* 0x000fe20008400000 */
[----:B------:R-:W-:-:S04]  /*34290*/  @!P0 IMAD.WIDE.U32 R10, R4, 0x180, R8 ;  /* 0x00000180040a8825 */ /* 0x000fc800078e0008 */
[----:B------:R-:W-:Y:S02]  /*342a0*/  @!P0 IMAD R9, R5, 0x180, RZ ;  /* 0x0000018005098824 */ /* 0x000fe400078e02ff */
[----:B--2---:R-:W-:Y:S01]  /*342b0*/  FFMA R12, R221, UR4, R12 ;  /* 0x00000004dd0c7c23 */ /* 0x004fe2000800000c */
[----:B0-----:R-:W-:Y:S02]  /*342c0*/  @!P0 IADD3 R8, P2, R10, R14, RZ ;  /* 0x0000000e0a088210 */ /* 0x001fe40007f5e0ff */
[----:B------:R-:W-:Y:S02]  /*342d0*/  PRMT R10, RZ, 0x7610, R10 ;  /* 0x00007610ff0a7816 */ /* 0x000fe4000000000a */
[----:B------:R-:W-:Y:S02]  /*342e0*/  ISETP.GE.AND P6, PT, R3, 0x189, PT ;  /* 0x000001890300780c */ /* 0x000fe40003fc6270 */
[----:B------:R-:W-:Y:S02]  /*342f0*/  F2FP.SATFINITE.E4M3.F32.PACK_AB_MERGE_C R13, RZ, R12, RZ ;  /* 0x0000000cff0d723e */ /* 0x000fe400048070ff */
[----:B------:R-:W-:Y:S01]  /*34300*/  @!P0 IADD3.X R9, R15, R11, R9, P2, !PT ;  /* 0x0000000b0f098210 */ /* 0x000fe200017fe409 */
[----:B------:R-:W2:Y:S01]  /*34310*/  LDL.LU R221, [R1+0x750] ;  /* 0x0007500001dd7983 */ /* 0x000ea20000300800 */
[----:B------:R-:W0:Y:S01]  /*34320*/  @!P1 LDC.64 R14, c[0x0][0x5c0] ;  /* 0x00017000ff0e9b82 */ /* 0x000e220000000a00 */
[----:B------:R-:W-:-:S02]  /*34330*/  @!P1 IMAD R3, R5, 0x180, RZ ;  /* 0x0000018005039824 */ /* 0x000fc400078e02ff */
[----:B------:R-:W4:Y:S04]  /*34340*/  LDL.LU R219, [R1+0x754] ;  /* 0x0007540001db7983 */ /* 0x000f280000300800 */
[----:B------:R1:W-:Y:S04]  /*34350*/  @!P0 STG.E.U8 desc[UR54][R8.64+0xa0], R13 ;  /* 0x0000a00d08008986 */ /* 0x0003e8000c101136 */
[----:B------:R-:W5:Y:S01]  /*34360*/  @!P1 LDG.E.U8 R10, desc[UR54][R18.64+0xa1] ;  /* 0x0000a136120a9981 */ /* 0x000f62000c1e1100 */
[----:B------:R-:W-:Y:S01]  /*34370*/  ISETP.LT.OR P0, PT, R26, 0xa1, !P6 ;  /* 0x000000a11a00780c */ /* 0x000fe20007701670 */
[----:B-1----:R-:W-:-:S02]  /*34380*/  @!P1 IMAD.MOV.U32 R8, RZ, RZ, R6 ;  /* 0x000000ffff089224 */ /* 0x002fc400078e0006 */
[----:B------:R-:W-:-:S10]  /*34390*/  @!P1 IMAD.MOV.U32 R9, RZ, RZ, R27 ;  /* 0x000000ffff099224 */ /* 0x000fd400078e001b */
[----:B------:R-:W1:Y:S01]  /*343a0*/  @!P0 LDC.64 R16, c[0x0][0x5c0] ;  /* 0x00017000ff108b82 */ /* 0x000e620000000a00 */
[----:B-----5:R-:W-:-:S04]  /*343b0*/  LOP3.LUT R10, R10, 0xff, RZ, 0xc0, !PT ;  /* 0x000000ff0a0a7812 */ /* 0x020fc800078ec0ff */
[----:B------:R-:W-:-:S05]  /*343c0*/  F2FP.F16.E4M3.UNPACK_B R10, R10 ;  /* 0x0000000aff0a723e */ /* 0x000fca00020006ff */
[----:B------:R-:W-:-:S05]  /*343d0*/  HADD2.F32 R10, -RZ, R10.H0_H0 ;  /* 0x2000000aff0a7230 */ /* 0x000fca0000004100 */
[----:B------:R-:W-:Y:S01]  /*343e0*/  FMUL R12, R10, UR5 ;  /* 0x000000050a0c7c20 */ /* 0x000fe20008400000 */
[----:B------:R-:W-:-:S04]  /*343f0*/  @!P1 IMAD.WIDE.U32 R10, R4, 0x180, R8 ;  /* 0x00000180040a9825 */ /* 0x000fc800078e0008 */
[----:B---3--:R-:W-:Y:S01]  /*34400*/  FFMA R12, R220, UR4, R12 ;  /* 0x00000004dc0c7c23 */ /* 0x008fe2000800000c */
[----:B0-----:R-:W-:-:S04]  /*34410*/  @!P1 IADD3 R8, P2, R10, R14, RZ ;  /* 0x0000000e0a089210 */ /* 0x001fc80007f5e0ff */
[----:B------:R-:W-:Y:S02]  /*34420*/  F2FP.SATFINITE.E4M3.F32.PACK_AB_MERGE_C R13, RZ, R12, RZ ;  /* 0x0000000cff0d723e */ /* 0x000fe400048070ff */
[--C-:B------:R-:W-:Y:S02]  /*34430*/  @!P1 IADD3.X R9, R15, R11, R3.reuse, P2, !PT ;  /* 0x0000000b0f099210 */ /* 0x100fe400017fe403 */
[----:B------:R-:W-:-:S03]  /*34440*/  PRMT R3, RZ, 0x7610, R3 ;  /* 0x00007610ff037816 */ /* 0x000fc60000000003 */
[----:B------:R0:W-:Y:S04]  /*34450*/  @!P1 STG.E.U8 desc[UR54][R8.64+0xa1], R13 ;  /* 0x0000a10d08009986 */ /* 0x0001e8000c101136 */
[----:B------:R-:W3:Y:S01]  /*34460*/  @!P0 LDG.E.U8 R3, desc[UR54][R20.64+0xa0] ;  /* 0x0000a03614038981 */ /* 0x000ee2000c1e1100 */
[----:B------:R-:W-:Y:S01]  /*34470*/  @!P0 IMAD R15, R5, 0x180, RZ ;  /* 0x00000180050f8824 */ /* 0x000fe200078e02ff */
[----:B------:R-:W-:Y:S01]  /*34480*/  ISETP.LT.OR P1, PT, R26, 0xa2, !P6 ;  /* 0x000000a21a00780c */ /* 0x000fe20007721670 */
[----:B0-----:R-:W-:Y:S02]  /*34490*/  @!P0 IMAD.MOV.U32 R8, RZ, RZ, R6 ;  /* 0x000000ffff088224 */ /* 0x001fe400078e0006 */
[----:B------:R-:W-:Y:S02]  /*344a0*/  @!P0 IMAD.MOV.U32 R9, RZ, RZ, R27 ;  /* 0x000000ffff098224 */ /* 0x000fe400078e001b */
[----:B------:R-:W-:-:S04]  /*344b0*/  @!P0 IMAD.WIDE.U32 R10, R4, 0x180, R8 ;  /* 0x00000180040a8825 */ /* 0x000fc800078e0008 */
[----:B------:R-:W-:Y:S01]  /*344c0*/  @!P0 IMAD.IADD R8, R11, 0x1, R15 ;  /* 0x000000010b088824 */ /* 0x000fe200078e020f */
[----:B-1----:R-:W-:-:S04]  /*344d0*/  @!P0 IADD3 R10, P2, P3, R10, UR52, R16 ;  /* 0x000000340a0a8c10 */ /* 0x002fc8000fb5e010 */
[----:B------:R-:W-:Y:S02]  /*344e0*/  @!P0 IADD3.X R11, R8, UR6, R17, P2, P3 ;  /* 0x00000006080b8c10 */ /* 0x000fe400097e6411 */
[----:B------:R-:W0:Y:S01]  /*344f0*/  @!P1 LDC.64 R16, c[0x0][0x5c0] ;  /* 0x00017000ff109b82 */ /* 0x000e220000000a00 */
[----:B---3--:R-:W-:-:S04]  /*34500*/  LOP3.LUT R3, R3, 0xff, RZ, 0xc0, !PT ;  /* 0x000000ff03037812 */ /* 0x008fc800078ec0ff */
[----:B------:R-:W-:-:S05]  /*34510*/  F2FP.F16.E4M3.UNPACK_B R3, R3 ;  /* 0x00000003ff03723e */ /* 0x000fca00020006ff */
[----:B------:R-:W-:-:S05]  /*34520*/  HADD2.F32 R3, -RZ, R3.H0_H0 ;  /* 0x20000003ff037230 */ /* 0x000fca0000004100 */
[----:B------:R-:W-:-:S04]  /*34530*/  FMUL R3, R3, UR5 ;  /* 0x0000000503037c20 */ /* 0x000fc80008400000 */
[----:B--2---:R-:W-:Y:S01]  /*34540*/  FFMA R3, R221, UR4, R3 ;  /* 0x00000004dd037c23 */ /* 0x004fe20008000003 */
[----:B------:R-:W-:Y:S02]  /*34550*/  @!P1 IMAD.MOV.U32 R8, RZ, RZ, R6 ;  /* 0x000000ffff089224 */ /* 0x000fe400078e0006 */
[----:B------:R-:W-:Y:S02]  /*34560*/  @!P1 IMAD.MOV.U32 R9, RZ, RZ, R27 ;  /* 0x000000ffff099224 */ /* 0x000fe400078e001b */
[----:B------:R-:W-:Y:S01]  /*34570*/  @!P1 IMAD R15, R5, 0x180, RZ ;  /* 0x00000180050f9824 */ /* 0x000fe200078e02ff */
[----:B------:R-:W-:Y:S02]  /*34580*/  ISETP.LT.OR P2, PT, R26, 0xa9, !P5 ;  /* 0x000000a91a00780c */ /* 0x000fe40006f41670 */
[----:B------:R-:W-:Y:S02]  /*34590*/  F2FP.SATFINITE.E4M3.F32.PACK_AB_MERGE_C R13, RZ, R3, RZ ;  /* 0x00000003ff0d723e */ /* 0x000fe400048070ff */
[----:B------:R-:W-:Y:S01]  /*345a0*/  PRMT R3, RZ, 0x7610, R3 ;  /* 0x00007610ff037816 */ /* 0x000fe20000000003 */
[----:B------:R-:W2:Y:S04]  /*345b0*/  LDL.LU R221, [R1+0x758] ;  /* 0x0007580001dd7983 */ /* 0x000ea80000300800 */
[----:B------:R1:W-:Y:S01]  /*345c0*/  @!P0 STG.E.U8 desc[UR54][R10.64+0xa0], R13 ;  /* 0x0000a00d0a008986 */ /* 0x0003e2000c101136 */
[----:B------:R-:W-:-:S03]  /*345d0*/  @!P1 IMAD.WIDE.U32 R8, R4, 0x180, R8 ;  /* 0x0000018004089825 */ /* 0x000fc600078e0008 */
[----:B------:R-:W3:Y:S04]  /*345e0*/  LDL.LU R220, [R1+0x75c] ;  /* 0x00075c0001dc7983 */ /* 0x000ee80000300800 */
[----:B------:R-:W5:Y:S01]  /*345f0*/  @!P1 LDG.E.U8 R3, desc[UR54][R20.64+0xa1] ;  /* 0x0000a13614039981 */ /* 0x000f62000c1e1100 */
[----:B0-----:R-:W-:Y:S01]  /*34600*/  @!P1 IADD3 R8, P0, P3, R8, UR52, R16 ;  /* 0x0000003408089c10 */ /* 0x001fe2000fb1e010 */
[----:B-1----:R-:W-:Y:S02]  /*34610*/  @!P1 IMAD.IADD R10, R9, 0x1, R15 ;  /* 0x00000001090a9824 */ /* 0x002fe400078e020f */
[----:B------:R-:W0:Y:S03]  /*34620*/  @!P2 LDC.64 R14, c[0x0][0x5c0] ;  /* 0x00017000ff0eab82 */ /* 0x000e260000000a00 */
[----:B------:R-:W-:-:S02]  /*34630*/  @!P1 IADD3.X R9, R10, UR6, R17, P0, P3 ;  /* 0x000000060a099c10 */ /* 0x000fc400087e6411 */
        /* <DEDUP_REMOVED lines=9> */
[----:B------:R-:W-:Y:S01]  /*346d0*/  ISETP.LT.OR P0, PT, R26, 0xaa, !P5 ;  /* 0x000000aa1a00780c */ /* 0x000fe20006f01670 */
[----:B-1----:R-:W-:Y:S02]  /*346e0*/  @!P2 IMAD.MOV.U32 R8, RZ, RZ, R6 ;  /* 0x000000ffff08a224 */ /* 0x002fe400078e0006 */
[----:B------:R-:W-:Y:S02]  /*346f0*/  @!P2 IMAD.MOV.U32 R9, RZ, RZ, R27 ;  /* 0x000000ffff09a224 */ /* 0x000fe400078e001b */
[----:B------:R-:W-:-:S04]  /*34700*/  @!P2 IMAD.WIDE.U32 R10, R4, 0x180, R8 ;  /* 0x00000180040aa825 */ /* 0x000fc800078e0008 */
[----:B------:R-:W-:Y:S01]  /*34710*/  @!P2 IMAD R9, R5, 0x180, RZ ;  /* 0x000001800509a824 */ /* 0x000fe200078e02ff */
[----:B0-----:R-:W-:-:S04]  /*34720*/  @!P2 IADD3 R8, P1, R10, R14, RZ ;  /* 0x0000000e0a08a210 */ /* 0x001fc80007f3e0ff */
[----:B------:R-:W-:Y:S02]  /*34730*/  @!P2 IADD3.X R9, R15, R11, R9, P1, !PT ;  /* 0x0000000b0f09a210 */ /* 0x000fe40000ffe409 */
[----:B------:R-:W0:Y:S01]  /*34740*/  @!P0 LDC.64 R14, c[0x0][0x5c0] ;  /* 0x00017000ff0e8b82 */ /* 0x000e220000000a00 */
[----:B----4-:R-:W-:-:S04]  /*34750*/  LOP3.LUT R3, R3, 0xff, RZ, 0xc0, !PT ;  /* 0x000000ff03037812 */ /* 0x010fc800078ec0ff */
[----:B------:R-:W-:-:S05]  /*34760*/  F2FP.F16.E4M3.UNPACK_B R3, R3 ;  /* 0x00000003ff03723e */ /* 0x000fca00020006ff */
[----:B------:R-:W-:-:S05]  /*34770*/  HADD2.F32 R3, -RZ, R3.H0_H0 ;  /* 0x20000003ff037230 */ /* 0x000fca0000004100 */
[----:B------:R-:W-:-:S04]  /*34780*/  FMUL R3, R3, UR5 ;  /* 0x0000000503037c20 */ /* 0x000fc80008400000 */
[----:B--2---:R-:W-:Y:S01]  /*34790*/  FFMA R3, R221, UR4, R3 ;  /* 0x00000004dd037c23 */ /* 0x004fe20008000003 */
[----:B------:R-:W-:Y:S01]  /*347a0*/  ISETP.LT.OR P1, PT, R26, 0xa9, !P6 ;  /* 0x000000a91a00780c */ /* 0x000fe20007721670 */
[----:B------:R-:W2:Y:S03]  /*347b0*/  LDL.LU R221, [R1+0x760] ;  /* 0x0007600001dd7983 */ /* 0x000ea60000300800 */
[----:B------:R-:W-:Y:S02]  /*347c0*/  F2FP.SATFINITE.E4M3.F32.PACK_AB_MERGE_C R13, RZ, R3, RZ ;  /* 0x00000003ff0d723e */ /* 0x000fe400048070ff */
[----:B------:R-:W-:-:S03]  /*347d0*/  PRMT R3, RZ, 0x7610, R3 ;  /* 0x00007610ff037816 */ /* 0x000fc60000000003 */
[----:B------:R1:W-:Y:S04]  /*347e0*/  @!P2 STG.E.U8 desc[UR54][R8.64+0xa8], R13 ;  /* 0x0000a80d0800a986 */ /* 0x0003e8000c101136 */
[----:B------:R-:W4:Y:S01]  /*347f0*/  @!P0 LDG.E.U8 R3, desc[UR54][R18.64+0xa9] ;  /* 0x0000a93612038981 */ /* 0x000f22000c1e1100 */
[----:B------:R-:W5:Y:S01]  /*34800*/  @!P1 LDC.64 R16, c[0x0][0x5c0] ;  /* 0x00017000ff109b82 */ /* 0x000f620000000a00 */
[----:B-1----:R-:W-:Y:S02]  /*34810*/  @!P0 IMAD.MOV.U32 R8, RZ, RZ, R6 ;  /* 0x000000ffff088224 */ /* 0x002fe400078e0006 */
[----:B------:R-:W-:Y:S02]  /*34820*/  @!P0 IMAD.MOV.U32 R9, RZ, RZ, R27 ;  /* 0x000000ffff098224 */ /* 0x000fe400078e001b */
[----:B------:R-:W-:-:S04]  /*34830*/  @!P0 IMAD.WIDE.U32 R10, R4, 0x180, R8 ;  /* 0x00000180040a8825 */ /* 0x000fc800078e0008 */
[----:B------:R-:W-:Y:S01]  /*34840*/  @!P0 IMAD R9, R5, 0x180, RZ ;  /* 0x0000018005098824 */ /* 0x000fe200078e02ff */
[----:B0-----:R-:W-:-:S04]  /*34850*/  @!P0 IADD3 R8, P2, R10, R14, RZ ;  /* 0x0000000e0a088210 */ /* 0x001fc80007f5e0ff */
[----:B------:R-:W-:Y:S02]  /*34860*/  @!P0 IADD3.X R9, R15, R11, R9, P2, !PT ;  /* 0x0000000b0f098210 */ /* 0x000fe400017fe409 */
[----:B----4-:R-:W-:-:S04]  /*34870*/  LOP3.LUT R3, R3, 0xff, RZ, 0xc0, !PT ;  /* 0x000000ff03037812 */ /* 0x010fc800078ec0ff */
        /* <DEDUP_REMOVED lines=8> */
[----:B------:R-:W-:Y:S02]  /*34900*/  @!P1 IMAD R15, R5, 0x180, RZ ;  /* 0x00000180050f9824 */ /* 0x000fe400078e02ff */
[----:B0-----:R-:W-:Y:S02]  /*34910*/  @!P1 IMAD.MOV.U32 R8, RZ, RZ, R6 ;  /* 0x000000ffff089224 */ /* 0x001fe400078e0006 */
[----:B------:R-:W-:Y:S02]  /*34920*/  @!P1 IMAD.MOV.U32 R9, RZ, RZ, R27 ;  /* 0x000000ffff099224 */ /* 0x000fe400078e001b */
[----:B------:R-:W-:-:S04]  /*34930*/  @!P1 IMAD.WIDE.U32 R10, R4, 0x180, R8 ;  /* 0x00000180040a9825 */ /* 0x000fc800078e0008 */
[----:B------:R-:W-:Y:S01]  /*34940*/  @!P1 IMAD.IADD R12, R11, 0x1, R15 ;  /* 0x000000010b0c9824 */ /* 0x000fe200078e020f */
[----:B-----5:R-:W-:-:S04]  /*34950*/  @!P1 IADD3 R10, P0, P2, R10, UR52, R16 ;  /* 0x000000340a0a9c10 */ /* 0x020fc8000fa1e010 */
[----:B------:R-:W-:Y:S02]  /*34960*/  @!P1 IADD3.X R11, R12, UR6, R17, P0, P2 ;  /* 0x000000060c0b9c10 */ /* 0x000fe400087e4411 */
[----:B------:R-:W-:Y:S01]  /*34970*/  ISETP.LT.OR P0, PT, R26, 0xaa, !P6 ;  /* 0x000000aa1a00780c */ /* 0x000fe20007701670 */
[----:B------:R-:W-:Y:S01]  /*34980*/  BSSY B1, `(.L_x_33) ;  /* 0x000000b000017945 */ /* 0x000fe20003800000 */
[----:B---3--:R-:W-:-:S04]  /*34990*/  LOP3.LUT R3, R3, 0xff, RZ, 0xc0, !PT ;  /* 0x000000ff03037812 */ /* 0x008fc800078ec0ff */
[----:B------:R-:W-:-:S05]  /*349a0*/  F2FP.F16.E4M3.UNPACK_B R3, R3 ;  /* 0x00000003ff03723e */ /* 0x000fca00020006ff */
[----:B------:R-:W-:-:S05]  /*349b0*/  HADD2.F32 R3, -RZ, R3.H0_H0 ;  /* 0x20000003ff037230 */ /* 0x000fca0000004100 */
[----:B------:R-:W-:-:S04]  /*349c0*/  FMUL R3, R3, UR5 ;  /* 0x0000000503037c20 */ /* 0x000fc80008400000 */
[----:B--2---:R-:W-:-:S05]  /*349d0*/  FFMA R3, R221, UR4, R3 ;  /* 0x00000004dd037c23 */ /* 0x004fca0008000003 */
[----:B------:R-:W-:-:S05]  /*349e0*/  F2FP.SATFINITE.E4M3.F32.PACK_AB_MERGE_C R9, RZ, R3, RZ ;  /* 0x00000003ff09723e */ /* 0x000fca00048070ff */
[----:B------:R0:W-:Y:S01]  /*349f0*/  @!P1 STG.E.U8 desc[UR54][R10.64+0xa8], R9 ;  /* 0x0000a8090a009986 */ /* 0x0001e2000c101136 */
[----:B------:R-:W-:Y:S01]  /*34a00*/  PRMT R3, RZ, 0x7610, R3 ;  /* 0x00007610ff037816 */ /* 0x000fe20000000003 */
[----:B------:R-:W-:Y:S06]  /*34a10*/  @P0 BRA `(.L_x_34) ;  /* 0x0000000000040947 */ /* 0x000fec0003800000 */
[----:B------:R1:W5:Y:S02]  /*34a20*/  LDG.E.U8 R3, desc[UR54][R20.64+0xa9] ;  /* 0x0000a93614037981 */ /* 0x000364000c1e1100 */
.L_x_34:
[----:B------:R-:W-:Y:S05]  /*34a30*/  BSYNC B1 ;  /* 0x0000000000017941 */ /* 0x000fea0003800000 */
.L_x_33:
[----:B------:R-:W-:Y:S05]  /*34a40*/  @P0 BRA `(.L_x_35) ;  /* 0x0000011c00780947 */ /* 0x000fea0003800000 */
[----:B------:R-:W2:Y:S01]  /*34a50*/  LDL.LU R8, [R1+0x764] ;  /* 0x0007640001087983 */ /* 0x000ea20000300800 */
[----:B-----5:R-:W-:Y:S01]  /*34a60*/  LOP3.LUT R3, R3, 0xff, RZ, 0xc0, !PT ;  /* 0x000000ff03037812 */ /* 0x020fe200078ec0ff */
[----:B------:R-:W-:Y:S01]  /*34a70*/  IMAD.MOV.U32 R26, RZ, RZ, R6 ;  /* 0x000000ffff1a7224 */ /* 0x000fe200078e0006 */
[----:B------:R-:W-:Y:S01]  /*34a80*/  ULDC.64 UR8, c[0x0][0x5c0] ;  /* 0x0001700000087ab9 */ /* 0x000fe20000000a00 */
[----:B------:R-:W-:Y:S01]  /*34a90*/  IMAD R5, R5, 0x180, RZ ;  /* 0x0000018005057824 */ /* 0x000fe200078e02ff */
[----:B------:R-:W-:Y:S01]  /*34aa0*/  F2FP.F16.E4M3.UNPACK_B R3, R3 ;  /* 0x00000003ff03723e */ /* 0x000fe200020006ff */
[----:B------:R-:W-:-:S04]  /*34ab0*/  IMAD.WIDE.U32 R26, R4, 0x180, R26 ;  /* 0x00000180041a7825 */ /* 0x000fc800078e001a */
[----:B------:R-:W-:Y:S02]  /*34ac0*/  HADD2.F32 R3, -RZ, R3.H0_H0 ;  /* 0x20000003ff037230 */ /* 0x000fe40000004100 */
[----:B------:R-:W-:Y:S02]  /*34ad0*/  IMAD.U32 R7, RZ, RZ, UR8 ;  /* 0x00000008ff077e24 */ /* 0x000fe4000f8e00ff */
[----:B------:R-:W-:Y:S02]  /*34ae0*/  IMAD.IADD R5, R27, 0x1, R5 ;  /* 0x000000011b057824 */ /* 0x000fe400078e0205 */
[----:B------:R-:W-:Y:S01]  /*34af0*/  FMUL R3, R3, UR5 ;  /* 0x0000000503037c20 */ /* 0x000fe20008400000 */
[----:B------:R-:W-:Y:S01]  /*34b00*/  IMAD.U32 R4, RZ, RZ, UR9 ;  /* 0x00000009ff047e24 */ /* 0x000fe2000f8e00ff */
[----:B------:R-:W-:-:S04]  /*34b10*/  IADD3 R26, P0, P1, R26, UR52, R7 ;  /* 0x000000341a1a7c10 */ /* 0x000fc8000f91e007 */
[----:B------:R-:W-:Y:S01]  /*34b20*/  IADD3.X R27, R5, UR6, R4, P0, P1 ;  /* 0x00000006051b7c10 */ /* 0x000fe200087e2404 */
[----:B--2---:R-:W-:-:S05]  /*34b30*/  FFMA R3, R8, UR4, R3 ;  /* 0x0000000408037c23 */ /* 0x004fca0008000003 */
[----:B------:R-:W-:-:S05]  /*34b40*/  F2FP.SATFINITE.E4M3.F32.PACK_AB_MERGE_C R3, RZ, R3, RZ ;  /* 0x00000003ff03723e */ /* 0x000fca00048070ff */
[----:B------:R2:W-:Y:S01]  /*34b50*/  STG.E.U8 desc[UR54][R26.64+0xa9], R3 ;  /* 0x0000a9031a007986 */ /* 0x0005e2000c101136 */
[----:B------:R-:W-:Y:S05]  /*34b60*/  BRA `(.L_x_35) ;  /* 0x0000011c00307947 */ /* 0x000fea0003800000 */
.L_x_32:
[----:B------:R-:W-:Y:S01]  /*34b70*/  ISETP.GE.AND P5, PT, R3, 0x1, PT ;  /* 0x000000010300780c */ /* 0x000fe20003fa6270 */
[----:B------:R-:W2:Y:S03]  /*34b80*/  LDL.LU R37, [R1+0x240] ;  /* 0x0002400001257983 */ /* 0x000ea60000300800 */
[----:B------:R-:W-:Y:S01]  /*34b90*/  ISETP.LT.OR P0, PT, R26, 0x1, !P5 ;  /* 0x000000011a00780c */ /* 0x000fe20006f01670 */
[----:B------:R-:W-:Y:S01]  /*34ba0*/  FMUL R8, R8, UR4 ;  /* 0x0000000408087c20 */ /* 0x000fe20008400000 */
[----:B------:R-:W-:Y:S01]  /*34bb0*/  ISETP.LT.OR P2, PT, R26, 0x2, !P5 ;  /* 0x000000021a00780c */ /* 0x000fe20006f41670 */
[----:B------:R-:W-:Y:S01]  /*34bc0*/  FMUL R28, R9, UR4 ;  /* 0x00000004091c7c20 */ /* 0x000fe20008400000 */
[----:B------:R-:W-:Y:S01]  /*34bd0*/  FMUL R10, R10, UR4 ;  /* 0x000000040a0a7c20 */ /* 0x000fe20008400000 */
[----:B------:R-:W-:Y:S01]  /*34be0*/  FMUL R11, R11, UR4 ;  /* 0x000000040b0b7c20 */ /* 0x000fe20008400000 */
[----:B------:R-:W-:Y:S01]  /*34bf0*/  FMUL R12, R12, UR4 ;  /* 0x000000040c0c7c20 */ /* 0x000fe20008400000 */
[----:B------:R-:W-:Y:S01]  /*34c00*/  LOP3.LUT R0, R0, 0xfffdffff, RZ, 0xc0, !PT ;  /* 0xfffdffff00007812 */ /* 0x000fe200078ec0ff */
[----:B------:R-:W-:Y:S01]  /*34c10*/  FMUL R13, R13, UR4 ;  /* 0x000000040d0d7c20 */ /* 0x000fe20008400000 */
[----:B------:R-:W-:Y:S01]  /*34c20*/  FMUL R14, R14, UR4 ;  /* 0x000000040e0e7c20 */ /* 0x000fe20008400000 */
[----:B------:R-:W-:Y:S01]  /*34c30*/  LOP3.LUT R2, R2, 0xffefffff, RZ, 0xc0, !PT ;  /* 0xffefffff02027812 */ /* 0x000fe200078ec0ff */
[----:B------:R-:W-:Y:S01]  /*34c40*/  FMUL R15, R15, UR4 ;  /* 0x000000040f0f7c20 */ /* 0x000fe20008400000 */
[----:B------:R-:W-:Y:S01]  /*34c50*/  FMUL R16, R16, UR4 ;  /* 0x0000000410107c20 */ /* 0x000fe20008400000 */
[----:B------:R-:W0:Y:S01]  /*34c60*/  @!P0 LDC.64 R24, c[0x0][0x5c0] ;  /* 0x00017000ff188b82 */ /* 0x000e220000000a00 */
[----:B------:R-:W-:Y:S01]  /*34c70*/  F2FP.SATFINITE.E4M3.F32.PACK_AB_MERGE_C R8, RZ, R8, RZ ;  /* 0x00000008ff08723e */ /* 0x000fe200048070ff */
[----:B------:R-:W-:Y:S01]  /*34c80*/  FMUL R17, R17, UR4 ;  /* 0x0000000411117c20 */ /* 0x000fe20008400000 */
[----:B------:R-:W-:Y:S01]  /*34c90*/  FMUL R18, R18, UR4 ;  /* 0x0000000412127c20 */ /* 0x000fe20008400000 */
[----:B------:R-:W-:Y:S01]  /*34ca0*/  FMUL R19, R19, UR4 ;  /* 0x0000000413137c20 */ /* 0x000fe20008400000 */
[----:B------:R-:W3:Y:S01]  /*34cb0*/  LDL.LU R36, [R1+0x244] ;  /* 0x0002440001247983 */ /* 0x000ee20000300800 */
[----:B0-----:R-:W-:Y:S01]  /*34cc0*/  @!P0 IADD3 R24, P1, R6, R24, RZ ;  /* 0x0000001806188210 */ /* 0x001fe20007f3e0ff */
[----:B------:R-:W-:Y:S01]  /*34cd0*/  FMUL R20, R20, UR4 ;  /* 0x0000000414147c20 */ /* 0x000fe20008400000 */
[----:B------:R-:W-:Y:S01]  /*34ce0*/  F2FP.SATFINITE.E4M3.F32.PACK_AB_MERGE_C R28, RZ, R28, RZ ;  /* 0x0000001cff1c723e */ /* 0x000fe200048070ff */
[----:B------:R-:W4:Y:S02]  /*34cf0*/  LDL.LU R35, [R1+0x248] ;  /* 0x0002480001237983 */ /* 0x000f240000300800 */
[----:B------:R-:W-:Y:S01]  /*34d00*/  @!P0 IMAD.X R25, R27, 0x1, R25, P1 ;  /* 0x000000011b198824 */ /* 0x000fe200008e0619 */
[----:B------:R-:W-:Y:S01]  /*34d10*/  F2FP.SATFINITE.E4M3.F32.PACK_AB_MERGE_C R10, RZ, R10, RZ ;  /* 0x0000000aff0a723e */ /* 0x000fe200048070ff */
[----:B------:R-:W-:Y:S01]  /*34d20*/  FMUL R21, R21, UR4 ;  /* 0x0000000415157c20 */ /* 0x000fe20008400000 */
[----:B------:R-:W-:Y:S01]  /*34d30*/  F2FP.SATFINITE.E4M3.F32.PACK_AB_MERGE_C R11, RZ, R11, RZ ;  /* 0x0000000bff0b723e */ /* 0x000fe200048070ff */
[----:B------:R-:W-:Y:S01]  /*34d40*/  FMUL R22, R22, UR4 ;  /* 0x0000000416167c20 */ /* 0x000fe20008400000 */
[----:B------:R0:W-:Y:S01]  /*34d50*/  @!P0 STG.E.U8 desc[UR54][R24.64], R8 ;  /* 0x0000000818008986 */ /* 0x0001e2000c101136 */
[----:B------:R-:W-:-:S02]  /*34d60*/  F2FP.SATFINITE.E4M3.F32.PACK_AB_MERGE_C R12, RZ, R12, RZ ;  /* 0x0000000cff0c723e */ /* 0x000fc400048070ff */
[----:B------:R-:W-:Y:S01]  /*34d70*/  @P5 LOP3.LUT R0, R0, 0x20000, RZ, 0xfc, !PT ;  /* 0x0002000000005812 */ /* 0x000fe200078efcff */
[----:B------:R-:W5:Y:S01]  /*34d80*/  LDL.LU R34, [R1+0x24c] ;  /* 0x00024c0001227983 */ /* 0x000f620000300800 */
[----:B0-----:R-:W0:Y:S01]  /*34d90*/  @!P2 LDC.64 R24, c[0x0][0x5c0] ;  /* 0x00017000ff18ab82 */ /* 0x001e220000000a00 */
[----:B------:R-:W-:Y:S02]  /*34da0*/  ISETP.GE.AND P0, PT, R3, 0x9, PT ;  /* 0x000000090300780c */ /* 0x000fe40003f06270 */
[----:B------:R-:W5:Y:S02]  /*34db0*/  LDL.LU R33, [R1+0x250] ;  /* 0x0002500001217983 */ /* 0x000f640000300800 */
[----:B------:R-:W-:Y:S02]  /*34dc0*/  ISETP.LT.OR P1, PT, R26, 0x1, !P0 ;  /* 0x000000011a00780c */ /* 0x000fe40004721670 */
[----:B------:R-:W5:Y:S01]  /*34dd0*/  LDL.LU R32, [R1+0x254] ;  /* 0x0002540001207983 */ /* 0x000f620000300800 */
[----:B------:R-:W-:Y:S01]  /*34de0*/  F2FP.SATFINITE.E4M3.F32.PACK_AB_MERGE_C R13, RZ, R13, RZ ;  /* 0x0000000dff0d723e */ /* 0x000fe200048070ff */
[----:B------:R-:W-:Y:S01]  /*34df0*/  FMUL R23, R23, UR4 ;  /* 0x0000000417177c20 */ /* 0x000fe20008400000 */
[----:B------:R-:W-:Y:S01]  /*34e00*/  F2FP.SATFINITE.E4M3.F32.PACK_AB_MERGE_C R14, RZ, R14, RZ ;  /* 0x0000000eff0e723e */ /* 0x000fe200048070ff */
[----:B------:R-:W-:Y:S01]  /*34e10*/  FMUL R232, R232, UR4 ;  /* 0x00000004e8e87c20 */ /* 0x000fe20008400000 */
[----:B------:R-:W-:Y:S01]  /*34e20*/  F2FP.SATFINITE.E4M3.F32.PACK_AB_MERGE_C R15, RZ, R15, RZ ;  /* 0x0000000fff0f723e */ /* 0x000fe200048070ff */
[----:B------:R-:W-:Y:S01]  /*34e30*/  FMUL R233, R233, UR4 ;  /* 0x00000004e9e97c20 */ /* 0x000fe20008400000 */
[----:B------:R-:W-:Y:S01]  /*34e40*/  F2FP.SATFINITE.E4M3.F32.PACK_AB_MERGE_C R16, RZ, R16, RZ ;  /* 0x00000010ff10723e */ /* 0x000fe200048070ff */
[----:B------:R-:W-:Y:S01]  /*34e50*/  FMUL R234, R234, UR4 ;  /* 0x00000004eaea7c20 */ /* 0x000fe20008400000 */
[----:B------:R-:W-:Y:S01]  /*34e60*/  @P0 LOP3.LUT R2, R2, 0x100000, RZ, 0xfc, !PT ;  /* 0x0010000002020812 */ /* 0x000fe200078efcff */
[----:B------:R-:W-:Y:S01]  /*34e70*/  FMUL R235, R235, UR4 ;  /* 0x00000004ebeb7c20 */ /* 0x000fe20008400000 */
[----:B------:R-:W-:Y:S01]  /*34e80*/  F2FP.SATFINITE.E4M3.F32.PACK_AB_MERGE_C R17, RZ, R17, RZ ;  /* 0x00000011ff11723e */ /* 0x000fe200048070ff */
[----:B------:R-:W-:Y:S01]  /*34e90*/  FMUL R236, R236, UR4 ;  /* 0x00000004ecec7c20 */ /* 0x000fe20008400000 */
[----:B------:R-:W-:Y:S01]  /*34ea0*/  LOP3.LUT R2, R2, 0xfeffffff, RZ, 0xc0, !PT ;  /* 0xfeffffff02027812 */ /* 0x000fe200078ec0ff */
[----:B------:R-:W-:Y:S01]  /*34eb0*/  FMUL R237, R237, UR4 ;  /* 0x00000004eded7c20 */ /* 0x000fe20008400000 */
[----:B------:R-:W-:Y:S01]  /*34ec0*/  LOP3.LUT R0, R0, 0xffffdfff, RZ, 0xc0, !PT ;  /* 0xffffdfff00007812 */ /* 0x000fe200078ec0ff */
[----:B------:R-:W-:Y:S01]  /*34ed0*/  BSSY B1, `(.L_x_36) ;  /* 0x00000ec000017945 */ /* 0x000fe20003800000 */
[----:B------:R-:W-:-:S02]  /*34ee0*/  F2FP.SATFINITE.E4M3.F32.PACK_AB_MERGE_C R18, RZ, R18, RZ ;  /* 0x00000012ff12723e */ /* 0x000fc400048070ff */
[----:B0-----:R-:W-:Y:S02]  /*34ef0*/  @!P2 IADD3 R8, P3, R6, R24, RZ ;  /* 0x000000180608a210 */ /* 0x001fe40007f7e0ff */
[----:B------:R-:W-:Y:S02]  /*34f00*/  F2FP.SATFINITE.E4M3.F32.PACK_AB_MERGE_C R19, RZ, R19, RZ ;  /* 0x00000013ff13723e */ /* 0x000fe400048070ff */
[----:B------:R-:W-:Y:S01]  /*34f10*/  F2FP.SATFINITE.E4M3.F32.PACK_AB_MERGE_C R20, RZ, R20, RZ ;  /* 0x00000014ff14723e */ /* 0x000fe200048070ff */
[----:B------:R-:W-:Y:S01]  /*34f20*/  @!P2 IMAD.X R9, R27, 0x1, R25, P3 ;  /* 0x000000011b09a824 */ /* 0x000fe200018e0619 */
[----:B------:R-:W-:Y:S02]  /*34f30*/  F2FP.SATFINITE.E4M3.F32.PACK_AB_MERGE_C R21, RZ, R21, RZ ;  /* 0x00000015ff15723e */ /* 0x000fe400048070ff */
[----:B------:R-:W-:Y:S02]  /*34f40*/  F2FP.SATFINITE.E4M3.F32.PACK_AB_MERGE_C R22, RZ, R22, RZ ;  /* 0x00000016ff16723e */ /* 0x000fe400048070ff */
[----:B------:R0:W-:Y:S01]  /*34f50*/  @!P2 STG.E.U8 desc[UR54][R8.64+0x1], R28 ;  /* 0x0000011c0800a986 */ /* 0x0001e2000c101136 */
[----:B------:R-:W-:-:S02]  /*34f60*/  ISETP.LT.OR P2, PT, R26, 0x2, !P0 ;  /* 0x000000021a00780c */ /* 0x000fc40004741670 */
[----:B------:R-:W-:Y:S02]  /*34f70*/  F2FP.SATFINITE.E4M3.F32.PACK_AB_MERGE_C R23, RZ, R23, RZ ;  /* 0x00000017ff17723e */ /* 0x000fe400048070ff */
[----:B------:R-:W-:Y:S02]  /*34f80*/  F2FP.SATFINITE.E4M3.F32.PACK_AB_MERGE_C R232, RZ, R232, RZ ;  /* 0x000000e8ffe8723e */ /* 0x000fe400048070ff */
[----:B------:R-:W-:Y:S02]  /*34f90*/  F2FP.SATFINITE.E4M3.F32.PACK_AB_MERGE_C R233, RZ, R233, RZ ;  /* 0x000000e9ffe9723e */ /* 0x000fe400048070ff */
[----:B------:R-:W-:Y:S02]  /*34fa0*/  F2FP.SATFINITE.E4M3.F32.PACK_AB_MERGE_C R234, RZ, R234, RZ ;  /* 0x000000eaffea723e */ /* 0x000fe400048070ff */
[----:B------:R-:W-:Y:S01]  /*34fb0*/  F2FP.SATFINITE.E4M3.F32.PACK_AB_MERGE_C R235, RZ, R235, RZ ;  /* 0x000000ebffeb723e */ /* 0x000fe200048070ff */
[----:B0-----:R-:W0:Y:S01]  /*34fc0*/  @!P1 LDC.64 R8, c[0x0][0x5c0] ;  /* 0x00017000ff089b82 */ /* 0x001e220000000a00 */
[----:B------:R-:W-:-:S02]  /*34fd0*/  F2FP.SATFINITE.E4M3.F32.PACK_AB_MERGE_C R236, RZ, R236, RZ ;  /* 0x000000ecffec723e */ /* 0x000fc400048070ff */
[----:B------:R-:W-:Y:S02]  /*34fe0*/  F2FP.SATFINITE.E4M3.F32.PACK_AB_MERGE_C R237, RZ, R237, RZ ;  /* 0x000000edffed723e */ /* 0x000fe400048070ff */
[----:B0-----:R-:W-:-:S04]  /*34ff0*/  @!P1 IADD3 R8, P3, P4, R6, UR52, R8 ;  /* 0x0000003406089c10 */ /* 0x001fc8000fc7e008 */
[----:B------:R-:W-:-:S05]  /*35000*/  @!P1 IADD3.X R9, R27, UR6, R9, P3, P4 ;  /* 0x000000061b099c10 */ /* 0x000fca0009fe8409 */
[----:B------:R0:W-:Y:S01]  /*35010*/  @!P1 STG.E.U8 desc[UR54][R8.64], R10 ;  /* 0x0000000a08009986 */ /* 0x0001e2000c101136 */
[----:B------:R-:W-:Y:S01]  /*35020*/  ISETP.LT.OR P1, PT, R26, 0x9, !P5 ;  /* 0x000000091a00780c */ /* 0x000fe20006f21670 */
[----:B0-----:R-:W0:-:S12]  /*35030*/  @!P2 LDC.64 R8, c[0x0][0x5c0] ;  /* 0x00017000ff08ab82 */ /* 0x001e180000000a00 */
[----:B------:R-:W1:Y:S01]  /*35040*/  @!P1 LDC.64 R24, c[0x0][0x5c0] ;  /* 0x00017000ff189b82 */ /* 0x000e620000000a00 */
[----:B0-----:R-:W-:-:S04]  /*35050*/  @!P2 IADD3 R8, P3, P4, R6, UR52, R8 ;  /* 0x000000340608ac10 */ /* 0x001fc8000fc7e008 */
[----:B------:R-:W-:-:S05]  /*35060*/  @!P2 IADD3.X R9, R27, UR6, R9, P3, P4 ;  /* 0x000000061b09ac10 */ /* 0x000fca0009fe8409 */
[----:B------:R1:W-:Y:S01]  /*35070*/  @!P2 STG.E.U8 desc[UR54][R8.64+0x1], R11 ;  /* 0x0000010b0800a986 */ /* 0x0003e2000c101136 */
[C---:B------:R-:W-:Y:S02]  /*35080*/  ISETP.LT.OR P2, PT, R26.reuse, 0xa, !P5 ;  /* 0x0000000a1a00780c */ /* 0x040fe40006f41670 */
[----:B------:R-:W-:Y:S02]  /*35090*/  ISETP.LT.OR P5, PT, R26, 0xa, !P0 ;  /* 0x0000000a1a00780c */ /* 0x000fe400047a1670 */
[----:B-1----:R-:W-:-:S05]  /*350a0*/  @!P1 IADD3 R8, P3, R6, R24, RZ ;  /* 0x0000001806089210 */ /* 0x002fca0007f7e0ff */
[----:B------:R-:W-:Y:S01]  /*350b0*/  @!P1 IMAD.X R9, R27, 0x1, R25, P3 ;  /* 0x000000011b099824 */ /* 0x000fe200018e0619 */
[----:B------:R-:W-:-:S05]  /*350c0*/  ISETP.LT.OR P3, PT, R26, 0x9, !P0 ;  /* 0x000000091a00780c */ /* 0x000fca0004761670 */
[----:B------:R-:W0:Y:S01]  /*350d0*/  @!P5 LDC.64 R24, c[0x0][0x5c0] ;  /* 0x00017000ff18db82 */ /* 0x000e220000000a00 */
[----:B------:R1:W-:Y:S07]  /*350e0*/  @!P1 STG.E.U8 desc[UR54][R8.64+0x8], R12 ;  /* 0x0000080c08009986 */ /* 0x0003ee000c101136 */
[----:B------:R-:W2:Y:S08]  /*350f0*/  @!P3 LDC.64 R10, c[0x0][0x5c0] ;  /* 0x00017000ff0abb82 */ /* 0x000eb00000000a00 */
[----:B-1----:R-:W1:Y:S02]  /*35100*/  @!P2 LDC.64 R8, c[0x0][0x5c0] ;  /* 0x00017000ff08ab82 */ /* 0x002e640000000a00 */
[----:B-1----:R-:W-:-:S05]  /*35110*/  @!P2 IADD3 R8, P1, R6, R8, RZ ;  /* 0x000000080608a210 */ /* 0x002fca0007f3e0ff */
[----:B------:R-:W-:-:S05]  /*35120*/  @!P2 IMAD.X R9, R27, 0x1, R9, P1 ;  /* 0x000000011b09a824 */ /* 0x000fca00008e0609 */
[----:B------:R1:W-:Y:S01]  /*35130*/  @!P2 STG.E.U8 desc[UR54][R8.64+0x9], R13 ;  /* 0x0000090d0800a986 */ /* 0x0003e2000c101136 */
[----:B--2---:R-:W-:-:S04]  /*35140*/  @!P3 IADD3 R10, P1, P2, R6, UR52, R10 ;  /* 0x00000034060abc10 */ /* 0x004fc8000fa3e00a */
[----:B------:R-:W-:Y:S02]  /*35150*/  @!P3 IADD3.X R11, R27, UR6, R11, P1, P2 ;  /* 0x000000061b0bbc10 */ /* 0x000fe40008fe440b */
[----:B0-----:R-:W-:-:S03]  /*35160*/  @!P5 IADD3 R24, P1, P2, R6, UR52, R24 ;  /* 0x000000340618dc10 */ /* 0x001fc6000fa3e018 */
[----:B------:R-:W-:Y:S01]  /*35170*/  @!P3 STG.E.U8 desc[UR54][R10.64+0x8], R14 ;  /* 0x0000080e0a00b986 */ /* 0x000fe2000c101136 */
[----:B------:R-:W-:Y:S02]  /*35180*/  @!P5 IADD3.X R25, R27, UR6, R25, P1, P2 ;  /* 0x000000061b19dc10 */ /* 0x000fe40008fe4419 */
[----:B------:R-:W-:-:S03]  /*35190*/  ISETP.GE.AND P1, PT, R3, 0x81, PT ;  /* 0x000000810300780c */ /* 0x000fc60003f26270 */
[----:B------:R-:W-:Y:S01]  /*351a0*/  @!P5 STG.E.U8 desc[UR54][R24.64+0x9], R15 ;  /* 0x0000090f1800d986 */ /* 0x000fe2000c101136 */
[----:B------:R-:W-:-:S13]  /*351b0*/  ISETP.LT.OR P2, PT, R26, 0x1, !P1 ;  /* 0x000000011a00780c */ /* 0x000fda0004f41670 */
[----:B-1----:R-:W0:Y:S02]  /*351c0*/  @!P2 LDC.64 R8, c[0x0][0x5c0] ;  /* 0x00017000ff08ab82 */ /* 0x002e240000000a00 */
[----:B0-----:R-:W-:-:S04]  /*351d0*/  @!P2 IADD3 R12, P4, P6, R6, UR56, R8 ;  /* 0x00000038060cac10 */ /* 0x001fc8000fe9e008 */
[----:B------:R-:W-:Y:S02]  /*351e0*/  @!P2 IADD3.X R13, R27, UR53, R9, P4, P6 ;  /* 0x000000351b0dac10 */ /* 0x000fe4000a7ec409 */
[----:B------:R-:W-:-:S03]  /*351f0*/  ISETP.LT.OR P4, PT, R26, 0x2, !P1 ;  /* 0x000000021a00780c */ /* 0x000fc60004f81670 */
[----:B------:R0:W-:Y:S10]  /*35200*/  @!P2 STG.E.U8 desc[UR54][R12.64], R16 ;  /* 0x000000100c00a986 */ /* 0x0001f4000c101136 */
[----:B------:R-:W1:Y:S01]  /*35210*/  @!P4 LDC.64 R8, c[0x0][0x5c0] ;  /* 0x00017000ff08cb82 */ /* 0x000e620000000a00 */
[----:B0-----:R-:W-:-:S02]  /*35220*/  IMAD.U32 R12, RZ, RZ, UR6 ;  /* 0x00000006ff0c7e24 */ /* 0x001fc4000f8e00ff */
[----:B------:R-:W-:Y:S01]  /*35230*/  IMAD.U32 R16, RZ, RZ, UR52 ;  /* 0x00000034ff107e24 */ /* 0x000fe2000f8e00ff */
[----:B-1----:R-:W-:-:S04]  /*35240*/  @!P4 IADD3 R10, P3, P6, R6, UR56, R8 ;  /* 0x00000038060acc10 */ /* 0x002fc8000fe7e008 */
[----:B------:R-:W-:Y:S02]  /*35250*/  @!P4 IADD3.X R11, R27, UR53, R9, P3, P6 ;  /* 0x000000351b0bcc10 */ /* 0x000fe40009fec409 */
[----:B------:R-:W-:-:S03]  /*35260*/  ISETP.LT.OR P3, PT, R26, 0x9, !P1 ;  /* 0x000000091a00780c */ /* 0x000fc60004f61670 */
[----:B------:R0:W-:Y:S10]  /*35270*/  @!P4 STG.E.U8 desc[UR54][R10.64+0x1], R17 ;  /* 0x000001110a00c986 */ /* 0x0001f4000c101136 */
[----:B------:R-:W1:Y:S01]  /*35280*/  @!P3 LDC.64 R8, c[0x0][0x5c0] ;  /* 0x00017000ff08bb82 */ /* 0x000e620000000a00 */
[----:B------:R-:W-:Y:S01]  /*35290*/  @P3 LOP3.LUT R2, R2, 0x1000000, RZ, 0xfc, !PT ;  /* 0x0100000002023812 */ /* 0x000fe200078efcff */
[----:B0-----:R-:W-:-:S03]  /*352a0*/  IMAD.U32 R17, RZ, RZ, UR6 ;  /* 0x00000006ff117e24 */ /* 0x001fc6000f8e00ff */
[----:B------:R-:W-:-:S04]  /*352b0*/  LOP3.LUT R2, R2, 0xffdfffff, RZ, 0xc0, !PT ;  /* 0xffdfffff02027812 */ /* 0x000fc800078ec0ff */
[----:B------:R-:W-:-:S04]  /*352c0*/  @P1 LOP3.LUT R2, R2, 0x200000, RZ, 0xfc, !PT ;  /* 0x0020000002021812 */ /* 0x000fc800078efcff */
[----:B------:R-:W-:Y:S02]  /*352d0*/  LOP3.LUT R2, R2, 0xfdffffff, RZ, 0xc0, !PT ;  /* 0xfdffffff02027812 */ /* 0x000fe400078ec0ff */
[----:B-1----:R-:W-:-:S04]  /*352e0*/  @!P3 IADD3 R30, P0, P6, R6, UR56, R8 ;  /* 0x00000038061ebc10 */ /* 0x002fc8000fe1e008 */
[----:B------:R-:W-:Y:S02]  /*352f0*/  @!P3 IADD3.X R31, R27, UR53, R9, P0, P6 ;  /* 0x000000351b1fbc10 */ /* 0x000fe400087ec409 */
[----:B------:R-:W-:Y:S02]  /*35300*/  ISETP.LT.OR P0, PT, R26, 0xa, !P1 ;  /* 0x0000000a1a00780c */ /* 0x000fe40004f01670 */
[----:B------:R-:W-:-:S04]  /*35310*/  ISETP.GE.AND P1, PT, R3, 0x101, PT ;  /* 0x000001010300780c */ /* 0x000fc80003f26270 */
[----:B------:R-:W-:-:S07]  /*35320*/  ISETP.LT.OR P3, PT, R26, 0x1, !P1 ;  /* 0x000000011a00780c */ /* 0x000fce0004f61670 */
[----:B------:R-:W0:Y:S01]  /*35330*/  @!P0 LDC.64 R8, c[0x0][0x5c0] ;  /* 0x00017000ff088b82 */ /* 0x000e220000000a00 */
[----:B------:R-:W-:Y:S02]  /*35340*/  @P0 LOP3.LUT R2, R2, 0x2000000, RZ, 0xfc, !PT ;  /* 0x0200000002020812 */ /* 0x000fe400078efcff */
[----:B------:R-:W-:-:S04]  /*35350*/  @P1 LOP3.LUT R0, R0, 0x2000, RZ, 0xfc, !PT ;  /* 0x0000200000001812 */ /* 0x000fc800078efcff */
[----:B------:R-:W-:-:S04]  /*35360*/  LOP3.LUT R0, R0, 0xffffffbf, RZ, 0xc0, !PT ;  /* 0xffffffbf00007812 */ /* 0x000fc800078ec0ff */
[----:B------:R-:W-:-:S04]  /*35370*/  @P3 LOP3.LUT R0, R0, 0x40, RZ, 0xfc, !PT ;  /* 0x0000004000003812 */ /* 0x000fc800078efcff */
[----:B------:R-:W-:Y:S02]  /*35380*/  LOP3.LUT R0, R0, 0xffffffdf, RZ, 0xc0, !PT ;  /* 0xffffffdf00007812 */ /* 0x000fe400078ec0ff */
[----:B0-----:R-:W-:-:S04]  /*35390*/  @!P0 IADD3 R24, P5, P6, R6, UR56, R8 ;  /* 0x0000003806188c10 */ /* 0x001fc8000febe008 */
[----:B------:R-:W-:Y:S02]  /*353a0*/  @!P0 IADD3.X R25, R27, UR53, R9, P5, P6 ;  /* 0x000000351b198c10 */ /* 0x000fe4000afec409 */
[----:B------:R-:W0:Y:S02]  /*353b0*/  @!P3 LDC.64 R8, c[0x0][0x5c0] ;  /* 0x00017000ff08bb82 */ /* 0x000e240000000a00 */
[----:B0-----:R-:W-:Y:S01]  /*353c0*/  @!P3 IADD3 R28, P2, P5, R6, UR58, R8 ;  /* 0x0000003a061cbc10 */ /* 0x001fe2000fd5e008 */
[----:B------:R-:W-:-:S03]  /*353d0*/  IMAD.U32 R8, RZ, RZ, UR52 ;  /* 0x00000034ff087e24 */ /* 0x000fc6000f8e00ff */
[----:B------:R-:W-:Y:S02]  /*353e0*/  @!P3 IADD3.X R29, R27, UR57, R9, P2, P5 ;  /* 0x000000391b1dbc10 */ /* 0x000fe400097ea409 */
[----:B------:R-:W-:-:S04]  /*353f0*/  ISETP.GE.AND P2, PT, R3, 0x89, PT ;  /* 0x000000890300780c */ /* 0x000fc80003f46270 */
[----:B------:R-:W-:-:S13]  /*35400*/  ISETP.LT.OR P5, PT, R26, 0x1, !P2 ;  /* 0x000000011a00780c */ /* 0x000fda00057a1670 */
[----:B------:R-:W0:Y:S01]  /*35410*/  @!P5 LDC.64 R10, c[0x0][0x5c0] ;  /* 0x00017000ff0adb82 */ /* 0x000e220000000a00 */
[----:B------:R-:W-:-:S04]  /*35420*/  @!P5 IADD3 R8, P0, P6, R8, UR56, R6 ;  /* 0x000000380808dc10 */ /* 0x000fc8000fe1e006 */
[----:B------:R-:W-:Y:S02]  /*35430*/  @!P5 IADD3.X R12, R12, UR53, R27, P0, P6 ;  /* 0x000000350c0cdc10 */ /* 0x000fe400087ec41b */
[----:B------:R-:W-:-:S13]  /*35440*/  ISETP.LT.OR P0, PT, R26, 0x2, !P1 ;  /* 0x000000021a00780c */ /* 0x000fda0004f01670 */
[----:B------:R-:W-:Y:S02]  /*35450*/  @P0 LOP3.LUT R0, R0, 0x20, RZ, 0xfc, !PT ;  /* 0x0000002000000812 */ /* 0x000fe400078efcff */
[----:B0-----:R-:W-:Y:S02]  /*35460*/  @!P5 IADD3 R10, P3, R8, R10, RZ ;  /* 0x0000000a080ad210 */ /* 0x001fe40007f7e0ff */
[----:B------:R-:W0:Y:S01]  /*35470*/  @!P0 LDC.64 R8, c[0x0][0x5c0] ;  /* 0x00017000ff088b82 */ /* 0x000e220000000a00 */
[----:B------:R-:W-:Y:S02]  /*35480*/  LOP3.LUT R0, R0, 0xffffffef, RZ, 0xc0, !PT ;  /* 0xffffffef00007812 */ /* 0x000fe400078ec0ff */
[----:B------:R-:W-:Y:S01]  /*35490*/  @!P5 IMAD.X R11, R12, 0x1, R11, P3 ;  /* 0x000000010c0bd824 */ /* 0x000fe200018e060b */
[C---:B------:R-:W-:Y:S02]  /*354a0*/  ISETP.LT.OR P3, PT, R26.reuse, 0x9, !P1 ;  /* 0x000000091a00780c */ /* 0x040fe40004f61670 */
[----:B------:R-:W-:-:S02]  /*354b0*/  ISETP.LT.OR P1, PT, R26, 0xa, !P1 ;  /* 0x0000000a1a00780c */ /* 0x000fc40004f21670 */
[----:B------:R1:W-:Y:S09]  /*354c0*/  @!P5 STG.E.U8 desc[UR54][R10.64], R18 ;  /* 0x000000120a00d986 */ /* 0x0003f2000c101136 */
[----:B------:R-:W-:Y:S01]  /*354d0*/  @P3 LOP3.LUT R0, R0, 0x10, RZ, 0xfc, !PT ;  /* 0x0000001000003812 */ /* 0x000fe200078efcff */
[----:B-1----:R-:W-:-:S03]  /*354e0*/  IMAD.U32 R10, RZ, RZ, UR52 ;  /* 0x00000034ff0a7e24 */ /* 0x002fc6000f8e00ff */
[----:B------:R-:W-:Y:S01]  /*354f0*/  LOP3.LUT R0, R0, 0xfffffff7, RZ, 0xc0, !PT ;  /* 0xfffffff700007812 */ /* 0x000fe200078ec0ff */
[----:B------:R-:W-:Y:S01]  /*35500*/  IMAD.U32 R11, RZ, RZ, UR6 ;  /* 0x00000006ff0b7e24 */ /* 0x000fe2000f8e00ff */
[----:B0-----:R-:W-:Y:S01]  /*35510*/  @!P0 IADD3 R14, P4, P6, R6, UR58, R8 ;  /* 0x0000003a060e8c10 */ /* 0x001fe2000fe9e008 */
[----:B------:R-:W-:Y:S01]  /*35520*/  IMAD.U32 R18, RZ, RZ, UR52 ;  /* 0x00000034ff127e24 */ /* 0x000fe2000f8e00ff */
[----:B------:R-:W-:Y:S02]  /*35530*/  @P1 LOP3.LUT R0, R0, 0x8, RZ, 0xfc, !PT ;  /* 0x0000000800001812 */ /* 0x000fe400078efcff */
[----:B------:R-:W-:Y:S02]  /*35540*/  @!P0 IADD3.X R15, R27, UR57, R9, P4, P6 ;  /* 0x000000391b0f8c10 */ /* 0x000fe4000a7ec409 */
[----:B------:R-:W-:Y:S02]  /*35550*/  ISETP.LT.OR P4, PT, R26, 0x2, !P2 ;  /* 0x000000021a00780c */ /* 0x000fe40005781670 */
[----:B------:R-:W-:-:S11]  /*35560*/  LOP3.LUT P0, RZ, R2, 0x2000000, RZ, 0xc0, !PT ;  /* 0x0200000002ff7812 */ /* 0x000fd6000780c0ff */
[----:B------:R-:W0:Y:S01]  /*35570*/  @!P4 LDC.64 R8, c[0x0][0x5c0] ;  /* 0x00017000ff08cb82 */ /* 0x000e220000000a00 */
[----:B------:R-:W-:-:S04]  /*35580*/  @!P4 IADD3 R10, P5, P6, R10, UR56, R6 ;  /* 0x000000380a0acc10 */ /* 0x000fc8000febe006 */
[----:B------:R-:W-:Y:S02]  /*35590*/  @!P4 IADD3.X R11, R11, UR53, R27, P5, P6 ;  /* 0x000000350b0bcc10 */ /* 0x000fe4000afec41b */
[----:B0-----:R-:W-:-:S05]  /*355a0*/  @!P4 IADD3 R10, P5, R10, R8, RZ ;  /* 0x000000080a0ac210 */ /* 0x001fca0007fbe0ff */
[----:B------:R-:W-:Y:S02]  /*355b0*/  @!P4 IMAD.X R11, R11, 0x1, R9, P5 ;  /* 0x000000010b0bc824 */ /* 0x000fe400028e0609 */
[----:B------:R-:W0:Y:S03]  /*355c0*/  @!P3 LDC.64 R8, c[0x0][0x5c0] ;  /* 0x00017000ff08bb82 */ /* 0x000e260000000a00 */
[----:B------:R1:W-:Y:S02]  /*355d0*/  @!P4 STG.E.U8 desc[UR54][R10.64+0x1], R19 ;  /* 0x000001130a00c986 */ /* 0x0003e4000c101136 */
[----:B-1----:R-:W-:Y:S01]  /*355e0*/  IMAD.U32 R19, RZ, RZ, UR52 ;  /* 0x00000034ff137e24 */ /* 0x002fe2000f8e00ff */
[----:B0-----:R-:W-:-:S04]  /*355f0*/  @!P3 IADD3 R12, P5, P6, R6, UR58, R8 ;  /* 0x0000003a060cbc10 */ /* 0x001fc8000febe008 */
[----:B------:R-:W-:Y:S02]  /*35600*/  @!P3 IADD3.X R13, R27, UR57, R9, P5, P6 ;  /* 0x000000391b0dbc10 */ /* 0x000fe4000afec409 */
[----:B------:R-:W0:Y:S01]  /*35610*/  @!P1 LDC.64 R8, c[0x0][0x5c0] ;  /* 0x00017000ff089b82 */ /* 0x000e220000000a00 */
[----:B------:R-:W-:Y:S02]  /*35620*/  LOP3.LUT P3, RZ, R2, 0x1000000, RZ, 0xc0, !PT ;  /* 0x0100000002ff7812 */ /* 0x000fe4000786c0ff */
[----:B------:R-:W-:Y:S02]  /*35630*/  ISETP.LT.OR P6, PT, R26, 0xa, !P2 ;  /* 0x0000000a1a00780c */ /* 0x000fe400057c1670 */
[----:B------:R-:W-:-:S04]  /*35640*/  LOP3.LUT R2, R2, 0xffbfffff, RZ, 0xc0, !PT ;  /* 0xffbfffff02027812 */ /* 0x000fc800078ec0ff */
[----:B------:R-:W-:-:S04]  /*35650*/  @P2 LOP3.LUT R2, R2, 0x400000, RZ, 0xfc, !PT ;  /* 0x0040000002022812 */ /* 0x000fc800078efcff */
[----:B------:R-:W-:Y:S01]  /*35660*/  LOP3.LUT R2, R2, 0xff7fffff, RZ, 0xc0, !PT ;  /* 0xff7fffff02027812 */ /* 0x000fe200078ec0ff */
[----:B------:R1:W-:Y:S04]  /*35670*/  @!P3 STG.E.U8 desc[UR54][R30.64+0x8], R20 ;  /* 0x000008141e00b986 */ /* 0x0003e8000c101136 */
[----:B------:R2:W-:Y:S01]  /*35680*/  @!P0 STG.E.U8 desc[UR54][R24.64+0x9], R21 ;  /* 0x0000091518008986 */ /* 0x0005e2000c101136 */
[----:B0-----:R-:W-:Y:S01]  /*35690*/  @!P1 IADD3 R10, P4, P5, R6, UR58, R8 ;  /* 0x0000003a060a9c10 */ /* 0x001fe2000fd9e008 */
[----:B-1----:R-:W-:-:S03]  /*356a0*/  IMAD.U32 R20, RZ, RZ, UR6 ;  /* 0x00000006ff147e24 */ /* 0x002fc6000f8e00ff */
[----:B------:R-:W-:Y:S02]  /*356b0*/  @!P1 IADD3.X R11, R27, UR57, R9, P4, P5 ;  /* 0x000000391b0b9c10 */ /* 0x000fe4000a7ea409 */
[----:B------:R-:W-:Y:S01]  /*356c0*/  ISETP.LT.OR P5, PT, R26, 0x9, !P2 ;  /* 0x000000091a00780c */ /* 0x000fe200057a1670 */
[----:B--2---:R-:W-:Y:S01]  /*356d0*/  IMAD.U32 R21, RZ, RZ, UR6 ;  /* 0x00000006ff157e24 */ /* 0x004fe2000f8e00ff */
[----:B------:R-:W-:-:S11]  /*356e0*/  LOP3.LUT P2, RZ, R0, 0x40, RZ, 0xc0, !PT ;  /* 0x0000004000ff7812 */ /* 0x000fd6000784c0ff */
[----:B------:R-:W0:Y:S01]  /*356f0*/  @!P5 LDC.64 R8, c[0x0][0x5c0] ;  /* 0x00017000ff08db82 */ /* 0x000e220000000a00 */
[--C-:B------:R-:W-:Y:S02]  /*35700*/  @!P5 IADD3 R16, P3, P4, R16, UR56, R6.reuse ;  /* 0x000000381010dc10 */ /* 0x100fe4000fc7e006 */
[----:B------:R-:W-:Y:S02]  /*35710*/  @P2 LOP3.LUT R2, R2, 0x800000, RZ, 0xfc, !PT ;  /* 0x0080000002022812 */ /* 0x000fe400078efcff */
[----:B------:R-:W-:Y:S02]  /*35720*/  @!P5 IADD3.X R17, R17, UR53, R27, P3, P4 ;  /* 0x000000351111dc10 */ /* 0x000fe40009fe841b */
[----:B------:R-:W-:-:S04]  /*35730*/  @!P6 IADD3 R18, P3, P4, R18, UR56, R6 ;  /* 0x000000381212ec10 */ /* 0x000fc8000fc7e006 */
[----:B------:R-:W-:Y:S02]  /*35740*/  @!P6 IADD3.X R20, R20, UR53, R27, P3, P4 ;  /* 0x000000351414ec10 */ /* 0x000fe40009fe841b */
[----:B------:R-:W-:-:S04]  /*35750*/  ISETP.GE.AND P3, PT, R3, 0x109, PT ;  /* 0x000001090300780c */ /* 0x000fc80003f66270 */
[----:B------:R-:W-:Y:S02]  /*35760*/  ISETP.LT.OR P4, PT, R26, 0x1, !P3 ;  /* 0x000000011a00780c */ /* 0x000fe40005f81670 */
[----:B0-----:R-:W-:Y:S01]  /*35770*/  @!P5 IADD3 R8, P0, R16, R8, RZ ;  /* 0x000000081008d210 */ /* 0x001fe20007f1e0ff */
[----:B------:R-:W-:-:S04]  /*35780*/  IMAD.U32 R16, RZ, RZ, UR52 ;  /* 0x00000034ff107e24 */ /* 0x000fc8000f8e00ff */
[----:B------:R-:W-:-:S06]  /*35790*/  @!P5 IMAD.X R9, R17, 0x1, R9, P0 ;  /* 0x000000011109d824 */ /* 0x000fcc00000e0609 */
[----:B------:R-:W-:Y:S01]  /*357a0*/  @!P4 IADD3 R19, P1, P2, R19, UR58, R6 ;  /* 0x0000003a1313cc10 */ /* 0x000fe2000fa3e006 */
[----:B------:R-:W-:Y:S01]  /*357b0*/  IMAD.U32 R17, RZ, RZ, UR6 ;  /* 0x00000006ff117e24 */ /* 0x000fe2000f8e00ff */
[----:B------:R0:W-:Y:S01]  /*357c0*/  @!P5 STG.E.U8 desc[UR54][R8.64+0x8], R22 ;  /* 0x000008160800d986 */ /* 0x0001e2000c101136 */
[----:B------:R-:W-:Y:S02]  /*357d0*/  ISETP.LT.OR P5, PT, R26, 0x2, !P3 ;  /* 0x000000021a00780c */ /* 0x000fe40005fa1670 */
[----:B------:R-:W-:Y:S01]  /*357e0*/  @!P4 IADD3.X R21, R21, UR57, R27, P1, P2 ;  /* 0x000000391515cc10 */ /* 0x000fe20008fe441b */
[----:B0-----:R-:W0:Y:S01]  /*357f0*/  @!P6 LDC.64 R8, c[0x0][0x5c0] ;  /* 0x00017000ff08eb82 */ /* 0x001e220000000a00 */
[----:B------:R-:W-:-:S09]  /*35800*/  IMAD.U32 R22, RZ, RZ, UR52 ;  /* 0x00000034ff167e24 */ /* 0x000fd2000f8e00ff */
[----:B------:R-:W-:-:S04]  /*35810*/  @!P5 IADD3 R16, P0, P1, R16, UR58, R6 ;  /* 0x0000003a1010dc10 */ /* 0x000fc8000f91e006 */
[----:B------:R-:W-:Y:S02]  /*35820*/  @!P5 IADD3.X R17, R17, UR57, R27, P0, P1 ;  /* 0x000000391111dc10 */ /* 0x000fe400087e241b */
[----:B------:R-:W-:Y:S02]  /*35830*/  ISETP.LT.OR P1, PT, R26, 0x9, !P3 ;  /* 0x000000091a00780c */ /* 0x000fe40005f21670 */
[----:B0-----:R-:W-:Y:S01]  /*35840*/  @!P6 IADD3 R8, P0, R18, R8, RZ ;  /* 0x000000081208e210 */ /* 0x001fe20007f1e0ff */
[----:B------:R-:W-:-:S04]  /*35850*/  IMAD.U32 R18, RZ, RZ, UR52 ;  /* 0x00000034ff127e24 */ /* 0x000fc8000f8e00ff */
[----:B------:R-:W-:-:S06]  /*35860*/  @!P6 IMAD.X R9, R20, 0x1, R9, P0 ;  /* 0x000000011409e824 */ /* 0x000fcc00000e0609 */
[----:B------:R-:W-:Y:S01]  /*35870*/  @!P1 IADD3 R18, P0, P2, R18, UR58, R6 ;  /* 0x0000003a12129c10 */ /* 0x000fe2000fa1e006 */
[----:B------:R-:W-:Y:S01]  /*35880*/  IMAD.U32 R20, RZ, RZ, UR6 ;  /* 0x00000006ff147e24 */ /* 0x000fe2000f8e00ff */
[----:B------:R0:W-:Y:S04]  /*35890*/  @!P6 STG.E.U8 desc[UR54][R8.64+0x9], R23 ;  /* 0x000009170800e986 */ /* 0x0001e8000c101136 */
[----:B------:R-:W-:Y:S02]  /*358a0*/  @!P1 IADD3.X R20, R20, UR57, R27, P0, P2 ;  /* 0x0000003914149c10 */ /* 0x000fe400087e441b */
[----:B------:R-:W-:Y:S01]  /*358b0*/  ISETP.LT.OR P0, PT, R26, 0xa, !P3 ;  /* 0x0000000a1a00780c */ /* 0x000fe20005f01670 */
[----:B0-----:R-:W0:Y:S01]  /*358c0*/  @!P4 LDC.64 R8, c[0x0][0x5c0] ;  /* 0x00017000ff08cb82 */ /* 0x001e220000000a00 */
[----:B------:R-:W-:-:S11]  /*358d0*/  IMAD.U32 R23, RZ, RZ, UR6 ;  /* 0x00000006ff177e24 */ /* 0x000fd6000f8e00ff */
[----:B------:R-:W-:-:S04]  /*358e0*/  @!P0 IADD3 R22, P2, P6, R22, UR58, R6 ;  /* 0x0000003a16168c10 */ /* 0x000fc8000fe5e006 */
[----:B------:R-:W-:Y:S02]  /*358f0*/  @!P0 IADD3.X R23, R23, UR57, R27, P2, P6 ;  /* 0x0000003917178c10 */ /* 0x000fe400097ec41b */
[----:B------:R-:W-:Y:S02]  /*35900*/  LOP3.LUT P2, RZ, R2, 0x800000, RZ, 0xc0, !PT ;  /* 0x0080000002ff7812 */ /* 0x000fe4000784c0ff */
[----:B------:R-:W-:-:S11]  /*35910*/  LOP3.LUT P6, RZ, R0, 0x20, RZ, 0xc0, !PT ;  /* 0x0000002000ff7812 */ /* 0x000fd600078cc0ff */
[----:B------:R-:W-:Y:S01]  /*35920*/  @!P2 STG.E.U8 desc[UR54][R28.64], R232 ;  /* 0x000000e81c00a986 */ /* 0x000fe2000c101136 */
[----:B------:R-:W-:-:S03]  /*35930*/  LOP3.LUT P2, RZ, R2, 0x400000, RZ, 0xc0, !PT ;  /* 0x0040000002ff7812 */ /* 0x000fc6000784c0ff */
[----:B------:R-:W-:Y:S01]  /*35940*/  @!P6 STG.E.U8 desc[UR54][R14.64+0x1], R233 ;  /* 0x000001e90e00e986 */ /* 0x000fe2000c101136 */
[----:B0-----:R-:W-:-:S05]  /*35950*/  @!P4 IADD3 R8, P6, R19, R8, RZ ;  /* 0x000000081308c210 */ /* 0x001fca0007fde0ff */
[----:B------:R-:W-:Y:S01]  /*35960*/  @!P4 IMAD.X R9, R21, 0x1, R9, P6 ;  /* 0x000000011509c824 */ /* 0x000fe200030e0609 */
[----:B------:R-:W-:-:S04]  /*35970*/  LOP3.LUT P6, RZ, R0, 0x8, RZ, 0xc0, !PT ;  /* 0x0000000800ff7812 */ /* 0x000fc800078cc0ff */
[----:B------:R0:W-:Y:S02]  /*35980*/  @!P4 STG.E.U8 desc[UR54][R8.64], R234 ;  /* 0x000000ea0800c986 */ /* 0x0001e4000c101136 */
[----:B0-----:R-:W0:Y:S02]  /*35990*/  @!P5 LDC.64 R8, c[0x0][0x5c0] ;  /* 0x00017000ff08db82 */ /* 0x001e240000000a00 */
[----:B0-----:R-:W-:-:S05]  /*359a0*/  @!P5 IADD3 R8, P4, R16, R8, RZ ;  /* 0x000000081008d210 */ /* 0x001fca0007f9e0ff */
[----:B------:R-:W-:Y:S01]  /*359b0*/  @!P5 IMAD.X R9, R17, 0x1, R9, P4 ;  /* 0x000000011109d824 */ /* 0x000fe200020e0609 */
[C---:B------:R-:W-:Y:S02]  /*359c0*/  LOP3.LUT P4, RZ, R0.reuse, 0x10, RZ, 0xc0, !PT ;  /* 0x0000001000ff7812 */ /* 0x040fe4000788c0ff */
[----:B------:R-:W-:Y:S02]  /*359d0*/  LOP3.LUT R0, R0, 0xffbfffff, RZ, 0xc0, !PT ;  /* 0xffbfffff00007812 */ /* 0x000fe400078ec0ff */
[----:B------:R0:W-:Y:S09]  /*359e0*/  @!P5 STG.E.U8 desc[UR54][R8.64+0x1], R235 ;  /* 0x000001eb0800d986 */ /* 0x0001f2000c101136 */
[----:B------:R-:W-:Y:S01]  /*359f0*/  @!P4 STG.E.U8 desc[UR54][R12.64+0x8], R236 ;  /* 0x000008ec0c00c986 */ /* 0x000fe2000c101136 */
[----:B------:R-:W-:-:S03]  /*35a00*/  ISETP.GE.AND P4, PT, R3, 0x181, PT ;  /* 0x000001810300780c */ /* 0x000fc60003f86270 */
[----:B------:R1:W-:Y:S01]  /*35a10*/  @!P6 STG.E.U8 desc[UR54][R10.64+0x9], R237 ;  /* 0x000009ed0a00e986 */ /* 0x0003e2000c101136 */
[----:B------:R-:W-:-:S13]  /*35a20*/  ISETP.LT.OR P5, PT, R26, 0x1, !P4 ;  /* 0x000000011a00780c */ /* 0x000fda00067a1670 */
[----:B0-----:R-:W0:Y:S01]  /*35a30*/  @!P5 LDC.64 R8, c[0x0][0x5c0] ;  /* 0x00017000ff08db82 */ /* 0x001e220000000a00 */
[----:B-1----:R-:W-:Y:S02]  /*35a40*/  @!P5 IMAD.MOV.U32 R10, RZ, RZ, R6 ;  /* 0x000000ffff0ad224 */ /* 0x002fe400078e0006 */
[----:B------:R-:W-:Y:S02]  /*35a50*/  @!P5 IMAD.MOV.U32 R11, RZ, RZ, R27 ;  /* 0x000000ffff0bd224 */ /* 0x000fe400078e001b */
[----:B------:R-:W-:Y:S02]  /*35a60*/  @!P5 IMAD R13, R5, 0x180, RZ ;  /* 0x00000180050dd824 */ /* 0x000fe400078e02ff */
[----:B------:R-:W-:-:S03]  /*35a70*/  @!P5 IMAD.WIDE.U32 R10, R4, 0x180, R10 ;  /* 0x00000180040ad825 */ /* 0x000fc600078e000a */
[----:B0-----:R-:W-:Y:S01]  /*35a80*/  @!P5 IADD3 R12, P6, R10, R8, RZ ;  /* 0x000000080a0cd210 */ /* 0x001fe20007fde0ff */
[----:B------:R-:W-:-:S03]  /*35a90*/  FMUL R10, R37, UR4 ;  /* 0x00000004250a7c20 */ /* 0x000fc60008400000 */
[----:B------:R-:W-:Y:S02]  /*35aa0*/  @!P5 IADD3.X R13, R9, R11, R13, P6, !PT ;  /* 0x0000000b090dd210 */ /* 0x000fe400037fe40d */
[----:B------:R-:W0:Y:S01]  /*35ab0*/  @!P1 LDC.64 R8, c[0x0][0x5c0] ;  /* 0x00017000ff089b82 */ /* 0x000e220000000a00 */
[----:B------:R-:W-:Y:S02]  /*35ac0*/  F2FP.SATFINITE.E4M3.F32.PACK_AB_MERGE_C R10, RZ, R10, RZ ;  /* 0x0000000aff0a723e */ /* 0x000fe400048070ff */
[----:B0-----:R-:W-:-:S05]  /*35ad0*/  @!P1 IADD3 R8, P6, R18, R8, RZ ;  /* 0x0000000812089210 */ /* 0x001fca0007fde0ff */
[----:B------:R-:W-:Y:S01]  /*35ae0*/  @!P1 IMAD.X R9, R20, 0x1, R9, P6 ;  /* 0x0000000114099824 */ /* 0x000fe200030e0609 */
[----:B------:R-:W-:-:S04]  /*35af0*/  ISETP.LT.OR P6, PT, R26, 0x2, !P4 ;  /* 0x000000021a00780c */ /* 0x000fc800067c1670 */
[----:B------:R0:W-:Y:S09]  /*35b00*/  @!P1 STG.E.U8 desc[UR54][R8.64+0x8], R10 ;  /* 0x0000080a08009986 */ /* 0x0001f2000c101136 */
[----:B------:R-:W-:Y:S02]  /*35b10*/  @!P6 IMAD.MOV.U32 R11, RZ, RZ, R27 ;  /* 0x000000ffff0be224 */ /* 0x000fe400078e001b */
[----:B------:R-:W-:Y:S01]  /*35b20*/  @!P6 IMAD R14, R5, 0x180, RZ ;  /* 0x00000180050ee824 */ /* 0x000fe200078e02ff */
[----:B0-----:R-:W0:Y:S01]  /*35b30*/  @!P6 LDC.64 R8, c[0x0][0x5c0] ;  /* 0x00017000ff08eb82 */ /* 0x001e220000000a00 */
[----:B------:R-:W-:-:S04]  /*35b40*/  @!P6 IMAD.MOV.U32 R10, RZ, RZ, R6 ;  /* 0x000000ffff0ae224 */ /* 0x000fc800078e0006 */
[----:B------:R-:W-:-:S03]  /*35b50*/  @!P6 IMAD.WIDE.U32 R10, R4, 0x180, R10 ;  /* 0x00000180040ae825 */ /* 0x000fc600078e000a */
[----:B0-----:R-:W-:-:S04]  /*35b60*/  @!P6 IADD3 R10, P1, R10, R8, RZ ;  /* 0x000000080a0ae210 */ /* 0x001fc80007f3e0ff */
[----:B------:R-:W-:Y:S01]  /*35b70*/  @!P6 IADD3.X R11, R9, R11, R14, P1, !PT ;  /* 0x0000000b090be210 */ /* 0x000fe20000ffe40e */
[----:B---3--:R-:W-:Y:S01]  /*35b80*/  FMUL R14, R36, UR4 ;  /* 0x00000004240e7c20 */ /* 0x008fe20008400000 */
[----:B------:R-:W0:Y:S04]  /*35b90*/  @!P0 LDC.64 R8, c[0x0][0x5c0] ;  /* 0x00017000ff088b82 */ /* 0x000e280000000a00 */
[----:B------:R-:W-:Y:S02]  /*35ba0*/  F2FP.SATFINITE.E4M3.F32.PACK_AB_MERGE_C R14, RZ, R14, RZ ;  /* 0x0000000eff0e723e */ /* 0x000fe400048070ff */
[----:B0-----:R-:W-:-:S05]  /*35bb0*/  @!P0 IADD3 R8, P1, R22, R8, RZ ;  /* 0x0000000816088210 */ /* 0x001fca0007f3e0ff */
[----:B------:R-:W-:Y:S01]  /*35bc0*/  @!P0 IMAD.X R9, R23, 0x1, R9, P1 ;  /* 0x0000000117098824 */ /* 0x000fe200008e0609 */
[----:B------:R-:W-:-:S04]  /*35bd0*/  LOP3.LUT P1, RZ, R2, 0x200000, RZ, 0xc0, !PT ;  /* 0x0020000002ff7812 */ /* 0x000fc8000782c0ff */
[----:B------:R4:W-:Y:S01]  /*35be0*/  @!P0 STG.E.U8 desc[UR54][R8.64+0x9], R14 ;  /* 0x0000090e08008986 */ /* 0x0009e2000c101136 */
[----:B------:R-:W-:Y:S01]  /*35bf0*/  LOP3.LUT P0, RZ, R2, 0x100000, RZ, 0xc0, !PT ;  /* 0x0010000002ff7812 */ /* 0x000fe2000780c0ff */
[----:B----4-:R-:W-:Y:S01]  /*35c00*/  FMUL R8, R35, UR4 ;  /* 0x0000000423087c20 */ /* 0x010fe20008400000 */
[----:B-----5:R-:W-:-:S04]  /*35c10*/  FMUL R9, R33, UR4 ;  /* 0x0000000421097c20 */ /* 0x020fc80008400000 */
[----:B------:R-:W-:-:S05]  /*35c20*/  F2FP.SATFINITE.E4M3.F32.PACK_AB_MERGE_C R8, RZ, R8, RZ ;  /* 0x00000008ff08723e */ /* 0x000fca00048070ff */
[----:B------:R0:W-:Y:S01]  /*35c30*/  @!P5 STG.E.U8 desc[UR54][R12.64], R8 ;  /* 0x000000080c00d986 */ /* 0x0001e2000c101136 */
[----:B------:R-:W-:Y:S01]  /*35c40*/  ISETP.GE.AND P5, PT, R3, 0x189, PT ;  /* 0x000001890300780c */ /* 0x000fe20003fa6270 */
[----:B0-----:R-:W-:-:S12]  /*35c50*/  FMUL R8, R34, UR4 ;  /* 0x0000000422087c20 */ /* 0x001fd80008400000 */
[----:B------:R-:W-:Y:S02]  /*35c60*/  @P5 LOP3.LUT R0, R0, 0x400000, RZ, 0xfc, !PT ;  /* 0x0040000000005812 */ /* 0x000fe400078efcff */
[----:B------:R-:W-:Y:S02]  /*35c70*/  ISETP.LT.OR P5, PT, R26, 0x1, !P5 ;  /* 0x000000011a00780c */ /* 0x000fe40006fa1670 */
[----:B------:R-:W-:-:S05]  /*35c80*/  F2FP.SATFINITE.E4M3.F32.PACK_AB_MERGE_C R8, RZ, R8, RZ ;  /* 0x00000008ff08723e */ /* 0x000fca00048070ff */
[----:B------:R0:W-:Y:S02]  /*35c90*/  @!P6 STG.E.U8 desc[UR54][R10.64+0x1], R8 ;  /* 0x000001080a00e986 */ /* 0x0001e4000c101136 */
[----:B0-----:R-:W-:Y:S01]  /*35ca0*/  FMUL R8, R32, UR4 ;  /* 0x0000000420087c20 */ /* 0x001fe20008400000 */
[----:B------:R-:W-:-:S04]  /*35cb0*/  F2FP.SATFINITE.E4M3.F32.PACK_AB_MERGE_C R11, RZ, R9, RZ ;  /* 0x00000009ff0b723e */ /* 0x000fc800048070ff */
[----:B------:R-:W-:Y:S01]  /*35cc0*/  F2FP.SATFINITE.E4M3.F32.PACK_AB_MERGE_C R10, RZ, R8, RZ ;  /* 0x00000008ff0a723e */ /* 0x000fe200048070ff */
[----:B------:R-:W-:Y:S06]  /*35cd0*/  @P5 BRA `(.L_x_37) ;  /* 0x00000000002c5947 */ /* 0x000fec0003800000 */
[----:B------:R-:W-:Y:S01]  /*35ce0*/  IMAD.MOV.U32 R8, RZ, RZ, R6 ;  /* 0x000000ffff087224 */ /* 0x000fe200078e0006 */
[----:B------:R-:W-:Y:S01]  /*35cf0*/  ULDC.64 UR8, c[0x0][0x5c0] ;  /* 0x0001700000087ab9 */ /* 0x000fe20000000a00 */
[----:B------:R-:W-:Y:S02]  /*35d00*/  IMAD.MOV.U32 R9, RZ, RZ, R27 ;  /* 0x000000ffff097224 */ /* 0x000fe400078e001b */
[----:B------:R-:W-:Y:S02]  /*35d10*/  IMAD.U32 R3, RZ, RZ, UR8 ;  /* 0x00000008ff037e24 */ /* 0x000fe4000f8e00ff */
[----:B------:R-:W-:-:S04]  /*35d20*/  IMAD.WIDE.U32 R8, R4, 0x180, R8 ;  /* 0x0000018004087825 */ /* 0x000fc800078e0008 */
[----:B------:R-:W-:Y:S01]  /*35d30*/  IMAD R12, R5, 0x180, RZ ;  /* 0x00000180050c7824 */ /* 0x000fe200078e02ff */
[----:B------:R-:W-:Y:S01]  /*35d40*/  IADD3 R8, P5, P6, R8, UR52, R3 ;  /* 0x0000003408087c10 */ /* 0x000fe2000febe003 */
[----:B------:R-:W-:Y:S02]  /*35d50*/  IMAD.U32 R3, RZ, RZ, UR9 ;  /* 0x00000009ff037e24 */ /* 0x000fe4000f8e00ff */
[----:B------:R-:W-:-:S05]  /*35d60*/  IMAD.IADD R9, R9, 0x1, R12 ;  /* 0x0000000109097824 */ /* 0x000fca00078e020c */
[----:B------:R-:W-:-:S05]  /*35d70*/  IADD3.X R9, R9, UR6, R3, P5, P6 ;  /* 0x0000000609097c10 */ /* 0x000fca000afec403 */
[----:B------:R0:W-:Y:S02]  /*35d80*/  STG.E.U8 desc[UR54][R8.64], R11 ;  /* 0x0000000b08007986 */ /* 0x0001e4000c101136 */
.L_x_37:
[----:B------:R-:W-:Y:S05]  /*35d90*/  BSYNC B1 ;  /* 0x0000000000017941 */ /* 0x000fea0003800000 */
.L_x_36:
[----:B------:R-:W-:Y:S01]  /*35da0*/  LOP3.LUT P5, RZ, R0, 0x400000, RZ, 0xc0, !PT ;  /* 0x0040000000ff7812 */ /* 0x000fe200078ac0ff */
[----:B------:R-:W-:Y:S03]  /*35db0*/  BSSY B1, `(.L_x_38) ;  /* 0x000000e000017945 */ /* 0x000fe60003800000 */
[----:B------:R-:W-:-:S13]  /*35dc0*/  ISETP.LT.OR P5, PT, R26, 0x2, !P5 ;  /* 0x000000021a00780c */ /* 0x000fda0006fa1670 */
[----:B------:R-:W-:Y:S05]  /*35dd0*/  @P5 BRA `(.L_x_39) ;  /* 0x00000000002c5947 */ /* 0x000fea0003800000 */
[----:B0-----:R-:W-:Y:S01]  /*35de0*/  IMAD.MOV.U32 R8, RZ, RZ, R6 ;  /* 0x000000ffff087224 */ /* 0x001fe200078e0006 */
        /* <DEDUP_REMOVED lines=10> */
.L_x_39:
[----:B------:R-:W-:Y:S05]  /*35e90*/  BSYNC B1 ;  /* 0x0000000000017941 */ /* 0x000fea0003800000 */
.L_x_38:
[----:B------:R-:W2:Y:S04]  /*35ea0*/  LDL.LU R17, [R1+0x258] ;  /* 0x0002580001117983 */ /* 0x000ea80000300800 */
[----:B------:R-:W3:Y:S04]  /*35eb0*/  LDL.LU R16, [R1+0x25c] ;  /* 0x00025c0001107983 */ /* 0x000ee80000300800 */
[----:B------:R-:W4:Y:S04]  /*35ec0*/  LDL.LU R15, [R1+0x260] ;  /* 0x00026000010f7983 */ /* 0x000f280000300800 */
[----:B------:R-:W5:Y:S01]  /*35ed0*/  LDL.LU R14, [R1+0x264] ;  /* 0x00026400010e7983 */ /* 0x000f620000300800 */
[----:B------:R-:W-:Y:S01]  /*35ee0*/  ISETP.LT.OR P6, PT, R26, 0x9, !P4 ;  /* 0x000000091a00780c */ /* 0x000fe200067c1670 */
[----:B------:R-:W-:Y:S01]  /*35ef0*/  BSSY B1, `(.L_x_40) ;  /* 0x000002b000017945 */ /* 0x000fe20003800000 */
[----:B------:R-:W-:-:S04]  /*35f00*/  LOP3.LUT R2, R2, 0xffefffff, RZ, 0xc0, !PT ;  /* 0xffefffff02027812 */ /* 0x000fc800078ec0ff */
[----:B------:R-:W-:-:S07]  /*35f10*/  @P0 LOP3.LUT R2, R2, 0x100000, RZ, 0xfc, !PT ;  /* 0x0010000002020812 */ /* 0x000fce00078efcff */
[----:B01----:R-:W0:Y:S01]  /*35f20*/  @!P6 LDC.64 R8, c[0x0][0x5c0] ;  /* 0x00017000ff08eb82 */ /* 0x003e220000000a00 */
[----:B------:R-:W-:Y:S02]  /*35f30*/  @!P6 IMAD.MOV.U32 R10, RZ, RZ, R6 ;  /* 0x000000ffff0ae224 */ /* 0x000fe400078e0006 */
[----:B------:R-:W-:Y:S02]  /*35f40*/  @!P6 IMAD.MOV.U32 R11, RZ, RZ, R27 ;  /* 0x000000ffff0be224 */ /* 0x000fe400078e001b */
[----:B------:R-:W-:Y:S02]  /*35f50*/  @!P6 IMAD R3, R5, 0x180, RZ ;  /* 0x000001800503e824 */ /* 0x000fe400078e02ff */
[----:B------:R-:W-:-:S03]  /*35f60*/  @!P6 IMAD.WIDE.U32 R10, R4, 0x180, R10 ;  /* 0x00000180040ae825 */ /* 0x000fc600078e000a */
[----:B0-----:R-:W-:-:S04]  /*35f70*/  @!P6 IADD3 R12, P5, R10, R8, RZ ;  /* 0x000000080a0ce210 */ /* 0x001fc80007fbe0ff */
[----:B------:R-:W-:Y:S02]  /*35f80*/  @!P6 IADD3.X R13, R9, R11, R3, P5, !PT ;  /* 0x0000000b090de210 */ /* 0x000fe40002ffe403 */
[----:B------:R-:W-:-:S13]  /*35f90*/  ISETP.LT.OR P5, PT, R26, 0xa, !P4 ;  /* 0x0000000a1a00780c */ /* 0x000fda00067a1670 */
[----:B------:R-:W0:Y:S01]  /*35fa0*/  @!P5 LDC.64 R10, c[0x0][0x5c0] ;  /* 0x00017000ff0adb82 */ /* 0x000e220000000a00 */
[----:B------:R-:W-:Y:S02]  /*35fb0*/  @!P5 IMAD.MOV.U32 R8, RZ, RZ, R6 ;  /* 0x000000ffff08d224 */ /* 0x000fe400078e0006 */
[----:B------:R-:W-:Y:S02]  /*35fc0*/  @!P5 IMAD.MOV.U32 R9, RZ, RZ, R27 ;  /* 0x000000ffff09d224 */ /* 0x000fe400078e001b */
[----:B------:R-:W-:Y:S02]  /*35fd0*/  @!P5 IMAD R3, R5, 0x180, RZ ;  /* 0x000001800503d824 */ /* 0x000fe400078e02ff */
[----:B------:R-:W-:-:S03]  /*35fe0*/  @!P5 IMAD.WIDE.U32 R8, R4, 0x180, R8 ;  /* 0x000001800408d825 */ /* 0x000fc600078e0008 */
[----:B0-----:R-:W-:-:S04]  /*35ff0*/  @!P5 IADD3 R8, P0, R8, R10, RZ ;  /* 0x0000000a0808d210 */ /* 0x001fc80007f1e0ff */
[----:B------:R-:W-:Y:S02]  /*36000*/  @!P5 IADD3.X R9, R11, R9, R3, P0, !PT ;  /* 0x000000090b09d210 */ /* 0x000fe400007fe403 */
[----:B------:R-:W-:Y:S01]  /*36010*/  LOP3.LUT P0, RZ, R2, 0x100000, RZ, 0xc0, !PT ;  /* 0x0010000002ff7812 */ /* 0x000fe2000780c0ff */
[----:B--2---:R-:W-:-:S05]  /*36020*/  FMUL R3, R17, UR4 ;  /* 0x0000000411037c20 */ /* 0x004fca0008400000 */
[----:B------:R-:W-:-:S05]  /*36030*/  F2FP.SATFINITE.E4M3.F32.PACK_AB_MERGE_C R3, RZ, R3, RZ ;  /* 0x00000003ff03723e */ /* 0x000fca00048070ff */
[----:B------:R3:W-:Y:S01]  /*36040*/  @!P6 STG.E.U8 desc[UR54][R12.64+0x8], R3 ;  /* 0x000008030c00e986 */ /* 0x0007e2000c101136 */
[----:B------:R-:W-:Y:S01]  /*36050*/  LOP3.LUT P6, RZ, R0, 0x400000, RZ, 0xc0, !PT ;  /* 0x0040000000ff7812 */ /* 0x000fe200078cc0ff */
[----:B---3--:R-:W-:-:S05]  /*36060*/  FMUL R3, R16, UR4 ;  /* 0x0000000410037c20 */ /* 0x008fca0008400000 */
[----:B------:R-:W-:-:S05]  /*36070*/  F2FP.SATFINITE.E4M3.F32.PACK_AB_MERGE_C R3, RZ, R3, RZ ;  /* 0x00000003ff03723e */ /* 0x000fca00048070ff */
[----:B------:R4:W-:Y:S01]  /*36080*/  @!P5 STG.E.U8 desc[UR54][R8.64+0x9], R3 ;  /* 0x000009030800d986 */ /* 0x0009e2000c101136 */
[----:B------:R-:W-:Y:S01]  /*36090*/  ISETP.LT.OR P5, PT, R26, 0x9, !P6 ;  /* 0x000000091a00780c */ /* 0x000fe200077a1670 */
[----:B----4-:R-:W-:Y:S01]  /*360a0*/  FMUL R8, R15, UR4 ;  /* 0x000000040f087c20 */ /* 0x010fe20008400000 */
[----:B-----5:R-:W-:-:S04]  /*360b0*/  FMUL R3, R14, UR4 ;  /* 0x000000040e037c20 */ /* 0x020fc80008400000 */
[----:B------:R-:W-:Y:S02]  /*360c0*/  F2FP.SATFINITE.E4M3.F32.PACK_AB_MERGE_C R11, RZ, R8, RZ ;  /* 0x00000008ff0b723e */ /* 0x000fe400048070ff */
[----:B------:R-:W-:-:S05]  /*360d0*/  F2FP.SATFINITE.E4M3.F32.PACK_AB_MERGE_C R10, RZ, R3, RZ ;  /* 0x00000003ff0a723e */ /* 0x000fca00048070ff */
[----:B------:R-:W-:Y:S05]  /*360e0*/  @P5 BRA `(.L_x_41) ;  /* 0x00000000002c5947 */ /* 0x000fea0003800000 */
        /* <DEDUP_REMOVED lines=11> */
.L_x_41:
[----:B------:R-:W-:Y:S05]  /*361a0*/  BSYNC B1 ;  /* 0x0000000000017941 */ /* 0x000fea0003800000 */
.L_x_40:
        /* <DEDUP_REMOVED lines=15> */
.L_x_43:
[----:B------:R-:W-:Y:S05]  /*362a0*/  BSYNC B1 ;  /* 0x0000000000017941 */ /* 0x000fea0003800000 */
.L_x_42:
[----:B------:R-:W-:Y:S01]  /*362b0*/  LOP3.LUT R2, R2, 0xffbfffff, RZ, 0xc0, !PT ;  /* 0xffbfffff02027812 */ /* 0x000fe200078ec0ff */
[----:B------:R-:W2:Y:S03]  /*362c0*/  LDL.LU R3, [R1+0x268] ;  /* 0x0002680001037983 */ /* 0x000ea60000300800 */
[----:B------:R-:W-:Y:S01]  /*362d0*/  @P4 LOP3.LUT R2, R2, 0x400000, RZ, 0xfc, !PT ;  /* 0x0040000002024812 */ /* 0x000fe200078efcff */
[----:B------:R-:W3:Y:S01]  /*362e0*/  LDL.LU R40, [R1+0x26c] ;  /* 0x00026c0001287983 */ /* 0x000ee20000300800 */
[----:B------:R-:W-:Y:S02]  /*362f0*/  ISETP.LT.OR P4, PT, R26, 0x11, !P0 ;  /* 0x000000111a00780c */ /* 0x000fe40004781670 */
[----:B------:R-:W-:Y:S01]  /*36300*/  LOP3.LUT R0, R0, 0xffffffbf, RZ, 0xc0, !PT ;  /* 0xffffffbf00007812 */ /* 0x000fe200078ec0ff */
[----:B------:R-:W4:Y:S01]  /*36310*/  LDL.LU R48, [R1+0x270] ;  /* 0x0002700001307983 */ /* 0x000f220000300800 */
[----:B------:R-:W-:Y:S01]  /*36320*/  LOP3.LUT R2, R2, 0xffefffff, RZ, 0xc0, !PT ;  /* 0xffefffff02027812 */ /* 0x000fe200078ec0ff */
[----:B------:R-:W-:-:S02]  /*36330*/  IMAD.U32 R36, RZ, RZ, UR52 ;  /* 0x00000034ff247e24 */ /* 0x000fc4000f8e00ff */
[----:B------:R-:W5:Y:S01]  /*36340*/  LDL.LU R49, [R1+0x274] ;  /* 0x0002740001317983 */ /* 0x000f620000300800 */
[----:B------:R-:W-:Y:S01]  /*36350*/  @P0 LOP3.LUT R2, R2, 0x100000, RZ, 0xfc, !PT ;  /* 0x0010000002020812 */ /* 0x000fe200078efcff */
[----:B------:R-:W-:Y:S02]  /*36360*/  IMAD.U32 R37, RZ, RZ, UR6 ;  /* 0x00000006ff257e24 */ /* 0x000fe4000f8e00ff */
[----:B------:R-:W-:Y:S01]  /*36370*/  IMAD.U32 R38, RZ, RZ, UR52 ;  /* 0x00000034ff267e24 */ /* 0x000fe2000f8e00ff */
[----:B------:R-:W-:Y:S01]  /*36380*/  LOP3.LUT R2, R2, 0xffdfffff, RZ, 0xc0, !PT ;  /* 0xffdfffff02027812 */ /* 0x000fe200078ec0ff */
[----:B01----:R-:W0:Y:S01]  /*36390*/  @!P4 LDC.64 R8, c[0x0][0x5c0] ;  /* 0x00017000ff08cb82 */ /* 0x003e220000000a00 */
[----:B------:R-:W-:Y:S01]  /*363a0*/  @P4 LOP3.LUT R0, R0, 0x40, RZ, 0xfc, !PT ;  /* 0x0000004000004812 */ /* 0x000fe200078efcff */
[----:B------:R-:W-:Y:S01]  /*363b0*/  IMAD.U32 R39, RZ, RZ, UR6 ;  /* 0x00000006ff277e24 */ /* 0x000fe2000f8e00ff */
[----:B------:R-:W-:Y:S01]  /*363c0*/  @P1 LOP3.LUT R2, R2, 0x200000, RZ, 0xfc, !PT ;  /* 0x0020000002021812 */ /* 0x000fe200078efcff */
[----:B------:R-:W-:Y:S01]  /*363d0*/  IMAD.U32 R41, RZ, RZ, UR52 ;  /* 0x00000034ff297e24 */ /* 0x000fe2000f8e00ff */
[----:B------:R-:W-:Y:S01]  /*363e0*/  LOP3.LUT R0, R0, 0xffffff7f, RZ, 0xc0, !PT ;  /* 0xffffff7f00007812 */ /* 0x000fe200078ec0ff */
[----:B------:R-:W-:Y:S01]  /*363f0*/  IMAD.U32 R43, RZ, RZ, UR6 ;  /* 0x00000006ff2b7e24 */ /* 0x000fe2000f8e00ff */
[----:B------:R-:W5:Y:S01]  /*36400*/  LDL.LU R50, [R1+0x278] ;  /* 0x0002780001327983 */ /* 0x000f620000300800 */
[----:B------:R-:W-:Y:S01]  /*36410*/  IMAD.U32 R45, RZ, RZ, UR52 ;  /* 0x00000034ff2d7e24 */ /* 0x000fe2000f8e00ff */
[----:B------:R-:W-:Y:S01]  /*36420*/  LOP3.LUT R2, R2, 0xff7fffff, RZ, 0xc0, !PT ;  /* 0xff7fffff02027812 */ /* 0x000fe200078ec0ff */
[----:B------:R-:W-:Y:S01]  /*36430*/  IMAD.U32 R47, RZ, RZ, UR6 ;  /* 0x00000006ff2f7e24 */ /* 0x000fe2000f8e00ff */
[----:B0-----:R-:W-:-:S04]  /*36440*/  @!P4 IADD3 R16, P5, P6, R6, UR52, R8 ;  /* 0x000000340610cc10 */ /* 0x001fc8000febe008 */
[----:B------:R-:W-:Y:S02]  /*36450*/  @!P4 IADD3.X R17, R27, UR6, R9, P5, P6 ;  /* 0x000000061b11cc10 */ /* 0x000fe4000afec409 */
[----:B------:R-:W-:-:S13]  /*36460*/  ISETP.LT.OR P4, PT, R26, 0x12, !P0 ;  /* 0x000000121a00780c */ /* 0x000fda0004781670 */
[----:B------:R-:W0:Y:S01]  /*36470*/  @!P4 LDC.64 R8, c[0x0][0x5c0] ;  /* 0x00017000ff08cb82 */ /* 0x000e220000000a00 */
[----:B------:R-:W-:-:S04]  /*36480*/  @P4 LOP3.LUT R0, R0, 0x80, RZ, 0xfc, !PT ;  /* 0x0000008000004812 */ /* 0x000fc800078efcff */
[----:B------:R-:W-:Y:S02]  /*36490*/  LOP3.LUT R0, R0, 0xfff7ffff, RZ, 0xc0, !PT ;  /* 0xfff7ffff00007812 */ /* 0x000fe400078ec0ff */
[----:B0-----:R-:W-:-:S04]  /*364a0*/  @!P4 IADD3 R12, P5, P6, R6, UR52, R8 ;  /* 0x00000034060ccc10 */ /* 0x001fc8000febe008 */
[----:B------:R-:W-:Y:S02]  /*364b0*/  @!P4 IADD3.X R13, R27, UR6, R9, P5, P6 ;  /* 0x000000061b0dcc10 */ /* 0x000fe4000afec409 */
[----:B------:R-:W-:-:S13]  /*364c0*/  ISETP.LT.OR P4, PT, R26, 0x19, !P0 ;  /* 0x000000191a00780c */ /* 0x000fda0004781670 */
[----:B------:R-:W0:Y:S01]  /*364d0*/  @!P4 LDC.64 R8, c[0x0][0x5c0] ;  /* 0x00017000ff08cb82 */ /* 0x000e220000000a00 */
[----:B------:R-:W-:Y:S02]  /*364e0*/  @P4 LOP3.LUT R0, R0, 0x80000, RZ, 0xfc, !PT ;  /* 0x0008000000004812 */ /* 0x000fe400078efcff */
[----:B0-----:R-:W-:-:S04]  /*364f0*/  @!P4 IADD3 R24, P5, P6, R6, UR52, R8 ;  /* 0x000000340618cc10 */ /* 0x001fc8000febe008 */
[----:B------:R-:W-:Y:S02]  /*36500*/  @!P4 IADD3.X R25, R27, UR6, R9, P5, P6 ;  /* 0x000000061b19cc10 */ /* 0x000fe4000afec409 */
[----:B------:R-:W-:Y:S02]  /*36510*/  ISETP.LT.OR P4, PT, R26, 0x1a, !P0 ;  /* 0x0000001a1a00780c */ /* 0x000fe40004781670 */
[C---:B------:R-:W-:Y:S02]  /*36520*/  LOP3.LUT P0, RZ, R0.reuse, 0x2000, RZ, 0xc0, !PT ;  /* 0x0000200000ff7812 */ /* 0x040fe4000780c0ff */
[----:B------:R-:W-:-:S09]  /*36530*/  LOP3.LUT R0, R0, 0xfffbffff, RZ, 0xc0, !PT ;  /* 0xfffbffff00007812 */ /* 0x000fd200078ec0ff */
[----:B------:R-:W0:Y:S01]  /*36540*/  @!P4 LDC.64 R8, c[0x0][0x5c0] ;  /* 0x00017000ff08cb82 */ /* 0x000e220000000a00 */
[----:B------:R-:W-:-:S04]  /*36550*/  @P4 LOP3.LUT R0, R0, 0x40000, RZ, 0xfc, !PT ;  /* 0x0004000000004812 */ /* 0x000fc800078efcff */
[----:B------:R-:W-:Y:S02]  /*36560*/  LOP3.LUT R0, R0, 0xfffeffff, RZ, 0xc0, !PT ;  /* 0xfffeffff00007812 */ /* 0x000fe400078ec0ff */
        /* <DEDUP_REMOVED lines=18> */
[----:B0-----:R-:W-:Y:S01]  /*36690*/  @!P4 IADD3 R22, P5, P6, R6, UR56, R8 ;  /* 0x000000380616cc10 */ /* 0x001fe2000febe008 */
[----:B--2---:R-:W-:-:S03]  /*366a0*/  FMUL R3, R3, UR4 ;  /* 0x0000000403037c20 */ /* 0x004fc60008400000 */
[----:B------:R-:W-:Y:S02]  /*366b0*/  @!P4 IADD3.X R23, R27, UR53, R9, P5, P6 ;  /* 0x000000351b17cc10 */ /* 0x000fe4000afec409 */
[C---:B------:R-:W-:Y:S02]  /*366c0*/  ISETP.LT.OR P4, PT, R26.reuse, 0x1a, !P1 ;  /* 0x0000001a1a00780c */ /* 0x040fe40004f81670 */
[----:B------:R-:W-:-:S11]  /*366d0*/  ISETP.LT.OR P1, PT, R26, 0x11, !P0 ;  /* 0x000000111a00780c */ /* 0x000fd60004721670 */
[----:B------:R-:W0:Y:S01]  /*366e0*/  @!P4 LDC.64 R8, c[0x0][0x5c0] ;  /* 0x00017000ff08cb82 */ /* 0x000e220000000a00 */
[----:B------:R-:W-:-:S04]  /*366f0*/  @P4 LOP3.LUT R0, R0, 0x1000, RZ, 0xfc, !PT ;  /* 0x0000100000004812 */ /* 0x000fc800078efcff */
[----:B------:R-:W-:-:S04]  /*36700*/  LOP3.LUT R0, R0, 0xfffff7ff, RZ, 0xc0, !PT ;  /* 0xfffff7ff00007812 */ /* 0x000fc800078ec0ff */
[----:B------:R-:W-:-:S04]  /*36710*/  @P1 LOP3.LUT R0, R0, 0x800, RZ, 0xfc, !PT ;  /* 0x0000080000001812 */ /* 0x000fc800078efcff */
[----:B------:R-:W-:Y:S02]  /*36720*/  LOP3.LUT R0, R0, 0xfffffbff, RZ, 0xc0, !PT ;  /* 0xfffffbff00007812 */ /* 0x000fe400078ec0ff */
[----:B0-----:R-:W-:-:S04]  /*36730*/  @!P4 IADD3 R18, P5, P6, R6, UR56, R8 ;  /* 0x000000380612cc10 */ /* 0x001fc8000febe008 */
[----:B------:R-:W-:Y:S02]  /*36740*/  @!P4 IADD3.X R19, R27, UR53, R9, P5, P6 ;  /* 0x000000351b13cc10 */ /* 0x000fe4000afec409 */
[----:B------:R-:W0:Y:S02]  /*36750*/  @!P1 LDC.64 R8, c[0x0][0x5c0] ;  /* 0x00017000ff089b82 */ /* 0x000e240000000a00 */
[----:B0-----:R-:W-:-:S04]  /*36760*/  @!P1 IADD3 R30, P5, P6, R6, UR58, R8 ;  /* 0x0000003a061e9c10 */ /* 0x001fc8000febe008 */
[----:B------:R-:W-:Y:S02]  /*36770*/  @!P1 IADD3.X R31, R27, UR57, R9, P5, P6 ;  /* 0x000000391b1f9c10 */ /* 0x000fe4000afec409 */
[----:B------:R-:W-:-:S13]  /*36780*/  ISETP.LT.OR P1, PT, R26, 0x12, !P0 ;  /* 0x000000121a00780c */ /* 0x000fda0004721670 */
[----:B------:R-:W0:Y:S01]  /*36790*/  @!P1 LDC.64 R8, c[0x0][0x5c0] ;  /* 0x00017000ff089b82 */ /* 0x000e220000000a00 */
[----:B------:R-:W-:-:S04]  /*367a0*/  @P1 LOP3.LUT R0, R0, 0x400, RZ, 0xfc, !PT ;  /* 0x0000040000001812 */ /* 0x000fc800078efcff */
[C---:B------:R-:W-:Y:S02]  /*367b0*/  LOP3.LUT P4, RZ, R0.reuse, 0x20000, RZ, 0xc0, !PT ;  /* 0x0002000000ff7812 */ /* 0x040fe4000788c0ff */
        /* <DEDUP_REMOVED lines=9> */
[C---:B------:R-:W-:Y:S02]  /*36850*/  ISETP.LT.OR P1, PT, R26.reuse, 0x1a, !P0 ;  /* 0x0000001a1a00780c */ /* 0x040fe40004721670 */
[----:B------:R-:W-:-:S11]  /*36860*/  ISETP.LT.OR P0, PT, R26, 0x11, !P2 ;  /* 0x000000111a00780c */ /* 0x000fd60005701670 */
[----:B------:R-:W0:Y:S01]  /*36870*/  @!P1 LDC.64 R8, c[0x0][0x5c0] ;  /* 0x00017000ff089b82 */ /* 0x000e220000000a00 */
[----:B------:R-:W-:Y:S02]  /*36880*/  F2FP.SATFINITE.E4M3.F32.PACK_AB_MERGE_C R3, RZ, R3, RZ ;  /* 0x00000003ff03723e */ /* 0x000fe400048070ff */
[----:B------:R-:W-:Y:S02]  /*36890*/  @P0 LOP3.LUT R0, R0, 0x20, RZ, 0xfc, !PT ;  /* 0x0000002000000812 */ /* 0x000fe400078efcff */
[----:B------:R-:W-:Y:S02]  /*368a0*/  @P1 LOP3.LUT R2, R2, 0x800000, RZ, 0xfc, !PT ;  /* 0x0080000002021812 */ /* 0x000fe400078efcff */
[----:B------:R-:W-:Y:S01]  /*368b0*/  LOP3.LUT R0, R0, 0xffffffef, RZ, 0xc0, !PT ;  /* 0xffffffef00007812 */ /* 0x000fe200078ec0ff */
[----:B------:R-:W-:Y:S01]  /*368c0*/  IMAD.U32 R42, RZ, RZ, UR6 ;  /* 0x00000006ff2a7e24 */ /* 0x000fe2000f8e00ff */
[----:B------:R-:W-:Y:S01]  /*368d0*/  LOP3.LUT R2, R2, 0xfeffffff, RZ, 0xc0, !PT ;  /* 0xfeffffff02027812 */ /* 0x000fe200078ec0ff */
[----:B------:R-:W-:-:S03]  /*368e0*/  IMAD.U32 R44, RZ, RZ, UR52 ;  /* 0x00000034ff2c7e24 */ /* 0x000fc6000f8e00ff */
[----:B------:R-:W-:Y:S02]  /*368f0*/  @P2 LOP3.LUT R2, R2, 0x1000000, RZ, 0xfc, !PT ;  /* 0x0100000002022812 */ /* 0x000fe400078efcff */
[----:B0-----:R-:W-:-:S04]  /*36900*/  @!P1 IADD3 R34, P5, P6, R6, UR58, R8 ;  /* 0x0000003a06229c10 */ /* 0x001fc8000febe008 */
[----:B------:R-:W-:Y:S02]  /*36910*/  @!P1 IADD3.X R35, R27, UR57, R9, P5, P6 ;  /* 0x000000391b239c10 */ /* 0x000fe4000afec409 */
[----:B------:R-:W-:-:S04]  /*36920*/  @!P0 IADD3 R36, P6, P5, R36, UR56, R6 ;  /* 0x0000003824248c10 */ /* 0x000fc8000fdde006 */
[----:B------:R-:W-:Y:S02]  /*36930*/  @!P0 IADD3.X R37, R37, UR53, R27, P6, P5 ;  /* 0x0000003525258c10 */ /* 0x000fe4000b7ea41b */
[----:B------:R-:W-:-:S13]  /*36940*/  ISETP.LT.OR P0, PT, R26, 0x12, !P2 ;  /* 0x000000121a00780c */ /* 0x000fda0005701670 */
[----:B------:R-:W-:Y:S02]  /*36950*/  @!P0 IADD3 R38, P6, P5, R38, UR56, R6 ;  /* 0x0000003826268c10 */ /* 0x000fe4000fdde006 */
[----:B------:R-:W-:Y:S02]  /*36960*/  @P0 LOP3.LUT R0, R0, 0x10, RZ, 0xfc, !PT ;  /* 0x0000001000000812 */ /* 0x000fe400078efcff */
[----:B------:R-:W-:Y:S02]  /*36970*/  @!P0 IADD3.X R39, R39, UR53, R27, P6, P5 ;  /* 0x0000003527278c10 */ /* 0x000fe4000b7ea41b */
[----:B------:R-:W-:Y:S02]  /*36980*/  ISETP.LT.OR P0, PT, R26, 0x19, !P2 ;  /* 0x000000191a00780c */ /* 0x000fe40005701670 */
[----:B------:R-:W-:-:S11]  /*36990*/  LOP3.LUT R0, R0, 0xfffffff7, RZ, 0xc0, !PT ;  /* 0xfffffff700007812 */ /* 0x000fd600078ec0ff */
        /* <DEDUP_REMOVED lines=9> */
[----:B------:R-:W-:-:S11]  /*36a30*/  LOP3.LUT P1, RZ, R0, 0x40, RZ, 0xc0, !PT ;  /* 0x0000004000ff7812 */ /* 0x000fd6000782c0ff */
[----:B------:R-:W0:Y:S02]  /*36a40*/  @!P5 LDC.64 R8, c[0x0][0x5c0] ;  /* 0x00017000ff08db82 */ /* 0x000e240000000a00 */
[----:B0-----:R-:W-:-:S05]  /*36a50*/  @!P5 IADD3 R8, P6, R6, R8, RZ ;  /* 0x000000080608d210 */ /* 0x001fca0007fde0ff */
[----:B------:R-:W-:-:S05]  /*36a60*/  @!P5 IMAD.X R9, R27, 0x1, R9, P6 ;  /* 0x000000011b09d824 */ /* 0x000fca00030e0609 */
[----:B------:R0:W-:Y:S01]  /*36a70*/  @!P5 STG.E.U8 desc[UR54][R8.64+0x10], R3 ;  /* 0x000010030800d986 */ /* 0x0001e2000c101136 */
[----:B------:R-:W-:-:S13]  /*36a80*/  ISETP.LT.OR P5, PT, R26, 0x12, !P4 ;  /* 0x000000121a00780c */ /* 0x000fda00067a1670 */
[----:B0-----:R-:W0:Y:S01]  /*36a90*/  @!P5 LDC.64 R8, c[0x0][0x5c0] ;  /* 0x00017000ff08db82 */ /* 0x001e220000000a00 */
[----:B---3--:R-:W-:-:S05]  /*36aa0*/  FMUL R3, R40, UR4 ;  /* 0x0000000428037c20 */ /* 0x008fca0008400000 */
[----:B------:R-:W-:Y:S02]  /*36ab0*/  F2FP.SATFINITE.E4M3.F32.PACK_AB_MERGE_C R3, RZ, R3, RZ ;  /* 0x00000003ff03723e */ /* 0x000fe400048070ff */
[----:B0-----:R-:W-:-:S05]  /*36ac0*/  @!P5 IADD3 R8, P6, R6, R8, RZ ;  /* 0x000000080608d210 */ /* 0x001fca0007fde0ff */
[----:B------:R-:W-:-:S05]  /*36ad0*/  @!P5 IMAD.X R9, R27, 0x1, R9, P6 ;  /* 0x000000011b09d824 */ /* 0x000fca00030e0609 */
[----:B------:R4:W-:Y:S02]  /*36ae0*/  @!P5 STG.E.U8 desc[UR54][R8.64+0x11], R3 ;  /* 0x000011030800d986 */ /* 0x0009e4000c101136 */
[----:B----4-:R-:W-:-:S05]  /*36af0*/  FMUL R3, R48, UR4 ;  /* 0x0000000430037c20 */ /* 0x010fca0008400000 */
[----:B------:R-:W-:-:S05]  /*36b00*/  F2FP.SATFINITE.E4M3.F32.PACK_AB_MERGE_C R3, RZ, R3, RZ ;  /* 0x00000003ff03723e */ /* 0x000fca00048070ff */
[----:B------:R5:W-:Y:S02]  /*36b10*/  @!P1 STG.E.U8 desc[UR54][R16.64+0x10], R3 ;  /* 0x0000100310009986 */ /* 0x000be4000c101136 */
[----:B-----5:R-:W-:Y:S02]  /*36b20*/  FMUL R3, R49, UR4 ;  /* 0x0000000431037c20 */ /* 0x020fe40008400000 */
[----:B------:R-:W2:Y:S01]  /*36b30*/  LDL.LU R49, [R1+0x27c] ;  /* 0x00027c0001317983 */ /* 0x000ea20000300800 */
[----:B------:R-:W-:Y:S01]  /*36b40*/  ISETP.LT.OR P4, PT, R26, 0x11, !P3 ;  /* 0x000000111a00780c */ /* 0x000fe20005f81670 */
[----:B------:R-:W-:Y:S01]  /*36b50*/  IMAD.U32 R40, RZ, RZ, UR52 ;  /* 0x00000034ff287e24 */ /* 0x000fe2000f8e00ff */
[----:B------:R-:W-:Y:S01]  /*36b60*/  LOP3.LUT R2, R2, 0xfdffffff, RZ, 0xc0, !PT ;  /* 0xfdffffff02027812 */ /* 0x000fe200078ec0ff */
[----:B------:R-:W3:Y:S01]  /*36b70*/  LDL.LU R52, [R1+0x280] ;  /* 0x0002800001347983 */ /* 0x000ee20000300800 */
[----:B------:R-:W-:-:S03]  /*36b80*/  IMAD.U32 R46, RZ, RZ, UR6 ;  /* 0x00000006ff2e7e24 */ /* 0x000fc6000f8e00ff */
[----:B------:R-:W4:Y:S01]  /*36b90*/  LDL.LU R51, [R1+0x284] ;  /* 0x0002840001337983 */ /* 0x000f220000300800 */
[----:B------:R-:W-:Y:S01]  /*36ba0*/  LOP3.LUT P0, RZ, R0, 0x80, RZ, 0xc0, !PT ;  /* 0x0000008000ff7812 */ /* 0x000fe2000780c0ff */
[----:B------:R-:W-:Y:S02]  /*36bb0*/  IMAD.U32 R17, RZ, RZ, UR52 ;  /* 0x00000034ff117e24 */ /* 0x000fe4000f8e00ff */
[----:B------:R-:W-:Y:S01]  /*36bc0*/  IMAD.U32 R48, RZ, RZ, UR6 ;  /* 0x00000006ff307e24 */ /* 0x000fe2000f8e00ff */
[----:B------:R-:W5:Y:S01]  /*36bd0*/  LDL.LU R54, [R1+0x288] ;  /* 0x0002880001367983 */ /* 0x000f620000300800 */
[----:B------:R-:W-:-:S04]  /*36be0*/  @!P4 IADD3 R40, P6, P5, R40, UR58, R6 ;  /* 0x0000003a2828cc10 */ /* 0x000fc8000fdde006 */
[----:B------:R-:W-:Y:S02]  /*36bf0*/  @!P4 IADD3.X R42, R42, UR57, R27, P6, P5 ;  /* 0x000000392a2acc10 */ /* 0x000fe4000b7ea41b */
[----:B------:R-:W-:Y:S02]  /*36c00*/  ISETP.LT.OR P5, PT, R26, 0x12, !P3 ;  /* 0x000000121a00780c */ /* 0x000fe40005fa1670 */
[----:B------:R-:W-:-:S04]  /*36c10*/  @P4 LOP3.LUT R2, R2, 0x2000000, RZ, 0xfc, !PT ;  /* 0x0200000002024812 */ /* 0x000fc800078efcff */
[----:B------:R-:W-:-:S07]  /*36c20*/  LOP3.LUT R2, R2, 0xfbffffff, RZ, 0xc0, !PT ;  /* 0xfbffffff02027812 */ /* 0x000fce00078ec0ff */
[----:B------:R-:W-:-:S04]  /*36c30*/  @!P5 IADD3 R44, P2, P6, R44, UR58, R6 ;  /* 0x0000003a2c2cdc10 */ /* 0x000fc8000fe5e006 */
[----:B------:R-:W-:Y:S02]  /*36c40*/  @!P5 IADD3.X R46, R46, UR57, R27, P2, P6 ;  /* 0x000000392e2edc10 */ /* 0x000fe400097ec41b */
[----:B------:R-:W-:Y:S02]  /*36c50*/  ISETP.LT.OR P6, PT, R26, 0x19, !P3 ;  /* 0x000000191a00780c */ /* 0x000fe40005fc1670 */
[----:B------:R-:W-:-:S04]  /*36c60*/  @P5 LOP3.LUT R2, R2, 0x4000000, RZ, 0xfc, !PT ;  /* 0x0400000002025812 */ /* 0x000fc800078efcff */
[----:B------:R-:W-:Y:S02]  /*36c70*/  LOP3.LUT R2, R2, 0xf7ffffff, RZ, 0xc0, !PT ;  /* 0xf7ffffff02027812 */ /* 0x000fe400078ec0ff */
[----:B------:R-:W-:-:S05]  /*36c80*/  F2FP.SATFINITE.E4M3.F32.PACK_AB_MERGE_C R3, RZ, R3, RZ ;  /* 0x00000003ff03723e */ /* 0x000fca00048070ff */
[----:B------:R-:W-:Y:S02]  /*36c90*/  @!P6 IADD3 R17, P1, P2, R17, UR58, R6 ;  /* 0x0000003a1111ec10 */ /* 0x000fe4000fa3e006 */
[----:B------:R-:W-:Y:S02]  /*36ca0*/  @P6 LOP3.LUT R2, R2, 0x8000000, RZ, 0xfc, !PT ;  /* 0x0800000002026812 */ /* 0x000fe400078efcff */
[----:B------:R-:W-:Y:S02]  /*36cb0*/  @!P6 IADD3.X R48, R48, UR57, R27, P1, P2 ;  /* 0x000000393030ec10 */ /* 0x000fe40008fe441b */
[----:B------:R-:W-:Y:S02]  /*36cc0*/  LOP3.LUT R2, R2, 0xefffffff, RZ, 0xc0, !PT ;  /* 0xefffffff02027812 */ /* 0x000fe400078ec0ff */
[----:B------:R-:W-:Y:S01]  /*36cd0*/  LOP3.LUT P6, RZ, R0, 0x20000, RZ, 0xc0, !PT ;  /* 0x0002000000ff7812 */ /* 0x000fe200078cc0ff */
[----:B------:R0:W-:Y:S01]  /*36ce0*/  @!P0 STG.E.U8 desc[UR54][R12.64+0x11], R3 ;  /* 0x000011030c008986 */ /* 0x0001e2000c101136 */
[----:B------:R-:W-:-:S02]  /*36cf0*/  ISETP.LT.OR P0, PT, R26, 0x1a, !P3 ;  /* 0x0000001a1a00780c */ /* 0x000fc40005f01670 */
[----:B------:R-:W-:Y:S02]  /*36d00*/  @P3 LOP3.LUT R2, R2, 0x10000000, RZ, 0xfc, !PT ;  /* 0x1000000002023812 */ /* 0x000fe400078efcff */
[----:B------:R-:W-:Y:S01]  /*36d10*/  ISETP.LT.OR P3, PT, R26, 0x19, !P6 ;  /* 0x000000191a00780c */ /* 0x000fe20007761670 */
[----:B0-----:R-:W-:Y:S02]  /*36d20*/  FMUL R3, R50, UR4 ;  /* 0x0000000432037c20 */ /* 0x001fe40008400000 */
[----:B------:R-:W5:Y:S10]  /*36d30*/  LDL.LU R50, [R1+0x28c] ;  /* 0x00028c0001327983 */ /* 0x000f740000300800 */
[----:B------:R-:W0:Y:S01]  /*36d40*/  @!P3 LDC.64 R8, c[0x0][0x5c0] ;  /* 0x00017000ff08bb82 */ /* 0x000e220000000a00 */
[----:B------:R-:W-:Y:S01]  /*36d50*/  IMAD.U32 R16, RZ, RZ, UR52 ;  /* 0x00000034ff107e24 */ /* 0x000fe2000f8e00ff */
[----:B------:R-:W-:Y:S01]  /*36d60*/  LOP3.LUT R2, R2, 0xdfffffff, RZ, 0xc0, !PT ;  /* 0xdfffffff02027812 */ /* 0x000fe200078ec0ff */
[----:B------:R-:W-:-:S03]  /*36d70*/  IMAD.U32 R12, RZ, RZ, UR6 ;  /* 0x00000006ff0c7e24 */ /* 0x000fc6000f8e00ff */
[----:B------:R-:W-:Y:S02]  /*36d80*/  @!P0 IADD3 R16, P1, P2, R16, UR58, R6 ;  /* 0x0000003a10108c10 */ /* 0x000fe4000fa3e006 */
[----:B------:R-:W-:Y:S02]  /*36d90*/  @P0 LOP3.LUT R2, R2, 0x20000000, RZ, 0xfc, !PT ;  /* 0x2000000002020812 */ /* 0x000fe400078efcff */
[----:B------:R-:W-:Y:S02]  /*36da0*/  @!P0 IADD3.X R12, R12, UR57, R27, P1, P2 ;  /* 0x000000390c0c8c10 */ /* 0x000fe40008fe441b */
[----:B------:R-:W-:Y:S02]  /*36db0*/  F2FP.SATFINITE.E4M3.F32.PACK_AB_MERGE_C R3, RZ, R3, RZ ;  /* 0x00000003ff03723e */ /* 0x000fe400048070ff */
[----:B0-----:R-:W-:-:S05]  /*36dc0*/  @!P3 IADD3 R8, P0, R6, R8, RZ ;  /* 0x000000080608b210 */ /* 0x001fca0007f1e0ff */
[----:B------:R-:W-:-:S05]  /*36dd0*/  @!P3 IMAD.X R9, R27, 0x1, R9, P0 ;  /* 0x000000011b09b824 */ /* 0x000fca00000e0609 */
[----:B------:R0:W-:Y:S01]  /*36de0*/  @!P3 STG.E.U8 desc[UR54][R8.64+0x18], R3 ;  /* 0x000018030800b986 */ /* 0x0001e2000c101136 */
[----:B------:R-:W-:-:S13]  /*36df0*/  ISETP.LT.OR P3, PT, R26, 0x1a, !P6 ;  /* 0x0000001a1a00780c */ /* 0x000fda0007761670 */
[----:B0-----:R-:W0:Y:S01]  /*36e00*/  @!P3 LDC.64 R8, c[0x0][0x5c0] ;  /* 0x00017000ff08bb82 */ /* 0x001e220000000a00 */
[----:B--2---:R-:W-:Y:S02]  /*36e10*/  FMUL R3, R49, UR4 ;  /* 0x0000000431037c20 */ /* 0x004fe40008400000 */
[----:B------:R-:W2:Y:S01]  /*36e20*/  LDL.LU R49, [R1+0x290] ;  /* 0x0002900001317983 */ /* 0x000ea20000300800 */
[----:B0-----:R-:W-:Y:S02]  /*36e30*/  @!P3 IADD3 R8, P6, R6, R8, RZ ;  /* 0x000000080608b210 */ /* 0x001fe40007fde0ff */
[----:B------:R-:W-:Y:S01]  /*36e40*/  F2FP.SATFINITE.E4M3.F32.PACK_AB_MERGE_C R3, RZ, R3, RZ ;  /* 0x00000003ff03723e */ /* 0x000fe200048070ff */
[----:B------:R-:W2:Y:S02]  /*36e50*/  LDL.LU R53, [R1+0x294] ;  /* 0x0002940001357983 */ /* 0x000ea40000300800 */
[----:B------:R-:W-:Y:S01]  /*36e60*/  @!P3 IMAD.X R9, R27, 0x1, R9, P6 ;  /* 0x000000011b09b824 */ /* 0x000fe200030e0609 */
[----:B------:R-:W-:-:S04]  /*36e70*/  LOP3.LUT P5, RZ, R0, 0x80000, RZ, 0xc0, !PT ;  /* 0x0008000000ff7812 */ /* 0x000fc800078ac0ff */
[----:B------:R3:W-:Y:S01]  /*36e80*/  @!P3 STG.E.U8 desc[UR54][R8.64+0x19], R3 ;  /* 0x000019030800b986 */ /* 0x0007e2000c101136 */
[----:B------:R-:W-:Y:S01]  /*36e90*/  LOP3.LUT P4, RZ, R0, 0x40000, RZ, 0xc0, !PT ;  /* 0x0004000000ff7812 */ /* 0x000fe2000788c0ff */
[----:B---3--:R-:W-:Y:S02]  /*36ea0*/  FMUL R3, R52, UR4 ;  /* 0x0000000434037c20 */ /* 0x008fe40008400000 */
[----:B------:R-:W3:Y:S03]  /*36eb0*/  LDL.LU R52, [R1+0x298] ;  /* 0x0002980001347983 */ /* 0x000ee60000300800 */
[----:B------:R-:W-:-:S05]  /*36ec0*/  F2FP.SATFINITE.E4M3.F32.PACK_AB_MERGE_C R3, RZ, R3, RZ ;  /* 0x00000003ff03723e */ /* 0x000fca00048070ff */
[----:B------:R4:W-:Y:S01]  /*36ed0*/  @!P5 STG.E.U8 desc[UR54][R24.64+0x18], R3 ;  /* 0x000018031800d986 */ /* 0x0009e2000c101136 */
[----:B------:R-:W-:Y:S01]  /*36ee0*/  LOP3.LUT P2, RZ, R0, 0x10000, RZ, 0xc0, !PT ;  /* 0x0001000000ff7812 */ /* 0x000fe2000784c0ff */
[----:B----4-:R-:W-:Y:S02]  /*36ef0*/  FMUL R3, R51, UR4 ;  /* 0x0000000433037c20 */ /* 0x010fe40008400000 */
[----:B------:R-:W4:Y:S03]  /*36f00*/  LDL.LU R51, [R1+0x29c] ;  /* 0x00029c0001337983 */ /* 0x000f260000300800 */
[----:B------:R-:W-:-:S05]  /*36f10*/  F2FP.SATFINITE.E4M3.F32.PACK_AB_MERGE_C R3, RZ, R3, RZ ;  /* 0x00000003ff03723e */ /* 0x000fca00048070ff */
[----:B------:R5:W-:Y:S02]  /*36f20*/  @!P4 STG.E.U8 desc[UR54][R20.64+0x19], R3 ;  /* 0x000019031400c986 */ /* 0x000be4000c101136 */
[----:B-----5:R-:W-:-:S05]  /*36f30*/  FMUL R3, R54, UR4 ;  /* 0x0000000436037c20 */ /* 0x020fca0008400000 */
[----:B------:R-:W-:-:S05]  /*36f40*/  F2FP.SATFINITE.E4M3.F32.PACK_AB_MERGE_C R3, RZ, R3, RZ ;  /* 0x00000003ff03723e */ /* 0x000fca00048070ff */
[----:B------:R0:W-:Y:S02]  /*36f50*/  @!P2 STG.E.U8 desc[UR54][R14.64+0x10], R3 ;  /* 0x000010030e00a986 */ /* 0x0001e4000c101136 */
[----:B0-----:R-:W-:Y:S02]  /*36f60*/  FMUL R3, R50, UR4 ;  /* 0x0000000432037c20 */ /* 0x001fe40008400000 */
[----:B------:R-:W5:Y:S01]  /*36f70*/  LDL.LU R50, [R1+0x2a0] ;  /* 0x0002a00001327983 */ /* 0x000f620000300800 */
[----:B------:R-:W-:-:S03]  /*36f80*/  LOP3.LUT P1, RZ, R0, 0x8000, RZ, 0xc0, !PT ;  /* 0x0000800000ff7812 */ /* 0x000fc6000782c0ff */
[----:B------:R-:W5:Y:S01]  /*36f90*/  LDL.LU R54, [R1+0x2a4] ;  /* 0x0002a40001367983 */ /* 0x000f620000300800 */
[----:B------:R-:W-:-:S09]  /*36fa0*/  F2FP.SATFINITE.E4M3.F32.PACK_AB_MERGE_C R3, RZ, R3, RZ ;  /* 0x00000003ff03723e */ /* 0x000fd200048070ff */
[----:B------:R2:W-:Y:S01]  /*36fb0*/  @!P1 STG.E.U8 desc[UR54][R10.64+0x11], R3 ;  /* 0x000011030a009986 */ /* 0x0005e2000c101136 */
[----:B------:R-:W-:Y:S02]  /*36fc0*/  LOP3.LUT P3, RZ, R0, 0x4000, RZ, 0xc0, !PT ;  /* 0x0000400000ff7812 */ /* 0x000fe4000786c0ff */
[----:B------:R-:W-:-:S11]  /*36fd0*/  LOP3.LUT R2, R2, 0xbfffffff, RZ, 0xc0, !PT ;  /* 0xbfffffff02027812 */ /* 0x000fd600078ec0ff */
[----:B------:R-:W-:Y:S02]  /*36fe0*/  @P3 LOP3.LUT R2, R2, 0x40000000, RZ, 0xfc, !PT ;  /* 0x4000000002023812 */ /* 0x000fe400078efcff */
[----:B------:R-:W-:-:S13]  /*36ff0*/  LOP3.LUT P3, RZ, R0, 0x20, RZ, 0xc0, !PT ;  /* 0x0000002000ff7812 */ /* 0x000fda000786c0ff */
[----:B------:R-:W0:Y:S01]  /*37000*/  @!P3 LDC.64 R8, c[0x0][0x5c0] ;  /* 0x00017000ff08bb82 */ /* 0x000e220000000a00 */
[----:B--2---:R-:W-:Y:S02]  /*37010*/  FMUL R3, R49, UR4 ;  /* 0x0000000431037c20 */ /* 0x004fe40008400000 */
[----:B------:R-:W2:Y:S01]  /*37020*/  LDL.LU R49, [R1+0x2a8] ;  /* 0x0002a80001317983 */ /* 0x000ea20000300800 */
[----:B------:R-:W-:Y:S02]  /*37030*/  LOP3.LUT P0, RZ, R0, 0x10, RZ, 0xc0, !PT ;  /* 0x0000001000ff7812 */ /* 0x000fe4000780c0ff */
[----:B0-----:R-:W-:Y:S02]  /*37040*/  @!P3 IADD3 R8, P1, R36, R8, RZ ;  /* 0x000000082408b210 */ /* 0x001fe40007f3e0ff */
[----:B------:R-:W-:-:S03]  /*37050*/  F2FP.SATFINITE.E4M3.F32.PACK_AB_MERGE_C R3, RZ, R3, RZ ;  /* 0x00000003ff03723e */ /* 0x000fc600048070ff */
[----:B------:R-:W-:-:S05]  /*37060*/  @!P3 IMAD.X R9, R37, 0x1, R9, P1 ;  /* 0x000000012509b824 */ /* 0x000fca00008e0609 */
[----:B------:R0:W-:Y:S02]  /*37070*/  @!P3 STG.E.U8 desc[UR54][R8.64+0x10], R3 ;  /* 0x000010030800b986 */ /* 0x0001e4000c101136 */
[----:B0-----:R-:W0:Y:S01]  /*37080*/  @!P0 LDC.64 R8, c[0x0][0x5c0] ;  /* 0x00017000ff088b82 */ /* 0x001e220000000a00 */
[----:B------:R-:W-:Y:S01]  /*37090*/  LOP3.LUT P5, RZ, R0, 0x8, RZ, 0xc0, !PT ;  /* 0x0000000800ff7812 */ /* 0x000fe200078ac0ff */
[----:B------:R-:W-:Y:S02]  /*370a0*/  FMUL R3, R53, UR4 ;  /* 0x0000000435037c20 */ /* 0x000fe40008400000 */
[----:B------:R-:W2:Y:S03]  /*370b0*/  LDL.LU R53, [R1+0x2ac] ;  /* 0x0002ac0001357983 */ /* 0x000ea60000300800 */
[----:B------:R-:W-:Y:S02]  /*370c0*/  F2FP.SATFINITE.E4M3.F32.PACK_AB_MERGE_C R3, RZ, R3, RZ ;  /* 0x00000003ff03723e */ /* 0x000fe400048070ff */
[----:B0-----:R-:W-:-:S05]  /*370d0*/  @!P0 IADD3 R8, P3, R38, R8, RZ ;  /* 0x0000000826088210 */ /* 0x001fca0007f7e0ff */
[----:B------:R-:W-:Y:S01]  /*370e0*/  @!P0 IMAD.X R9, R39, 0x1, R9, P3 ;  /* 0x0000000127098824 */ /* 0x000fe200018e0609 */
[----:B------:R-:W-:-:S04]  /*370f0*/  LOP3.LUT P3, RZ, R2, 0x40000000, RZ, 0xc0, !PT ;  /* 0x4000000002ff7812 */ /* 0x000fc8000786c0ff */
[----:B------:R0:W-:Y:S01]  /*37100*/  @!P0 STG.E.U8 desc[UR54][R8.64+0x11], R3 ;  /* 0x0000110308008986 */ /* 0x0001e2000c101136 */
[----:B------:R-:W-:Y:S01]  /*37110*/  LOP3.LUT P6, RZ, R0, 0x1000, RZ, 0xc0, !PT ;  /* 0x0000100000ff7812 */ /* 0x000fe200078cc0ff */
[----:B0-----:R-:W0:Y:S01]  /*37120*/  @!P5 LDC.64 R8, c[0x0][0x5c0] ;  /* 0x00017000ff08db82 */ /* 0x001e220000000a00 */
        /* <DEDUP_REMOVED lines=8> */
[----:B------:R5:W-:Y:S01]  /*371b0*/  @!P6 STG.E.U8 desc[UR54][R18.64+0x19], R3 ;  /* 0x000019031200e986 */ /* 0x000be2000c101136 */
[----:B0-----:R-:W-:-:S05]  /*371c0*/  @!P5 IADD3 R8, P6, R41, R8, RZ ;  /* 0x000000082908d210 */ /* 0x001fca0007fde0ff */
[----:B------:R-:W-:Y:S02]  /*371d0*/  @!P5 IMAD.X R9, R43, 0x1, R9, P6 ;  /* 0x000000012b09d824 */ /* 0x000fe400030e0609 */
[----:B-----5:R-:W-:Y:S02]  /*371e0*/  FMUL R3, R50, UR4 ;  /* 0x0000000432037c20 */ /* 0x020fe40008400000 */
[----:B------:R-:W5:Y:S03]  /*371f0*/  LDL.LU R50, [R1+0x2b8] ;  /* 0x0002b80001327983 */ /* 0x000f660000300800 */
[----:B------:R-:W-:-:S05]  /*37200*/  F2FP.SATFINITE.E4M3.F32.PACK_AB_MERGE_C R3, RZ, R3, RZ ;  /* 0x00000003ff03723e */ /* 0x000fca00048070ff */
[----:B------:R0:W-:Y:S02]  /*37210*/  @!P5 STG.E.U8 desc[UR54][R8.64+0x18], R3 ;  /* 0x000018030800d986 */ /* 0x0001e4000c101136 */
[----:B0-----:R-:W0:Y:S01]  /*37220*/  @!P4 LDC.64 R8, c[0x0][0x5c0] ;  /* 0x00017000ff08cb82 */ /* 0x001e220000000a00 */
[----:B------:R-:W-:-:S05]  /*37230*/  FMUL R3, R54, UR4 ;  /* 0x0000000436037c20 */ /* 0x000fca0008400000 */
[----:B------:R-:W-:Y:S02]  /*37240*/  F2FP.SATFINITE.E4M3.F32.PACK_AB_MERGE_C R3, RZ, R3, RZ ;  /* 0x00000003ff03723e */ /* 0x000fe400048070ff */
[----:B0-----:R-:W-:-:S05]  /*37250*/  @!P4 IADD3 R8, P5, R45, R8, RZ ;  /* 0x000000082d08c210 */ /* 0x001fca0007fbe0ff */
[----:B------:R-:W-:-:S05]  /*37260*/  @!P4 IMAD.X R9, R47, 0x1, R9, P5 ;  /* 0x000000012f09c824 */ /* 0x000fca00028e0609 */
[----:B------:R2:W-:Y:S02]  /*37270*/  @!P4 STG.E.U8 desc[UR54][R8.64+0x19], R3 ;  /* 0x000019030800c986 */ /* 0x0005e4000c101136 */
[----:B--2---:R-:W-:Y:S02]  /*37280*/  FMUL R3, R49, UR4 ;  /* 0x0000000431037c20 */ /* 0x004fe40008400000 */
[----:B------:R-:W2:Y:S01]  /*37290*/  LDL.LU R49, [R1+0x2bc] ;  /* 0x0002bc0001317983 */ /* 0x000ea20000300800 */
[----:B------:R-:W-:-:S03]  /*372a0*/  LOP3.LUT P4, RZ, R2, 0x2000000, RZ, 0xc0, !PT ;  /* 0x0200000002ff7812 */ /* 0x000fc6000788c0ff */
[----:B------:R-:W2:Y:S01]  /*372b0*/  LDL.LU R54, [R1+0x2c0] ;  /* 0x0002c00001367983 */ /* 0x000ea20000300800 */
[----:B------:R-:W-:Y:S02]  /*372c0*/  LOP3.LUT P2, RZ, R0, 0x800, RZ, 0xc0, !PT ;  /* 0x0000080000ff7812 */ /* 0x000fe4000784c0ff */
[----:B------:R-:W-:-:S07]  /*372d0*/  F2FP.SATFINITE.E4M3.F32.PACK_AB_MERGE_C R3, RZ, R3, RZ ;  /* 0x00000003ff03723e */ /* 0x000fce00048070ff */
[----:B------:R-:W0:Y:S01]  /*372e0*/  @!P4 LDC.64 R8, c[0x0][0x5c0] ;  /* 0x00017000ff08cb82 */ /* 0x000e220000000a00 */
[----:B------:R-:W-:-:S03]  /*372f0*/  LOP3.LUT P1, RZ, R0, 0x400, RZ, 0xc0, !PT ;  /* 0x0000040000ff7812 */ /* 0x000fc6000782c0ff */
[----:B------:R1:W-:Y:S01]  /*37300*/  @!P2 STG.E.U8 desc[UR54][R30.64+0x10], R3 ;  /* 0x000010031e00a986 */ /* 0x0003e2000c101136 */
[----:B------:R-:W-:Y:S01]  /*37310*/  LOP3.LUT P5, RZ, R2, 0x4000000, RZ, 0xc0, !PT ;  /* 0x0400000002ff7812 */ /* 0x000fe200078ac0ff */
[----:B-1----:R-:W-:Y:S02]  /*37320*/  FMUL R3, R53, UR4 ;  /* 0x0000000435037c20 */ /* 0x002fe40008400000 */
[----:B------:R-:W2:Y:S03]  /*37330*/  LDL.LU R53, [R1+0x2c4] ;  /* 0x0002c40001357983 */ /* 0x000ea60000300800 */
[----:B------:R-:W-:-:S05]  /*37340*/  F2FP.SATFINITE.E4M3.F32.PACK_AB_MERGE_C R3, RZ, R3, RZ ;  /* 0x00000003ff03723e */ /* 0x000fca00048070ff */
[----:B------:R3:W-:Y:S01]  /*37350*/  @!P1 STG.E.U8 desc[UR54][R28.64+0x11], R3 ;  /* 0x000011031c009986 */ /* 0x0007e2000c101136 */
[----:B0-----:R-:W-:-:S05]  /*37360*/  @!P4 IADD3 R8, P1, R40, R8, RZ ;  /* 0x000000082808c210 */ /* 0x001fca0007f3e0ff */
[----:B------:R-:W-:Y:S02]  /*37370*/  @!P4 IMAD.X R9, R42, 0x1, R9, P1 ;  /* 0x000000012a09c824 */ /* 0x000fe400008e0609 */
[----:B---3--:R-:W-:Y:S02]  /*37380*/  FMUL R3, R52, UR4 ;  /* 0x0000000434037c20 */ /* 0x008fe40008400000 */
[----:B------:R-:W3:Y:S03]  /*37390*/  LDL.LU R52, [R1+0x2c8] ;  /* 0x0002c80001347983 */ /* 0x000ee60000300800 */
[----:B------:R-:W-:-:S05]  /*373a0*/  F2FP.SATFINITE.E4M3.F32.PACK_AB_MERGE_C R3, RZ, R3, RZ ;  /* 0x00000003ff03723e */ /* 0x000fca00048070ff */
[----:B------:R0:W-:Y:S02]  /*373b0*/  @!P4 STG.E.U8 desc[UR54][R8.64+0x10], R3 ;  /* 0x000010030800c986 */ /* 0x0001e4000c101136 */
[----:B0-----:R-:W0:Y:S01]  /*373c0*/  @!P5 LDC.64 R8, c[0x0][0x5c0] ;  /* 0x00017000ff08db82 */ /* 0x001e220000000a00 */
[----:B----4-:R-:W-:Y:S02]  /*373d0*/  FMUL R3, R51, UR4 ;  /* 0x0000000433037c20 */ /* 0x010fe40008400000 */
[----:B------:R-:W4:Y:S03]  /*373e0*/  LDL.LU R51, [R1+0x2cc] ;  /* 0x0002cc0001337983 */ /* 0x000f260000300800 */
[----:B------:R-:W-:Y:S02]  /*373f0*/  F2FP.SATFINITE.E4M3.F32.PACK_AB_MERGE_C R3, RZ, R3, RZ ;  /* 0x00000003ff03723e */ /* 0x000fe400048070ff */
[----:B0-----:R-:W-:-:S05]  /*37400*/  @!P5 IADD3 R8, P4, R44, R8, RZ ;  /* 0x000000082c08d210 */ /* 0x001fca0007f9e0ff */
[----:B------:R-:W-:-:S05]  /*37410*/  @!P5 IMAD.X R9, R46, 0x1, R9, P4 ;  /* 0x000000012e09d824 */ /* 0x000fca00020e0609 */
[----:B------:R5:W-:Y:S01]  /*37420*/  @!P5 STG.E.U8 desc[UR54][R8.64+0x11], R3 ;  /* 0x000011030800d986 */ /* 0x000be2000c101136 */
[----:B------:R-:W-:Y:S01]  /*37430*/  LOP3.LUT P5, RZ, R0, 0x200, RZ, 0xc0, !PT ;  /* 0x0000020000ff7812 */ /* 0x000fe200078ac0ff */
[----:B-----5:R-:W-:Y:S02]  /*37440*/  FMUL R3, R50, UR4 ;  /* 0x0000000432037c20 */ /* 0x020fe40008400000 */
[----:B------:R-:W5:Y:S03]  /*37450*/  LDL.LU R50, [R1+0x2d0] ;  /* 0x0002d00001327983 */ /* 0x000f660000300800 */
[----:B------:R-:W-:-:S07]  /*37460*/  F2FP.SATFINITE.E4M3.F32.PACK_AB_MERGE_C R3, RZ, R3, RZ ;  /* 0x00000003ff03723e */ /* 0x000fce00048070ff */
[----:B------:R2:W-:Y:S01]  /*37470*/  @!P5 STG.E.U8 desc[UR54][R32.64+0x18], R3 ;  /* 0x000018032000d986 */ /* 0x0005e2000c101136 */
[----:B------:R-:W-:-:S13]  /*37480*/  LOP3.LUT P6, RZ, R2, 0x8000000, RZ, 0xc0, !PT ;  /* 0x0800000002ff7812 */ /* 0x000fda00078cc0ff */
[----:B------:R-:W0:Y:S01]  /*37490*/  @!P6 LDC.64 R8, c[0x0][0x5c0] ;  /* 0x00017000ff08eb82 */ /* 0x000e220000000a00 */
[----:B------:R-:W-:Y:S01]  /*374a0*/  LOP3.LUT P0, RZ, R2, 0x20000000, RZ, 0xc0, !PT ;  /* 0x2000000002ff7812 */ /* 0x000fe2000780c0ff */
[----:B--2---:R-:W-:Y:S02]  /*374b0*/  FMUL R3, R49, UR4 ;  /* 0x0000000431037c20 */ /* 0x004fe40008400000 */
[----:B------:R-:W2:Y:S01]  /*374c0*/  LDL.LU R49, [R1+0x2d4] ;  /* 0x0002d40001317983 */ /* 0x000ea20000300800 */
[----:B0-----:R-:W-:-:S05]  /*374d0*/  @!P6 IADD3 R14, P5, R17, R8, RZ ;  /* 0x00000008110ee210 */ /* 0x001fca0007fbe0ff */
[----:B------:R-:W-:-:S04]  /*374e0*/  @!P6 IMAD.X R15, R48, 0x1, R9, P5 ;  /* 0x00000001300fe824 */ /* 0x000fc800028e0609 */
[----:B------:R-:W0:Y:S01]  /*374f0*/  @!P0 LDC.64 R8, c[0x0][0x5c0] ;  /* 0x00017000ff088b82 */ /* 0x000e220000000a00 */
[----:B------:R-:W-:Y:S02]  /*37500*/  LOP3.LUT P4, RZ, R2, 0x400000, RZ, 0xc0, !PT ;  /* 0x0040000002ff7812 */ /* 0x000fe4000788c0ff */
[----:B0-----:R-:W-:-:S05]  /*37510*/  @!P0 IADD3 R16, P5, R16, R8, RZ ;  /* 0x0000000810108210 */ /* 0x001fca0007fbe0ff */
[----:B------:R-:W-:Y:S01]  /*37520*/  @!P0 IMAD.X R17, R12, 0x1, R9, P5 ;  /* 0x000000010c118824 */ /* 0x000fe200028e0609 */
[----:B------:R-:W-:Y:S02]  /*37530*/  ISETP.LT.OR P5, PT, R26, 0x11, !P4 ;  /* 0x000000111a00780c */ /* 0x000fe400067a1670 */
[----:B------:R-:W-:-:S11]  /*37540*/  LOP3.LUT P1, RZ, R2, 0x800000, RZ, 0xc0, !PT ;  /* 0x0080000002ff7812 */ /* 0x000fd6000782c0ff */
[----:B------:R-:W0:Y:S01]  /*37550*/  @!P5 LDC.64 R8, c[0x0][0x5c0] ;  /* 0x00017000ff08db82 */ /* 0x000e220000000a00 */
[----:B------:R-:W-:Y:S02]  /*37560*/  @!P5 IMAD.MOV.U32 R10, RZ, RZ, R6 ;  /* 0x000000ffff0ad224 */ /* 0x000fe400078e0006 */
[----:B------:R-:W-:Y:S01]  /*37570*/  @!P5 IMAD.MOV.U32 R11, RZ, RZ, R27 ;  /* 0x000000ffff0bd224 */ /* 0x000fe200078e001b */
[----:B------:R-:W-:Y:S01]  /*37580*/  F2FP.SATFINITE.E4M3.F32.PACK_AB_MERGE_C R3, RZ, R3, RZ ;  /* 0x00000003ff03723e */ /* 0x000fe200048070ff */
[----:B------:R-:W-:-:S04]  /*37590*/  @!P5 IMAD.WIDE.U32 R10, R4, 0x180, R10 ;  /* 0x00000180040ad825 */ /* 0x000fc800078e000a */
[----:B------:R1:W-:Y:S02]  /*375a0*/  @!P1 STG.E.U8 desc[UR54][R34.64+0x19], R3 ;  /* 0x0000190322009986 */ /* 0x0003e4000c101136 */
[----:B-1----:R-:W-:Y:S01]  /*375b0*/  @!P5 IMAD R3, R5, 0x180, RZ ;  /* 0x000001800503d824 */ /* 0x002fe200078e02ff */
[----:B0-----:R-:W-:-:S04]  /*375c0*/  @!P5 IADD3 R12, P1, R10, R8, RZ ;  /* 0x000000080a0cd210 */ /* 0x001fc80007f3e0ff */
[----:B------:R-:W-:Y:S01]  /*375d0*/  @!P5 IADD3.X R13, R9, R11, R3, P1, !PT ;  /* 0x0000000b090dd210 */ /* 0x000fe20000ffe403 */
[----:B------:R-:W-:-:S05]  /*375e0*/  FMUL R3, R54, UR4 ;  /* 0x0000000436037c20 */ /* 0x000fca0008400000 */
        /* <DEDUP_REMOVED lines=9> */
[----:B------:R-:W-:Y:S01]  /*37680*/  @!P6 IADD3.X R9, R11, R9, R3, P1, !PT ;  /* 0x000000090b09e210 */ /* 0x000fe20000ffe403 */
[----:B------:R-:W-:-:S05]  /*37690*/  FMUL R3, R53, UR4 ;  /* 0x0000000435037c20 */ /* 0x000fca0008400000 */
[----:B------:R-:W-:-:S05]  /*376a0*/  F2FP.SATFINITE.E4M3.F32.PACK_AB_MERGE_C R3, RZ, R3, RZ ;  /* 0x00000003ff03723e */ /* 0x000fca00048070ff */
[----:B------:R3:W-:Y:S02]  /*376b0*/  @!P0 STG.E.U8 desc[UR54][R16.64+0x19], R3 ;  /* 0x0000190310008986 */ /* 0x0007e4000c101136 */
[----:B---3--:R-:W-:-:S05]  /*376c0*/  FMUL R3, R52, UR4 ;  /* 0x0000000434037c20 */ /* 0x008fca0008400000 */
[----:B------:R-:W-:-:S05]  /*376d0*/  F2FP.SATFINITE.E4M3.F32.PACK_AB_MERGE_C R3, RZ, R3, RZ ;  /* 0x00000003ff03723e */ /* 0x000fca00048070ff */
[----:B------:R4:W-:Y:S01]  /*376e0*/  @!P5 STG.E.U8 desc[UR54][R12.64+0x10], R3 ;  /* 0x000010030c00d986 */ /* 0x0009e2000c101136 */
[----:B------:R-:W-:-:S04]  /*376f0*/  LOP3.LUT P5, RZ, R0, 0x400000, RZ, 0xc0, !PT ;  /* 0x0040000000ff7812 */ /* 0x000fc800078ac0ff */
[----:B------:R-:W-:Y:S01]  /*37700*/  ISETP.LT.OR P5, PT, R26, 0x11, !P5 ;  /* 0x000000111a00780c */ /* 0x000fe20006fa1670 */
[----:B----4-:R-:W-:-:S05]  /*37710*/  FMUL R3, R51, UR4 ;  /* 0x0000000433037c20 */ /* 0x010fca0008400000 */
[----:B------:R-:W-:Y:S01]  /*37720*/  F2FP.SATFINITE.E4M3.F32.PACK_AB_MERGE_C R3, RZ, R3, RZ ;  /* 0x00000003ff03723e */ /* 0x000fe200048070ff */
[----:B------:R-:W-:Y:S04]  /*37730*/  BSSY B1, `(.L_x_44) ;  /* 0x0000016000017945 */ /* 0x000fe80003800000 */
[----:B------:R5:W-:Y:S01]  /*37740*/  @!P6 STG.E.U8 desc[UR54][R8.64+0x11], R3 ;  /* 0x000011030800e986 */ /* 0x000be2000c101136 */
[C---:B------:R-:W-:Y:S02]  /*37750*/  LOP3.LUT P3, RZ, R2.reuse, 0x10000000, RZ, 0xc0, !PT ;  /* 0x1000000002ff7812 */ /* 0x040fe4000786c0ff */
[C---:B------:R-:W-:Y:S02]  /*37760*/  LOP3.LUT P2, RZ, R2.reuse, 0x1000000, RZ, 0xc0, !PT ;  /* 0x0100000002ff7812 */ /* 0x040fe4000784c0ff */
[----:B------:R-:W-:-:S02]  /*37770*/  LOP3.LUT P1, RZ, R2, 0x200000, RZ, 0xc0, !PT ;  /* 0x0020000002ff7812 */ /* 0x000fc4000782c0ff */
[----:B------:R-:W-:Y:S01]  /*37780*/  LOP3.LUT P0, RZ, R2, 0x100000, RZ, 0xc0, !PT ;  /* 0x0010000002ff7812 */ /* 0x000fe2000780c0ff */
[----:B-----5:R-:W-:-:S05]  /*37790*/  FMUL R8, R50, UR4 ;  /* 0x0000000432087c20 */ /* 0x020fca0008400000 */
[----:B------:R-:W-:Y:S01]  /*377a0*/  F2FP.SATFINITE.E4M3.F32.PACK_AB_MERGE_C R11, RZ, R8, RZ ;  /* 0x00000008ff0b723e */ /* 0x000fe200048070ff */
[----:B--2---:R-:W-:-:S05]  /*377b0*/  FMUL R3, R49, UR4 ;  /* 0x0000000431037c20 */ /* 0x004fca0008400000 */
        /* <DEDUP_REMOVED lines=13> */
.L_x_45:
[----:B------:R-:W-:Y:S05]  /*37890*/  BSYNC B1 ;  /* 0x0000000000017941 */ /* 0x000fea0003800000 */
.L_x_44:
        /* <DEDUP_REMOVED lines=15> */
.L_x_47:
[----:B------:R-:W-:Y:S05]  /*37990*/  BSYNC B1 ;  /* 0x0000000000017941 */ /* 0x000fea0003800000 */
.L_x_46:
        /* <DEDUP_REMOVED lines=48> */
.L_x_49:
[----:B------:R-:W-:Y:S05]  /*37ca0*/  BSYNC B1 ;  /* 0x0000000000017941 */ /* 0x000fea0003800000 */
.L_x_48:
        /* <DEDUP_REMOVED lines=15> */
.L_x_51:
[----:B------:R-:W-:Y:S05]  /*37da0*/  BSYNC B1 ;  /* 0x0000000000017941 */ /* 0x000fea0003800000 */
.L_x_50:
[----:B------:R-:W-:Y:S01]  /*37db0*/  LOP3.LUT R2, R2, 0x7fffffff, RZ, 0xc0, !PT ;  /* 0x7fffffff02027812 */ /* 0x000fe200078ec0ff */
[----:B------:R-:W2:Y:S03]  /*37dc0*/  LDL.LU R3, [R1+0x2e8] ;  /* 0x0002e80001037983 */ /* 0x000ea60000300800 */
[----:B------:R-:W-:Y:S01]  /*37dd0*/  @P3 LOP3.LUT R2, R2, 0x80000000, RZ, 0xfc, !PT ;  /* 0x8000000002023812 */ /* 0x000fe200078efcff */
[----:B------:R-:W3:Y:S01]  /*37de0*/  LDL.LU R56, [R1+0x2ec] ;  /* 0x0002ec0001387983 */ /* 0x000ee20000300800 */
[----:B------:R-:W-:Y:S02]  /*37df0*/  ISETP.LT.OR P3, PT, R26, 0x21, !P0 ;  /* 0x000000211a00780c */ /* 0x000fe40004761670 */
[----:B------:R-:W-:Y:S01]  /*37e00*/  LOP3.LUT R0, R0, 0xffdfffff, RZ, 0xc0, !PT ;  /* 0xffdfffff00007812 */ /* 0x000fe200078ec0ff */
[----:B------:R-:W4:Y:S01]  /*37e10*/  LDL.LU R55, [R1+0x2f0] ;  /* 0x0002f00001377983 */ /* 0x000f220000300800 */
[----:B------:R-:W-:-:S03]  /*37e20*/  LOP3.LUT R2, R2, 0xffbfffff, RZ, 0xc0, !PT ;  /* 0xffbfffff02027812 */ /* 0x000fc600078ec0ff */
[----:B------:R-:W5:Y:S06]  /*37e30*/  LDL.LU R54, [R1+0x2f4] ;  /* 0x0002f40001367983 */ /* 0x000f6c0000300800 */
[----:B01----:R-:W0:Y:S01]  /*37e40*/  @!P3 LDC.64 R8, c[0x0][0x5c0] ;  /* 0x00017000ff08bb82 */ /* 0x003e220000000a00 */
[----:B------:R-:W-:Y:S01]  /*37e50*/  @P3 LOP3.LUT R0, R0, 0x200000, RZ, 0xfc, !PT ;  /* 0x0020000000003812 */ /* 0x000fe200078efcff */
[----:B------:R-:W5:Y:S01]  /*37e60*/  LDL.LU R53, [R1+0x2f8] ;  /* 0x0002f80001357983 */ /* 0x000f620000300800 */
[----:B------:R-:W-:Y:S01]  /*37e70*/  @P4 LOP3.LUT R2, R2, 0x400000, RZ, 0xfc, !PT ;  /* 0x0040000002024812 */ /* 0x000fe200078efcff */
[----:B------:R-:W-:Y:S01]  /*37e80*/  IMAD.U32 R36, RZ, RZ, UR52 ;  /* 0x00000034ff247e24 */ /* 0x000fe2000f8e00ff */
[C---:B------:R-:W-:Y:S01]  /*37e90*/  LOP3.LUT P4, RZ, R0.reuse, 0x2000, RZ, 0xc0, !PT ;  /* 0x0000200000ff7812 */ /* 0x040fe2000788c0ff */
[----:B------:R-:W5:Y:S01]  /*37ea0*/  LDL.LU R52, [R1+0x2fc] ;  /* 0x0002fc0001347983 */ /* 0x000f620000300800 */
[----:B------:R-:W-:Y:S01]  /*37eb0*/  LOP3.LUT R0, R0, 0xfff7ffff, RZ, 0xc0, !PT ;  /* 0xfff7ffff00007812 */ /* 0x000fe200078ec0ff */
[----:B------:R-:W-:Y:S01]  /*37ec0*/  IMAD.U32 R37, RZ, RZ, UR6 ;  /* 0x00000006ff257e24 */ /* 0x000fe2000f8e00ff */
[----:B------:R-:W-:Y:S01]  /*37ed0*/  LOP3.LUT R2, R2, 0xffefffff, RZ, 0xc0, !PT ;  /* 0xffefffff02027812 */ /* 0x000fe200078ec0ff */
[----:B------:R-:W-:-:S02]  /*37ee0*/  IMAD.U32 R38, RZ, RZ, UR52 ;  /* 0x00000034ff267e24 */ /* 0x000fc4000f8e00ff */
[----:B------:R-:W-:Y:S01]  /*37ef0*/  IMAD.U32 R39, RZ, RZ, UR6 ;  /* 0x00000006ff277e24 */ /* 0x000fe2000f8e00ff */
[----:B------:R-:W-:Y:S01]  /*37f00*/  @P0 LOP3.LUT R2, R2, 0x100000, RZ, 0xfc, !PT ;  /* 0x0010000002020812 */ /* 0x000fe200078efcff */
[----:B------:R-:W-:Y:S02]  /*37f10*/  IMAD.U32 R40, RZ, RZ, UR52 ;  /* 0x00000034ff287e24 */ /* 0x000fe4000f8e00ff */
[----:B------:R-:W-:Y:S02]  /*37f20*/  IMAD.U32 R41, RZ, RZ, UR6 ;  /* 0x00000006ff297e24 */ /* 0x000fe4000f8e00ff */
[----:B------:R-:W-:Y:S02]  /*37f30*/  IMAD.U32 R42, RZ, RZ, UR52 ;  /* 0x00000034ff2a7e24 */ /* 0x000fe4000f8e00ff */
[----:B------:R-:W-:Y:S02]  /*37f40*/  IMAD.U32 R43, RZ, RZ, UR6 ;  /* 0x00000006ff2b7e24 */ /* 0x000fe4000f8e00ff */
[----:B------:R-:W-:Y:S01]  /*37f50*/  IMAD.U32 R44, RZ, RZ, UR52 ;  /* 0x00000034ff2c7e24 */ /* 0x000fe2000f8e00ff */
[----:B0-----:R-:W-:Y:S01]  /*37f60*/  @!P3 IADD3 R16, P5, P6, R6, UR52, R8 ;  /* 0x000000340610bc10 */ /* 0x001fe2000febe008 */
[----:B------:R-:W-:-:S02]  /*37f70*/  IMAD.U32 R45, RZ, RZ, UR6 ;  /* 0x00000006ff2d7e24 */ /* 0x000fc4000f8e00ff */
[----:B------:R-:W-:Y:S01]  /*37f80*/  IMAD.U32 R46, RZ, RZ, UR52 ;  /* 0x00000034ff2e7e24 */ /* 0x000fe2000f8e00ff */
[----:B------:R-:W-:Y:S01]  /*37f90*/  @!P3 IADD3.X R17, R27, UR6, R9, P5, P6 ;  /* 0x000000061b11bc10 */ /* 0x000fe2000afec409 */
[----:B------:R-:W-:Y:S01]  /*37fa0*/  IMAD.U32 R47, RZ, RZ, UR6 ;  /* 0x00000006ff2f7e24 */ /* 0x000fe2000f8e00ff */
[----:B------:R-:W-:Y:S01]  /*37fb0*/  ISETP.LT.OR P3, PT, R26, 0x22, !P0 ;  /* 0x000000221a00780c */ /* 0x000fe20004761670 */
[----:B------:R-:W-:Y:S02]  /*37fc0*/  IMAD.U32 R48, RZ, RZ, UR52 ;  /* 0x00000034ff307e24 */ /* 0x000fe4000f8e00ff */
[----:B------:R-:W-:Y:S02]  /*37fd0*/  IMAD.U32 R49, RZ, RZ, UR6 ;  /* 0x00000006ff317e24 */ /* 0x000fe4000f8e00ff */
[----:B------:R-:W-:Y:S02]  /*37fe0*/  IMAD.U32 R50, RZ, RZ, UR52 ;  /* 0x00000034ff327e24 */ /* 0x000fe4000f8e00ff */
[----:B------:R-:W-:-:S06]  /*37ff0*/  IMAD.U32 R51, RZ, RZ, UR6 ;  /* 0x00000006ff337e24 */ /* 0x000fcc000f8e00ff */
        /* <DEDUP_REMOVED lines=20> */
[----:B------:R-:W0:Y:S01]  /*38140*/  @!P0 LDC.64 R8, c[0x0][0x5c0] ;  /* 0x00017000ff088b82 */ /* 0x000e220000000a00 */
[C---:B------:R-:W-:Y:S02]  /*38150*/  LOP3.LUT P3, RZ, R2.reuse, 0x80000000, RZ, 0xc0, !PT ;  /* 0x8000000002ff7812 */ /* 0x040fe4000786c0ff */
[----:B------:R-:W-:-:S04]  /*38160*/  LOP3.LUT R2, R2, 0xffdfffff, RZ, 0xc0, !PT ;  /* 0xffdfffff02027812 */ /* 0x000fc800078ec0ff */
        /* <DEDUP_REMOVED lines=17> */
[----:B------:R-:W-:Y:S01]  /*38280*/  ISETP.LT.OR P1, PT, R26, 0x2a, !P4 ;  /* 0x0000002a1a00780c */ /* 0x000fe20006721670 */
[----:B--2---:R-:W-:-:S10]  /*38290*/  FMUL R3, R3, UR4 ;  /* 0x0000000403037c20 */ /* 0x004fd40008400000 */
[----:B------:R-:W0:Y:S01]  /*382a0*/  @!P0 LDC.64 R8, c[0x0][0x5c0] ;  /* 0x00017000ff088b82 */ /* 0x000e220000000a00 */
[----:B------:R-:W-:Y:S02]  /*382b0*/  @P0 LOP3.LUT R0, R0, 0x1000, RZ, 0xfc, !PT ;  /* 0x0000100000000812 */ /* 0x000fe400078efcff */
[----:B------:R-:W-:Y:S02]  /*382c0*/  @P1 LOP3.LUT R2, R2, 0x800000, RZ, 0xfc, !PT ;  /* 0x0080000002021812 */ /* 0x000fe400078efcff */
[----:B------:R-:W-:Y:S02]  /*382d0*/  LOP3.LUT R0, R0, 0xfffff7ff, RZ, 0xc0, !PT ;  /* 0xfffff7ff00007812 */ /* 0x000fe400078ec0ff */
        /* <DEDUP_REMOVED lines=20> */
[----:B------:R-:W-:Y:S02]  /*38420*/  @P0 LOP3.LUT R0, R0, 0x200, RZ, 0xfc, !PT ;  /* 0x0000020000000812 */ /* 0x000fe400078efcff */
[----:B------:R-:W-:Y:S02]  /*38430*/  @P4 LOP3.LUT R2, R2, 0x2000000, RZ, 0xfc, !PT ;  /* 0x0200000002024812 */ /* 0x000fe400078efcff */
[----:B------:R-:W-:Y:S02]  /*38440*/  LOP3.LUT R0, R0, 0xffffffef, RZ, 0xc0, !PT ;  /* 0xffffffef00007812 */ /* 0x000fe400078ec0ff */
[----:B------:R-:W-:Y:S02]  /*38450*/  LOP3.LUT R2, R2, 0xfbffffff, RZ, 0xc0, !PT ;  /* 0xfbffffff02027812 */ /* 0x000fe400078ec0ff */
[----:B0-----:R-:W-:-:S04]  /*38460*/  @!P0 IADD3 R32, P5, P6, R6, UR58, R8 ;  /* 0x0000003a06208c10 */ /* 0x001fc8000febe008 */
[----:B------:R-:W-:Y:S02]  /*38470*/  @!P0 IADD3.X R33, R27, UR57, R9, P5, P6 ;  /* 0x000000391b218c10 */ /* 0x000fe4000afec409 */
[----:B------:R-:W0:Y:S01]  /*38480*/  @!P1 LDC.64 R8, c[0x0][0x5c0] ;  /* 0x00017000ff089b82 */ /* 0x000e220000000a00 */
[----:B------:R-:W-:-:S13]  /*38490*/  ISETP.LT.OR P0, PT, R26, 0x21, !P2 ;  /* 0x000000211a00780c */ /* 0x000fda0005701670 */
[----:B------:R-:W-:-:S04]  /*384a0*/  @P0 LOP3.LUT R0, R0, 0x10, RZ, 0xfc, !PT ;  /* 0x0000001000000812 */ /* 0x000fc800078efcff */
[----:B------:R-:W-:Y:S02]  /*384b0*/  LOP3.LUT R0, R0, 0xfffffff7, RZ, 0xc0, !PT ;  /* 0xfffffff700007812 */ /* 0x000fe400078ec0ff */
        /* <DEDUP_REMOVED lines=15> */
[--C-:B------:R-:W-:Y:S02]  /*385b0*/  @!P0 IADD3 R42, P6, P5, R42, UR56, R6.reuse ;  /* 0x000000382a2a8c10 */ /* 0x100fe4000fdde006 */
[----:B------:R-:W-:Y:S02]  /*385c0*/  @P0 LOP3.LUT R0, R0, 0x2, RZ, 0xfc, !PT ;  /* 0x0000000200000812 */ /* 0x000fe400078efcff */
[--C-:B------:R-:W-:Y:S02]  /*385d0*/  @!P0 IADD3.X R43, R43, UR53, R27.reuse, P6, P5 ;  /* 0x000000352b2b8c10 */ /* 0x100fe4000b7ea41b */
[----:B------:R-:W-:Y:S02]  /*385e0*/  @!P4 IADD3 R44, P6, P5, R44, UR58, R6 ;  /* 0x0000003a2c2ccc10 */ /* 0x000fe4000fdde006 */
[----:B------:R-:W-:Y:S02]  /*385f0*/  F2FP.SATFINITE.E4M3.F32.PACK_AB_MERGE_C R3, RZ, R3, RZ ;  /* 0x00000003ff03723e */ /* 0x000fe400048070ff */
[----:B------:R-:W-:-:S02]  /*38600*/  @!P4 IADD3.X R45, R45, UR57, R27, P6, P5 ;  /* 0x000000392d2dcc10 */ /* 0x000fc4000b7ea41b */
[----:B------:R-:W-:Y:S02]  /*38610*/  ISETP.LT.OR P5, PT, R26, 0x22, !P3 ;  /* 0x000000221a00780c */ /* 0x000fe40005fa1670 */
[----:B------:R-:W-:-:S11]  /*38620*/  LOP3.LUT P2, RZ, R0, 0x200000, RZ, 0xc0, !PT ;  /* 0x0020000000ff7812 */ /* 0x000fd6000784c0ff */
        /* <DEDUP_REMOVED lines=8> */
[----:B------:R-:W-:Y:S02]  /*386b0*/  LOP3.LUT R2, R2, 0xefffffff, RZ, 0xc0, !PT ;  /* 0xefffffff02027812 */ /* 0x000fe400078ec0ff */
[----:B------:R-:W-:Y:S02]  /*386c0*/  LOP3.LUT P6, RZ, R0, 0x20000, RZ, 0xc0, !PT ;  /* 0x0002000000ff7812 */ /* 0x000fe400078cc0ff */
[----:B------:R-:W-:-:S02]  /*386d0*/  ISETP.LT.OR P0, PT, R26, 0x2a, !P3 ;  /* 0x0000002a1a00780c */ /* 0x000fc40005f01670 */
[----:B------:R-:W-:Y:S02]  /*386e0*/  @P3 LOP3.LUT R2, R2, 0x10000000, RZ, 0xfc, !PT ;  /* 0x1000000002023812 */ /* 0x000fe400078efcff */
[----:B------:R-:W-:Y:S02]  /*386f0*/  ISETP.LT.OR P3, PT, R26, 0x21, !P6 ;  /* 0x000000211a00780c */ /* 0x000fe40007761670 */
[----:B------:R-:W-:Y:S02]  /*38700*/  LOP3.LUT R2, R2, 0xdfffffff, RZ, 0xc0, !PT ;  /* 0xdfffffff02027812 */ /* 0x000fe400078ec0ff */
[----:B------:R-:W-:-:S05]  /*38710*/  LOP3.LUT P1, RZ, R0, 0x80000, RZ, 0xc0, !PT ;  /* 0x0008000000ff7812 */ /* 0x000fca000782c0ff */
[----:B------:R-:W-:Y:S02]  /*38720*/  @!P0 IADD3 R50, P4, P5, R50, UR58, R6 ;  /* 0x0000003a32328c10 */ /* 0x000fe4000fd9e006 */
[----:B------:R-:W-:Y:S02]  /*38730*/  @P0 LOP3.LUT R2, R2, 0x20000000, RZ, 0xfc, !PT ;  /* 0x2000000002020812 */ /* 0x000fe400078efcff */
[----:B------:R-:W0:Y:S01]  /*38740*/  @!P3 LDC.64 R8, c[0x0][0x5c0] ;  /* 0x00017000ff08bb82 */ /* 0x000e220000000a00 */
[----:B------:R-:W-:Y:S02]  /*38750*/  @!P0 IADD3.X R51, R51, UR57, R27, P4, P5 ;  /* 0x0000003933338c10 */ /* 0x000fe4000a7ea41b */
[----:B------:R-:W-:Y:S02]  /*38760*/  ISETP.LT.OR P0, PT, R26, 0x22, !P6 ;  /* 0x000000221a00780c */ /* 0x000fe40007701670 */
[----:B0-----:R-:W-:-:S05]  /*38770*/  @!P3 IADD3 R8, P4, R6, R8, RZ ;  /* 0x000000080608b210 */ /* 0x001fca0007f9e0ff */
[----:B------:R-:W-:-:S05]  /*38780*/  @!P3 IMAD.X R9, R27, 0x1, R9, P4 ;  /* 0x000000011b09b824 */ /* 0x000fca00020e0609 */
[----:B------:R0:W-:Y:S02]  /*38790*/  @!P3 STG.E.U8 desc[UR54][R8.64+0x20], R3 ;  /* 0x000020030800b986 */ /* 0x0001e4000c101136 */
[----:B0-----:R-:W0:Y:S01]  /*387a0*/  @!P0 LDC.64 R8, c[0x0][0x5c0] ;  /* 0x00017000ff088b82 */ /* 0x001e220000000a00 */
[----:B---3--:R-:W-:-:S05]  /*387b0*/  FMUL R3, R56, UR4 ;  /* 0x0000000438037c20 */ /* 0x008fca0008400000 */
[----:B------:R-:W-:Y:S02]  /*387c0*/  F2FP.SATFINITE.E4M3.F32.PACK_AB_MERGE_C R3, RZ, R3, RZ ;  /* 0x00000003ff03723e */ /* 0x000fe400048070ff */
[----:B0-----:R-:W-:-:S05]  /*387d0*/  @!P0 IADD3 R8, P3, R6, R8, RZ ;  /* 0x0000000806088210 */ /* 0x001fca0007f7e0ff */
[----:B------:R-:W-:-:S05]  /*387e0*/  @!P0 IMAD.X R9, R27, 0x1, R9, P3 ;  /* 0x000000011b098824 */ /* 0x000fca00018e0609 */
[----:B------:R4:W-:Y:S02]  /*387f0*/  @!P0 STG.E.U8 desc[UR54][R8.64+0x21], R3 ;  /* 0x0000210308008986 */ /* 0x0009e4000c101136 */
[----:B----4-:R-:W-:Y:S02]  /*38800*/  FMUL R3, R55, UR4 ;  /* 0x0000000437037c20 */ /* 0x010fe40008400000 */
[----:B------:R-:W2:Y:S03]  /*38810*/  LDL.LU R55, [R1+0x300] ;  /* 0x0003000001377983 */ /* 0x000ea60000300800 */
[----:B------:R-:W-:-:S05]  /*38820*/  F2FP.SATFINITE.E4M3.F32.PACK_AB_MERGE_C R3, RZ, R3, RZ ;  /* 0x00000003ff03723e */ /* 0x000fca00048070ff */
[----:B------:R5:W-:Y:S02]  /*38830*/  @!P2 STG.E.U8 desc[UR54][R16.64+0x20], R3 ;  /* 0x000020031000a986 */ /* 0x000be4000c101136 */
[----:B-----5:R-:W-:Y:S02]  /*38840*/  FMUL R3, R54, UR4 ;  /* 0x0000000436037c20 */ /* 0x020fe40008400000 */
[----:B------:R-:W3:Y:S04]  /*38850*/  LDL.LU R54, [R1+0x304] ;  /* 0x0003040001367983 */ /* 0x000ee80000300800 */
[----:B------:R-:W4:Y:S01]  /*38860*/  LDL.LU R57, [R1+0x308] ;  /* 0x0003080001397983 */ /* 0x000f220000300800 */
[----:B------:R-:W-:Y:S02]  /*38870*/  F2FP.SATFINITE.E4M3.F32.PACK_AB_MERGE_C R3, RZ, R3, RZ ;  /* 0x00000003ff03723e */ /* 0x000fe400048070ff */
[----:B------:R-:W-:-:S03]  /*38880*/  ISETP.LT.OR P0, PT, R26, 0x29, !P6 ;  /* 0x000000291a00780c */ /* 0x000fc60007701670 */
[----:B------:R0:W-:Y:S10]  /*38890*/  @!P1 STG.E.U8 desc[UR54][R12.64+0x21], R3 ;  /* 0x000021030c009986 */ /* 0x0001f4000c101136 */
[----:B------:R-:W1:Y:S01]  /*388a0*/  @!P0 LDC.64 R8, c[0x0][0x5c0] ;  /* 0x00017000ff088b82 */ /* 0x000e620000000a00 */
[----:B0-----:R-:W-:-:S02]  /*388b0*/  FMUL R3, R53, UR4 ;  /* 0x0000000435037c20 */ /* 0x001fc40008400000 */
[----:B------:R-:W5:Y:S03]  /*388c0*/  LDL.LU R53, [R1+0x30c] ;  /* 0x00030c0001357983 */ /* 0x000f660000300800 */
[----:B------:R-:W-:Y:S02]  /*388d0*/  F2FP.SATFINITE.E4M3.F32.PACK_AB_MERGE_C R3, RZ, R3, RZ ;  /* 0x00000003ff03723e */ /* 0x000fe400048070ff */
[----:B-1----:R-:W-:-:S05]  /*388e0*/  @!P0 IADD3 R8, P3, R6, R8, RZ ;  /* 0x0000000806088210 */ /* 0x002fca0007f7e0ff */
[----:B------:R-:W-:-:S05]  /*388f0*/  @!P0 IMAD.X R9, R27, 0x1, R9, P3 ;  /* 0x000000011b098824 */ /* 0x000fca00018e0609 */
[----:B------:R0:W-:Y:S02]  /*38900*/  @!P0 STG.E.U8 desc[UR54][R8.64+0x28], R3 ;  /* 0x0000280308008986 */ /* 0x0001e4000c101136 */
[----:B0-----:R-:W-:Y:S02]  /*38910*/  FMUL R3, R52, UR4 ;  /* 0x0000000434037c20 */ /* 0x001fe40008400000 */
[----:B------:R-:W5:Y:S01]  /*38920*/  LDL.LU R52, [R1+0x310] ;  /* 0x0003100001347983 */ /* 0x000f620000300800 */
[----:B------:R-:W-:Y:S02]  /*38930*/  ISETP.LT.OR P3, PT, R26, 0x2a, !P6 ;  /* 0x0000002a1a00780c */ /* 0x000fe40007761670 */
[----:B------:R-:W-:Y:S01]  /*38940*/  F2FP.SATFINITE.E4M3.F32.PACK_AB_MERGE_C R3, RZ, R3, RZ ;  /* 0x00000003ff03723e */ /* 0x000fe200048070ff */
[----:B------:R-:W5:Y:S10]  /*38950*/  LDL.LU R56, [R1+0x314] ;  /* 0x0003140001387983 */ /* 0x000f740000300800 */
[----:B------:R-:W0:Y:S01]  /*38960*/  @!P3 LDC.64 R8, c[0x0][0x5c0] ;  /* 0x00017000ff08bb82 */ /* 0x000e220000000a00 */
[----:B------:R-:W-:-:S02]  /*38970*/  LOP3.LUT P5, RZ, R0, 0x100000, RZ, 0xc0, !PT ;  /* 0x0010000000ff7812 */ /* 0x000fc400078ac0ff */
[----:B------:R-:W-:Y:S02]  /*38980*/  LOP3.LUT P4, RZ, R0, 0x40000, RZ, 0xc0, !PT ;  /* 0x0004000000ff7812 */ /* 0x000fe4000788c0ff */
[----:B0-----:R-:W-:-:S05]  /*38990*/  @!P3 IADD3 R8, P6, R6, R8, RZ ;  /* 0x000000080608b210 */ /* 0x001fca0007fde0ff */
[----:B------:R-:W-:-:S05]  /*389a0*/  @!P3 IMAD.X R9, R27, 0x1, R9, P6 ;  /* 0x000000011b09b824 */ /* 0x000fca00030e0609 */
[----:B------:R2:W-:Y:S01]  /*389b0*/  @!P3 STG.E.U8 desc[UR54][R8.64+0x29], R3 ;  /* 0x000029030800b986 */ /* 0x0005e2000c101136 */
[C---:B------:R-:W-:Y:S02]  /*389c0*/  LOP3.LUT P2, RZ, R0.reuse, 0x10000, RZ, 0xc0, !PT ;  /* 0x0001000000ff7812 */ /* 0x040fe4000784c0ff */
[----:B------:R-:W-:Y:S01]  /*389d0*/  LOP3.LUT P1, RZ, R0, 0x8000, RZ, 0xc0, !PT ;  /* 0x0000800000ff7812 */ /* 0x000fe2000782c0ff */
[----:B--2---:R-:W-:Y:S02]  /*389e0*/  FMUL R3, R55, UR4 ;  /* 0x0000000437037c20 */ /* 0x004fe40008400000 */
[----:B------:R-:W2:Y:S03]  /*389f0*/  LDL.LU R55, [R1+0x318] ;  /* 0x0003180001377983 */ /* 0x000ea60000300800 */
[----:B------:R-:W-:-:S05]  /*38a00*/  F2FP.SATFINITE.E4M3.F32.PACK_AB_MERGE_C R3, RZ, R3, RZ ;  /* 0x00000003ff03723e */ /* 0x000fca00048070ff */
[----:B------:R3:W-:Y:S02]  /*38a10*/  @!P5 STG.E.U8 desc[UR54][R24.64+0x28], R3 ;  /* 0x000028031800d986 */ /* 0x0007e4000c101136 */
[----:B---3--:R-:W-:Y:S02]  /*38a20*/  FMUL R3, R54, UR4 ;  /* 0x0000000436037c20 */ /* 0x008fe40008400000 */
[----:B------:R-:W3:Y:S03]  /*38a30*/  LDL.LU R54, [R1+0x31c] ;  /* 0x00031c0001367983 */ /* 0x000ee60000300800 */
[----:B------:R-:W-:-:S05]  /*38a40*/  F2FP.SATFINITE.E4M3.F32.PACK_AB_MERGE_C R3, RZ, R3, RZ ;  /* 0x00000003ff03723e */ /* 0x000fca00048070ff */
[----:B------:R4:W-:Y:S02]  /*38a50*/  @!P4 STG.E.U8 desc[UR54][R20.64+0x29], R3 ;  /* 0x000029031400c986 */ /* 0x0009e4000c101136 */
[----:B----4-:R-:W-:-:S05]  /*38a60*/  FMUL R3, R57, UR4 ;  /* 0x0000000439037c20 */ /* 0x010fca0008400000 */
[----:B------:R-:W-:-:S05]  /*38a70*/  F2FP.SATFINITE.E4M3.F32.PACK_AB_MERGE_C R3, RZ, R3, RZ ;  /* 0x00000003ff03723e */ /* 0x000fca00048070ff */
[----:B------:R5:W-:Y:S02]  /*38a80*/  @!P2 STG.E.U8 desc[UR54][R14.64+0x20], R3 ;  /* 0x000020030e00a986 */ /* 0x000be4000c101136 */
[----:B-----5:R-:W-:Y:S02]  /*38a90*/  FMUL R3, R53, UR4 ;  /* 0x0000000435037c20 */ /* 0x020fe40008400000 */
[----:B------:R-:W4:Y:S04]  /*38aa0*/  LDL.LU R53, [R1+0x320] ;  /* 0x0003200001357983 */ /* 0x000f280000300800 */
[----:B------:R-:W5:Y:S01]  /*38ab0*/  LDL.LU R57, [R1+0x324] ;  /* 0x0003240001397983 */ /* 0x000f620000300800 */
[----:B------:R-:W-:-:S05]  /*38ac0*/  F2FP.SATFINITE.E4M3.F32.PACK_AB_MERGE_C R3, RZ, R3, RZ ;  /* 0x00000003ff03723e */ /* 0x000fca00048070ff */
[----:B------:R0:W-:Y:S02]  /*38ad0*/  @!P1 STG.E.U8 desc[UR54][R10.64+0x21], R3 ;  /* 0x000021030a009986 */ /* 0x0001e4000c101136 */
[----:B0-----:R-:W-:Y:S02]  /*38ae0*/  FMUL R3, R52, UR4 ;  /* 0x0000000434037c20 */ /* 0x001fe40008400000 */
[----:B------:R-:W5:Y:S01]  /*38af0*/  LDL.LU R52, [R1+0x328] ;  /* 0x0003280001347983 */ /* 0x000f620000300800 */
[----:B------:R-:W-:Y:S02]  /*38b00*/  LOP3.LUT P3, RZ, R0, 0x4000, RZ, 0xc0, !PT ;  /* 0x0000400000ff7812 */ /* 0x000fe4000786c0ff */
[----:B------:R-:W-:-:S11]  /*38b10*/  LOP3.LUT R2, R2, 0xbfffffff, RZ, 0xc0, !PT ;  /* 0xbfffffff02027812 */ /* 0x000fd600078ec0ff */
[----:B------:R-:W-:Y:S02]  /*38b20*/  @P3 LOP3.LUT R2, R2, 0x40000000, RZ, 0xfc, !PT ;  /* 0x4000000002023812 */ /* 0x000fe400078efcff */
[----:B------:R-:W-:-:S13]  /*38b30*/  LOP3.LUT P3, RZ, R0, 0x10, RZ, 0xc0, !PT ;  /* 0x0000001000ff7812 */ /* 0x000fda000786c0ff */
[----:B------:R-:W0:Y:S01]  /*38b40*/  @!P3 LDC.64 R8, c[0x0][0x5c0] ;  /* 0x00017000ff08bb82 */ /* 0x000e220000000a00 */
[----:B------:R-:W-:Y:S02]  /*38b50*/  LOP3.LUT P0, RZ, R0, 0x8, RZ, 0xc0, !PT ;  /* 0x0000000800ff7812 */ /* 0x000fe4000780c0ff */
[----:B------:R-:W-:Y:S02]  /*38b60*/  F2FP.SATFINITE.E4M3.F32.PACK_AB_MERGE_C R3, RZ, R3, RZ ;  /* 0x00000003ff03723e */ /* 0x000fe400048070ff */
[----:B0-----:R-:W-:-:S05]  /*38b70*/  @!P3 IADD3 R8, P1, R36, R8, RZ ;  /* 0x000000082408b210 */ /* 0x001fca0007f3e0ff */
[----:B------:R-:W-:-:S05]  /*38b80*/  @!P3 IMAD.X R9, R37, 0x1, R9, P1 ;  /* 0x000000012509b824 */ /* 0x000fca00008e0609 */
[----:B------:R0:W-:Y:S02]  /*38b90*/  @!P3 STG.E.U8 desc[UR54][R8.64+0x20], R3 ;  /* 0x000020030800b986 */ /* 0x0001e4000c101136 */
[----:B0-----:R-:W0:Y:S01]  /*38ba0*/  @!P0 LDC.64 R8, c[0x0][0x5c0] ;  /* 0x00017000ff088b82 */ /* 0x001e220000000a00 */
[----:B------:R-:W-:Y:S01]  /*38bb0*/  LOP3.LUT P5, RZ, R0, 0x4, RZ, 0xc0, !PT ;  /* 0x0000000400ff7812 */ /* 0x000fe200078ac0ff */
[----:B------:R-:W-:Y:S02]  /*38bc0*/  FMUL R3, R56, UR4 ;  /* 0x0000000438037c20 */ /* 0x000fe40008400000 */
[----:B------:R-:W5:Y:S03]  /*38bd0*/  LDL.LU R56, [R1+0x32c] ;  /* 0x00032c0001387983 */ /* 0x000f660000300800 */
[----:B------:R-:W-:Y:S02]  /*38be0*/  F2FP.SATFINITE.E4M3.F32.PACK_AB_MERGE_C R3, RZ, R3, RZ ;  /* 0x00000003ff03723e */ /* 0x000fe400048070ff */
[----:B0-----:R-:W-:-:S05]  /*38bf0*/  @!P0 IADD3 R8, P3, R38, R8, RZ ;  /* 0x0000000826088210 */ /* 0x001fca0007f7e0ff */
[----:B------:R-:W-:Y:S01]  /*38c00*/  @!P0 IMAD.X R9, R39, 0x1, R9, P3 ;  /* 0x0000000127098824 */ /* 0x000fe200018e0609 */
[----:B------:R-:W-:-:S04]  /*38c10*/  LOP3.LUT P3, RZ, R2, 0x40000000, RZ, 0xc0, !PT ;  /* 0x4000000002ff7812 */ /* 0x000fc8000786c0ff */
[----:B------:R0:W-:Y:S01]  /*38c20*/  @!P0 STG.E.U8 desc[UR54][R8.64+0x21], R3 ;  /* 0x0000210308008986 */ /* 0x0001e2000c101136 */
[C---:B------:R-:W-:Y:S01]  /*38c30*/  LOP3.LUT P6, RZ, R0.reuse, 0x1000, RZ, 0xc0, !PT ;  /* 0x0000100000ff7812 */ /* 0x040fe200078cc0ff */
[----:B0-----:R-:W0:Y:S01]  /*38c40*/  @!P5 LDC.64 R8, c[0x0][0x5c0] ;  /* 0x00017000ff08db82 */ /* 0x001e220000000a00 */
        /* <DEDUP_REMOVED lines=8> */
[----:B------:R4:W-:Y:S01]  /*38cd0*/  @!P6 STG.E.U8 desc[UR54][R18.64+0x29], R3 ;  /* 0x000029031200e986 */ /* 0x0009e2000c101136 */
[----:B0-----:R-:W-:-:S05]  /*38ce0*/  @!P5 IADD3 R8, P6, R40, R8, RZ ;  /* 0x000000082808d210 */ /* 0x001fca0007fde0ff */
[----:B------:R-:W-:Y:S02]  /*38cf0*/  @!P5 IMAD.X R9, R41, 0x1, R9, P6 ;  /* 0x000000012909d824 */ /* 0x000fe400030e0609 */
[----:B----4-:R-:W-:Y:S02]  /*38d00*/  FMUL R3, R53, UR4 ;  /* 0x0000000435037c20 */ /* 0x010fe40008400000 */
[----:B------:R-:W4:Y:S03]  /*38d10*/  LDL.LU R53, [R1+0x338] ;  /* 0x0003380001357983 */ /* 0x000f260000300800 */
[----:B------:R-:W-:-:S05]  /*38d20*/  F2FP.SATFINITE.E4M3.F32.PACK_AB_MERGE_C R3, RZ, R3, RZ ;  /* 0x00000003ff03723e */ /* 0x000fca00048070ff */
[----:B------:R0:W-:Y:S02]  /*38d30*/  @!P5 STG.E.U8 desc[UR54][R8.64+0x28], R3 ;  /* 0x000028030800d986 */ /* 0x0001e4000c101136 */
[----:B0-----:R-:W0:Y:S01]  /*38d40*/  @!P4 LDC.64 R8, c[0x0][0x5c0] ;  /* 0x00017000ff08cb82 */ /* 0x001e220000000a00 */
[----:B-----5:R-:W-:-:S05]  /*38d50*/  FMUL R3, R57, UR4 ;  /* 0x0000000439037c20 */ /* 0x020fca0008400000 */
[----:B------:R-:W-:Y:S02]  /*38d60*/  F2FP.SATFINITE.E4M3.F32.PACK_AB_MERGE_C R3, RZ, R3, RZ ;  /* 0x00000003ff03723e */ /* 0x000fe400048070ff */
[----:B0-----:R-:W-:-:S05]  /*38d70*/  @!P4 IADD3 R8, P5, R42, R8, RZ ;  /* 0x000000082a08c210 */ /* 0x001fca0007fbe0ff */
[----:B------:R-:W-:-:S05]  /*38d80*/  @!P4 IMAD.X R9, R43, 0x1, R9, P5 ;  /* 0x000000012b09c824 */ /* 0x000fca00028e0609 */
[----:B------:R0:W-:Y:S02]  /*38d90*/  @!P4 STG.E.U8 desc[UR54][R8.64+0x29], R3 ;  /* 0x000029030800c986 */ /* 0x0001e4000c101136 */
[----:B0-----:R-:W-:Y:S02]  /*38da0*/  FMUL R3, R52, UR4 ;  /* 0x0000000434037c20 */ /* 0x001fe40008400000 */
[----:B------:R-:W5:Y:S01]  /*38db0*/  LDL.LU R52, [R1+0x33c] ;  /* 0x00033c0001347983 */ /* 0x000f620000300800 */
[----:B------:R-:W-:-:S03]  /*38dc0*/  LOP3.LUT P4, RZ, R2, 0x2000000, RZ, 0xc0, !PT ;  /* 0x0200000002ff7812 */ /* 0x000fc6000788c0ff */
[----:B------:R-:W5:Y:S01]  /*38dd0*/  LDL.LU R57, [R1+0x340] ;  /* 0x0003400001397983 */ /* 0x000f620000300800 */
[----:B------:R-:W-:Y:S02]  /*38de0*/  LOP3.LUT P2, RZ, R0, 0x800, RZ, 0xc0, !PT ;  /* 0x0000080000ff7812 */ /* 0x000fe4000784c0ff */
[----:B------:R-:W-:-:S07]  /*38df0*/  F2FP.SATFINITE.E4M3.F32.PACK_AB_MERGE_C R3, RZ, R3, RZ ;  /* 0x00000003ff03723e */ /* 0x000fce00048070ff */
[----:B------:R-:W0:Y:S01]  /*38e00*/  @!P4 LDC.64 R8, c[0x0][0x5c0] ;  /* 0x00017000ff08cb82 */ /* 0x000e220000000a00 */
[----:B------:R-:W-:-:S03]  /*38e10*/  LOP3.LUT P1, RZ, R0, 0x400, RZ, 0xc0, !PT ;  /* 0x0000040000ff7812 */ /* 0x000fc6000782c0ff */
[----:B------:R1:W-:Y:S01]  /*38e20*/  @!P2 STG.E.U8 desc[UR54][R30.64+0x20], R3 ;  /* 0x000020031e00a986 */ /* 0x0003e2000c101136 */
[----:B------:R-:W-:Y:S01]  /*38e30*/  LOP3.LUT P5, RZ, R2, 0x4000000, RZ, 0xc0, !PT ;  /* 0x0400000002ff7812 */ /* 0x000fe200078ac0ff */
[----:B-1----:R-:W-:Y:S02]  /*38e40*/  FMUL R3, R56, UR4 ;  /* 0x0000000438037c20 */ /* 0x002fe40008400000 */
[----:B------:R-:W5:Y:S03]  /*38e50*/  LDL.LU R56, [R1+0x344] ;  /* 0x0003440001387983 */ /* 0x000f660000300800 */
[----:B------:R-:W-:-:S05]  /*38e60*/  F2FP.SATFINITE.E4M3.F32.PACK_AB_MERGE_C R3, RZ, R3, RZ ;  /* 0x00000003ff03723e */ /* 0x000fca00048070ff */
[----:B------:R2:W-:Y:S01]  /*38e70*/  @!P1 STG.E.U8 desc[UR54][R28.64+0x21], R3 ;  /* 0x000021031c009986 */ /* 0x0005e2000c101136 */
[----:B0-----:R-:W-:-:S05]  /*38e80*/  @!P4 IADD3 R8, P1, R44, R8, RZ ;  /* 0x000000082c08c210 */ /* 0x001fca0007f3e0ff */
[----:B------:R-:W-:Y:S02]  /*38e90*/  @!P4 IMAD.X R9, R45, 0x1, R9, P1 ;  /* 0x000000012d09c824 */ /* 0x000fe400008e0609 */
[----:B--2---:R-:W-:Y:S02]  /*38ea0*/  FMUL R3, R55, UR4 ;  /* 0x0000000437037c20 */ /* 0x004fe40008400000 */
[----:B------:R-:W2:Y:S03]  /*38eb0*/  LDL.LU R55, [R1+0x348] ;  /* 0x0003480001377983 */ /* 0x000ea60000300800 */
[----:B------:R-:W-:-:S05]  /*38ec0*/  F2FP.SATFINITE.E4M3.F32.PACK_AB_MERGE_C R3, RZ, R3, RZ ;  /* 0x00000003ff03723e */ /* 0x000fca00048070ff */
[----:B------:R0:W-:Y:S02]  /*38ed0*/  @!P4 STG.E.U8 desc[UR54][R8.64+0x20], R3 ;  /* 0x000020030800c986 */ /* 0x0001e4000c101136 */
[----:B0-----:R-:W0:Y:S01]  /*38ee0*/  @!P5 LDC.64 R8, c[0x0][0x5c0] ;  /* 0x00017000ff08db82 */ /* 0x001e220000000a00 */
[----:B---3--:R-:W-:Y:S02]  /*38ef0*/  FMUL R3, R54, UR4 ;  /* 0x0000000436037c20 */ /* 0x008fe40008400000 */
[----:B------:R-:W3:Y:S03]  /*38f00*/  LDL.LU R54, [R1+0x34c] ;  /* 0x00034c0001367983 */ /* 0x000ee60000300800 */
[----:B------:R-:W-:Y:S02]  /*38f10*/  F2FP.SATFINITE.E4M3.F32.PACK_AB_MERGE_C R3, RZ, R3, RZ ;  /* 0x00000003ff03723e */ /* 0x000fe400048070ff */
[----:B0-----:R-:W-:-:S05]  /*38f20*/  @!P5 IADD3 R8, P4, R46, R8, RZ ;  /* 0x000000082e08d210 */ /* 0x001fca0007f9e0ff */
[----:B------:R-:W-:-:S05]  /*38f30*/  @!P5 IMAD.X R9, R47, 0x1, R9, P4 ;  /* 0x000000012f09d824 */ /* 0x000fca00020e0609 */
[----:B------:R4:W-:Y:S01]  /*38f40*/  @!P5 STG.E.U8 desc[UR54][R8.64+0x21], R3 ;  /* 0x000021030800d986 */ /* 0x0009e2000c101136 */
[----:B------:R-:W-:Y:S01]  /*38f50*/  LOP3.LUT P5, RZ, R0, 0x200, RZ, 0xc0, !PT ;  /* 0x0000020000ff7812 */ /* 0x000fe200078ac0ff */
[----:B----4-:R-:W-:Y:S02]  /*38f60*/  FMUL R3, R53, UR4 ;  /* 0x0000000435037c20 */ /* 0x010fe40008400000 */
[----:B------:R-:W4:Y:S03]  /*38f70*/  LDL.LU R53, [R1+0x350] ;  /* 0x0003500001357983 */ /* 0x000f260000300800 */
[----:B------:R-:W-:-:S07]  /*38f80*/  F2FP.SATFINITE.E4M3.F32.PACK_AB_MERGE_C R3, RZ, R3, RZ ;  /* 0x00000003ff03723e */ /* 0x000fce00048070ff */
[----:B------:R5:W-:Y:S02]  /*38f90*/  @!P5 STG.E.U8 desc[UR54][R32.64+0x28], R3 ;  /* 0x000028032000d986 */ /* 0x000be4000c101136 */
[----:B-----5:R-:W-:Y:S02]  /*38fa0*/  FMUL R3, R52, UR4 ;  /* 0x0000000434037c20 */ /* 0x020fe40008400000 */
[----:B------:R-:W5:Y:S01]  /*38fb0*/  LDL.LU R52, [R1+0x354] ;  /* 0x0003540001347983 */ /* 0x000f620000300800 */
[----:B------:R-:W-:-:S13]  /*38fc0*/  LOP3.LUT P6, RZ, R2, 0x8000000, RZ, 0xc0, !PT ;  /* 0x0800000002ff7812 */ /* 0x000fda00078cc0ff */
[----:B------:R-:W0:Y:S01]  /*38fd0*/  @!P6 LDC.64 R8, c[0x0][0x5c0] ;  /* 0x00017000ff08eb82 */ /* 0x000e220000000a00 */
[----:B------:R-:W-:Y:S02]  /*38fe0*/  LOP3.LUT P0, RZ, R2, 0x20000000, RZ, 0xc0, !PT ;  /* 0x2000000002ff7812 */ /* 0x000fe4000780c0ff */
[----:B0-----:R-:W-:-:S05]  /*38ff0*/  @!P6 IADD3 R14, P5, R48, R8, RZ ;  /* 0x00000008300ee210 */ /* 0x001fca0007fbe0ff */
[----:B------:R-:W-:-:S06]  /*39000*/  @!P6 IMAD.X R15, R49, 0x1, R9, P5 ;  /* 0x00000001310fe824 */ /* 0x000fcc00028e0609 */
        /* <DEDUP_REMOVED lines=29> */
[----:B--2---:R-:W-:-:S05]  /*391e0*/  FMUL R3, R55, UR4 ;  /* 0x0000000437037c20 */ /* 0x004fca0008400000 */
[----:B------:R-:W-:-:S05]  /*391f0*/  F2FP.SATFINITE.E4M3.F32.PACK_AB_MERGE_C R3, RZ, R3, RZ ;  /* 0x00000003ff03723e */ /* 0x000fca00048070ff */
[----:B------:R3:W-:Y:S01]  /*39200*/  @!P5 STG.E.U8 desc[UR54][R12.64+0x20], R3 ;  /* 0x000020030c00d986 */ /* 0x0007e2000c101136 */
[----:B------:R-:W-:-:S04]  /*39210*/  LOP3.LUT P5, RZ, R0, 0x400000, RZ, 0xc0, !PT ;  /* 0x0040000000ff7812 */ /* 0x000fc800078ac0ff */
[----:B------:R-:W-:Y:S01]  /*39220*/  ISETP.LT.OR P5, PT, R26, 0x21, !P5 ;  /* 0x000000211a00780c */ /* 0x000fe20006fa1670 */
[----:B---3--:R-:W-:-:S05]  /*39230*/  FMUL R3, R54, UR4 ;  /* 0x0000000436037c20 */ /* 0x008fca0008400000 */
[----:B------:R-:W-:Y:S01]  /*39240*/  F2FP.SATFINITE.E4M3.F32.PACK_AB_MERGE_C R3, RZ, R3, RZ ;  /* 0x00000003ff03723e */ /* 0x000fe200048070ff */
[----:B------:R-:W-:Y:S04]  /*39250*/  BSSY B1, `(.L_x_52) ;  /* 0x0000016000017945 */ /* 0x000fe80003800000 */
[----:B------:R4:W-:Y:S01]  /*39260*/  @!P6 STG.E.U8 desc[UR54][R8.64+0x21], R3 ;  /* 0x000021030800e986 */ /* 0x0009e2000c101136 */
[C---:B------:R-:W-:Y:S02]  /*39270*/  LOP3.LUT P3, RZ, R2.reuse, 0x10000000, RZ, 0xc0, !PT ;  /* 0x1000000002ff7812 */ /* 0x040fe4000786c0ff */
[C---:B------:R-:W-:Y:S02]  /*39280*/  LOP3.LUT P2, RZ, R2.reuse, 0x1000000, RZ, 0xc0, !PT ;  /* 0x0100000002ff7812 */ /* 0x040fe4000784c0ff */
[----:B------:R-:W-:-:S02]  /*39290*/  LOP3.LUT P1, RZ, R2, 0x200000, RZ, 0xc0, !PT ;  /* 0x0020000002ff7812 */ /* 0x000fc4000782c0ff */
[----:B------:R-:W-:Y:S01]  /*392a0*/  LOP3.LUT P0, RZ, R2, 0x100000, RZ, 0xc0, !PT ;  /* 0x0010000002ff7812 */ /* 0x000fe2000780c0ff */
[----:B----4-:R-:W-:-:S05]  /*392b0*/  FMUL R8, R53, UR4 ;  /* 0x0000000435087c20 */ /* 0x010fca0008400000 */
[----:B------:R-:W-:Y:S01]  /*392c0*/  F2FP.SATFINITE.E4M3.F32.PACK_AB_MERGE_C R11, RZ, R8, RZ ;  /* 0x00000008ff0b723e */ /* 0x000fe200048070ff */
[----:B-----5:R-:W-:-:S05]  /*392d0*/  FMUL R3, R52, UR4 ;  /* 0x0000000434037c20 */ /* 0x020fca0008400000 */
        /* <DEDUP_REMOVED lines=13> */
.L_x_53:
[----:B------:R-:W-:Y:S05]  /*393b0*/  BSYNC B1 ;  /* 0x0000000000017941 */ /* 0x000fea0003800000 */
.L_x_52:
        /* <DEDUP_REMOVED lines=15> */
.L_x_55:
[----:B------:R-:W-:Y:S05]  /*394b0*/  BSYNC B1 ;  /* 0x0000000000017941 */ /* 0x000fea0003800000 */
.L_x_54:
        /* <DEDUP_REMOVED lines=48> */
.L_x_57:
[----:B------:R-:W-:Y:S05]  /*397c0*/  BSYNC B1 ;  /* 0x0000000000017941 */ /* 0x000fea0003800000 */
.L_x_56:
        /* <DEDUP_REMOVED lines=15> */
.L_x_59:
[----:B------:R-:W-:Y:S05]  /*398c0*/  BSYNC B1 ;  /* 0x0000000000017941 */ /* 0x000fea0003800000 */
.L_x_58:
        /* <DEDUP_REMOVED lines=352> */
.L_x_61:
[----:B------:R-:W-:Y:S05]  /*3aed0*/  BSYNC B1 ;  /* 0x0000000000017941 */ /* 0x000fea0003800000 */
.L_x_60:
        /* <DEDUP_REMOVED lines=15> */
.L_x_63:
[----:B------:R-:W-:Y:S05]  /*3afd0*/  BSYNC B1 ;  /* 0x0000000000017941 */ /* 0x000fea0003800000 */
.L_x_62:
        /* <DEDUP_REMOVED lines=28> */
[----:B-----5:R-:W-:-:S05]  /*3b1a0*/  FMUL R10, R14, UR4 ;  /* 0x000000040e0a7c20 */ /* 0x020fca0008400000 */
[----:B------:R-:W-:Y:S01]  /*3b1b0*/  F2FP.SATFINITE.E4M3.F32.PACK_AB_MERGE_C R10, RZ, R10, RZ ;  /* 0x0000000aff0a723e */ /* 0x000fe200048070ff */
[----:B---3--:R-:W-:Y:S01]  /*3b1c0*/  FMUL R3, R16, UR4 ;  /* 0x0000000410037c20 */ /* 0x008fe20008400000 */
[----:B----4-:R-:W-:-:S04]  /*3b1d0*/  FMUL R12, R15, UR4 ;  /* 0x000000040f0c7c20 */ /* 0x010fc80008400000 */
[----:B------:R-:W-:Y:S02]  /*3b1e0*/  F2FP.SATFINITE.E4M3.F32.PACK_AB_MERGE_C R3, RZ, R3, RZ ;  /* 0x00000003ff03723e */ /* 0x000fe400048070ff */
[----:B------:R-:W-:-:S03]  /*3b1f0*/  F2FP.SATFINITE.E4M3.F32.PACK_AB_MERGE_C R12, RZ, R12, RZ ;  /* 0x0000000cff0c723e */ /* 0x000fc600048070ff */
[----:B------:R0:W-:Y:S01]  /*3b200*/  @!P5 STG.E.U8 desc[UR54][R8.64+0x39], R3 ;  /* 0x000039030800d986 */ /* 0x0001e2000c101136 */
[----:B------:R-:W-:-:S13]  /*3b210*/  ISETP.LT.OR P5, PT, R26, 0x39, !P6 ;  /* 0x000000391a00780c */ /* 0x000fda00077a1670 */
[----:B0-----:R-:W-:Y:S05]  /*3b220*/  @P5 BRA `(.L_x_65) ;  /* 0x00000000002c5947 */ /* 0x001fea0003800000 */
[----:B------:R-:W-:Y:S01]  /*3b230*/  IMAD.MOV.U32 R8, RZ, RZ, R6 ;  /* 0x000000ffff087224 */ /* 0x000fe200078e0006 */
[----:B------:R-:W-:Y:S01]  /*3b240*/  ULDC.64 UR8, c[0x0][0x5c0] ;  /* 0x0001700000087ab9 */ /* 0x000fe20000000a00 */
[----:B------:R-:W-:Y:S02]  /*3b250*/  IMAD.MOV.U32 R9, RZ, RZ, R27 ;  /* 0x000000ffff097224 */ /* 0x000fe400078e001b */
[----:B------:R-:W-:Y:S02]  /*3b260*/  IMAD R3, R5, 0x180, RZ ;  /* 0x0000018005037824 */ /* 0x000fe400078e02ff */
[----:B------:R-:W-:-:S04]  /*3b270*/  IMAD.WIDE.U32 R8, R4, 0x180, R8 ;  /* 0x0000018004087825 */ /* 0x000fc800078e0008 */
[----:B------:R-:W-:Y:S02]  /*3b280*/  IMAD.U32 R11, RZ, RZ, UR8 ;  /* 0x00000008ff0b7e24 */ /* 0x000fe4000f8e00ff */
[----:B------:R-:W-:Y:S02]  /*3b290*/  IMAD.IADD R3, R9, 0x1, R3 ;  /* 0x0000000109037824 */ /* 0x000fe400078e0203 */
[----:B------:R-:W-:Y:S01]  /*3b2a0*/  IMAD.U32 R9, RZ, RZ, UR9 ;  /* 0x00000009ff097e24 */ /* 0x000fe2000f8e00ff */
[----:B------:R-:W-:-:S04]  /*3b2b0*/  IADD3 R8, P5, P6, R8, UR52, R11 ;  /* 0x0000003408087c10 */ /* 0x000fc8000febe00b */
[----:B------:R-:W-:-:S05]  /*3b2c0*/  IADD3.X R9, R3, UR6, R9, P5, P6 ;  /* 0x0000000603097c10 */ /* 0x000fca000afec409 */
[----:B------:R0:W-:Y:S04]  /*3b2d0*/  STG.E.U8 desc[UR54][R8.64+0x38], R12 ;  /* 0x0000380c08007986 */ /* 0x0001e8000c101136 */
.L_x_65:
[----:B------:R-:W-:Y:S05]  /*3b2e0*/  BSYNC B1 ;  /* 0x0000000000017941 */ /* 0x000fea0003800000 */
.L_x_64:
[----:B------:R-:W-:Y:S01]  /*3b2f0*/  LOP3.LUT P5, RZ, R0, 0x400000, RZ, 0xc0, !PT ;  /* 0x0040000000ff7812 */ /* 0x000fe200078ac0ff */
[----:B------:R-:W-:Y:S03]  /*3b300*/  BSSY B1, `(.L_x_66) ;  /* 0x000000e000017945 */ /* 0x000fe60003800000 */
[----:B------:R-:W-:-:S13]  /*3b310*/  ISETP.LT.OR P5, PT, R26, 0x3a, !P5 ;  /* 0x0000003a1a00780c */ /* 0x000fda0006fa1670 */
[----:B------:R-:W-:Y:S05]  /*3b320*/  @P5 BRA `(.L_x_67) ;  /* 0x00000000002c5947 */ /* 0x000fea0003800000 */
[----:B0-----:R-:W-:Y:S01]  /*3b330*/  IMAD.MOV.U32 R8, RZ, RZ, R6 ;  /* 0x000000ffff087224 */ /* 0x001fe200078e0006 */
        /* <DEDUP_REMOVED lines=10> */
.L_x_67:
[----:B------:R-:W-:Y:S05]  /*3b3e0*/  BSYNC B1 ;  /* 0x0000000000017941 */ /* 0x000fea0003800000 */
.L_x_66:
        /* <DEDUP_REMOVED lines=225> */
[----:B------:R-:W-:Y:S01]  /*3c200*/  FMUL R3, R56, UR4 ;  /* 0x0000000438037c20 */ /* 0x000fe20008400000 */
[----:B------:R-:W-:Y:S01]  /*3c210*/  LOP3.LUT P6, RZ, R0, 0x1000, RZ, 0xc0, !PT ;  /* 0x0000100000ff7812 */ /* 0x000fe200078cc0ff */
[----:B------:R-:W5:Y:S03]  /*3c220*/  LDL.LU R56, [R1+0x42c] ;  /* 0x00042c0001387983 */ /* 0x000f660000300800 */
[----:B------:R-:W-:Y:S02]  /*3c230*/  F2FP.SATFINITE.E4M3.F32.PACK_AB_MERGE_C R3, RZ, R3, RZ ;  /* 0x00000003ff03723e */ /* 0x000fe400048070ff */
[----:B0-----:R-:W-:-:S05]  /*3c240*/  @!P0 IADD3 R8, P3, R38, R8, RZ ;  /* 0x0000000826088210 */ /* 0x001fca0007f7e0ff */
[----:B------:R-:W-:Y:S01]  /*3c250*/  @!P0 IMAD.X R9, R39, 0x1, R9, P3 ;  /* 0x0000000127098824 */ /* 0x000fe200018e0609 */
[----:B------:R-:W-:-:S04]  /*3c260*/  LOP3.LUT P3, RZ, R2, 0x40000000, RZ, 0xc0, !PT ;  /* 0x4000000002ff7812 */ /* 0x000fc8000786c0ff */
[----:B------:R0:W-:Y:S02]  /*3c270*/  @!P0 STG.E.U8 desc[UR54][R8.64+0x41], R3 ;  /* 0x0000410308008986 */ /* 0x0001e4000c101136 */
        /* <DEDUP_REMOVED lines=23> */
[----:B------:R-:W5:Y:S04]  /*3c3f0*/  LDL.LU R52, [R1+0x43c] ;  /* 0x00043c0001347983 */ /* 0x000f680000300800 */
[----:B------:R-:W5:Y:S01]  /*3c400*/  LDL.LU R57, [R1+0x440] ;  /* 0x0004400001397983 */ /* 0x000f620000300800 */
[----:B------:R-:W-:Y:S02]  /*3c410*/  LOP3.LUT P2, RZ, R0, 0x800, RZ, 0xc0, !PT ;  /* 0x0000080000ff7812 */ /* 0x000fe4000784c0ff */
[----:B------:R-:W-:-:S11]  /*3c420*/  F2FP.SATFINITE.E4M3.F32.PACK_AB_MERGE_C R3, RZ, R3, RZ ;  /* 0x00000003ff03723e */ /* 0x000fd600048070ff */
[----:B------:R0:W-:Y:S02]  /*3c430*/  @!P2 STG.E.U8 desc[UR54][R30.64+0x40], R3 ;  /* 0x000040031e00a986 */ /* 0x0001e4000c101136 */
[----:B0-----:R-:W-:Y:S02]  /*3c440*/  FMUL R3, R56, UR4 ;  /* 0x0000000438037c20 */ /* 0x001fe40008400000 */
[----:B------:R-:W5:Y:S01]  /*3c450*/  LDL.LU R56, [R1+0x444] ;  /* 0x0004440001387983 */ /* 0x000f620000300800 */
[----:B------:R-:W-:Y:S02]  /*3c460*/  LOP3.LUT P1, RZ, R0, 0x400, RZ, 0xc0, !PT ;  /* 0x0000040000ff7812 */ /* 0x000fe4000782c0ff */
[----:B------:R-:W-:-:S11]  /*3c470*/  F2FP.SATFINITE.E4M3.F32.PACK_AB_MERGE_C R3, RZ, R3, RZ ;  /* 0x00000003ff03723e */ /* 0x000fd600048070ff */
[----:B------:R4:W-:Y:S01]  /*3c480*/  @!P1 STG.E.U8 desc[UR54][R28.64+0x41], R3 ;  /* 0x000041031c009986 */ /* 0x0009e2000c101136 */
[----:B------:R-:W-:-:S13]  /*3c490*/  LOP3.LUT P4, RZ, R2, 0x2000000, RZ, 0xc0, !PT ;  /* 0x0200000002ff7812 */ /* 0x000fda000788c0ff */
[----:B------:R-:W0:Y:S01]  /*3c4a0*/  @!P4 LDC.64 R8, c[0x0][0x5c0] ;  /* 0x00017000ff08cb82 */ /* 0x000e220000000a00 */
[----:B------:R-:W-:Y:S01]  /*3c4b0*/  LOP3.LUT P5, RZ, R2, 0x4000000, RZ, 0xc0, !PT ;  /* 0x0400000002ff7812 */ /* 0x000fe200078ac0ff */
[----:B--2---:R-:W-:Y:S02]  /*3c4c0*/  FMUL R10, R55, UR4 ;  /* 0x00000004370a7c20 */ /* 0x004fe40008400000 */
[----:B------:R-:W2:Y:S03]  /*3c4d0*/  LDL.LU R55, [R1+0x448] ;  /* 0x0004480001377983 */ /* 0x000ea60000300800 */
[----:B------:R-:W-:Y:S01]  /*3c4e0*/  F2FP.SATFINITE.E4M3.F32.PACK_AB_MERGE_C R11, RZ, R10, RZ ;  /* 0x0000000aff0b723e */ /* 0x000fe200048070ff */
[----:B---3--:R-:W-:Y:S02]  /*3c4f0*/  FMUL R10, R54, UR4 ;  /* 0x00000004360a7c20 */ /* 0x008fe40008400000 */
[----:B------:R-:W3:Y:S01]  /*3c500*/  LDL.LU R54, [R1+0x44c] ;  /* 0x00044c0001367983 */ /* 0x000ee20000300800 */
[----:B----4-:R-:W-:-:S03]  /*3c510*/  FMUL R3, R53, UR4 ;  /* 0x0000000435037c20 */ /* 0x010fc60008400000 */
[----:B------:R-:W4:Y:S02]  /*3c520*/  LDL.LU R53, [R1+0x450] ;  /* 0x0004500001357983 */ /* 0x000f240000300800 */
[----:B------:R-:W-:Y:S01]  /*3c530*/  F2FP.SATFINITE.E4M3.F32.PACK_AB_MERGE_C R19, RZ, R3, RZ ;  /* 0x00000003ff13723e */ /* 0x000fe200048070ff */
[----:B-----5:R-:W-:Y:S02]  /*3c540*/  FMUL R3, R52, UR4 ;  /* 0x0000000434037c20 */ /* 0x020fe40008400000 */
[----:B------:R-:W5:Y:S01]  /*3c550*/  LDL.LU R52, [R1+0x454] ;  /* 0x0004540001347983 */ /* 0x000f620000300800 */
[----:B0-----:R-:W-:-:S05]  /*3c560*/  @!P4 IADD3 R8, P1, R44, R8, RZ ;  /* 0x000000082c08c210 */ /* 0x001fca0007f3e0ff */
[----:B------:R-:W-:-:S05]  /*3c570*/  @!P4 IMAD.X R9, R45, 0x1, R9, P1 ;  /* 0x000000012d09c824 */ /* 0x000fca00008e0609 */
[----:B------:R0:W-:Y:S02]  /*3c580*/  @!P4 STG.E.U8 desc[UR54][R8.64+0x40], R11 ;  /* 0x0000400b0800c986 */ /* 0x0001e4000c101136 */
[----:B0-----:R-:W0:Y:S01]  /*3c590*/  @!P5 LDC.64 R8, c[0x0][0x5c0] ;  /* 0x00017000ff08db82 */ /* 0x001e220000000a00 */
[----:B------:R-:W-:Y:S02]  /*3c5a0*/  LOP3.LUT P6, RZ, R2, 0x8000000, RZ, 0xc0, !PT ;  /* 0x0800000002ff7812 */ /* 0x000fe400078cc0ff */
[----:B------:R-:W-:Y:S02]  /*3c5b0*/  F2FP.SATFINITE.E4M3.F32.PACK_AB_MERGE_C R13, RZ, R10, RZ ;  /* 0x0000000aff0d723e */ /* 0x000fe400048070ff */
[----:B0-----:R-:W-:-:S05]  /*3c5c0*/  @!P5 IADD3 R8, P4, R46, R8, RZ ;  /* 0x000000082e08d210 */ /* 0x001fca0007f9e0ff */
[----:B------:R-:W-:-:S05]  /*3c5d0*/  @!P5 IMAD.X R9, R47, 0x1, R9, P4 ;  /* 0x000000012f09d824 */ /* 0x000fca00020e0609 */
[----:B------:R0:W-:Y:S01]  /*3c5e0*/  @!P5 STG.E.U8 desc[UR54][R8.64+0x41], R13 ;  /* 0x0000410d0800d986 */ /* 0x0001e2000c101136 */
[----:B------:R-:W-:Y:S01]  /*3c5f0*/  LOP3.LUT P5, RZ, R0, 0x200, RZ, 0xc0, !PT ;  /* 0x0000020000ff7812 */ /* 0x000fe200078ac0ff */
[----:B0-----:R-:W0:Y:S01]  /*3c600*/  @!P6 LDC.64 R8, c[0x0][0x5c0] ;  /* 0x00017000ff08eb82 */ /* 0x001e220000000a00 */
[----:B------:R-:W-:-:S11]  /*3c610*/  LOP3.LUT P0, RZ, R2, 0x20000000, RZ, 0xc0, !PT ;  /* 0x2000000002ff7812 */ /* 0x000fd6000780c0ff */
[----:B------:R1:W-:Y:S01]  /*3c620*/  @!P5 STG.E.U8 desc[UR54][R32.64+0x48], R19 ;  /* 0x000048132000d986 */ /* 0x0003e2000c101136 */
[----:B0-----:R-:W-:-:S05]  /*3c630*/  @!P6 IADD3 R14, P5, R48, R8, RZ ;  /* 0x00000008300ee210 */ /* 0x001fca0007fbe0ff */
[----:B------:R-:W-:Y:S02]  /*3c640*/  @!P6 IMAD.X R15, R49, 0x1, R9, P5 ;  /* 0x00000001310fe824 */ /* 0x000fe400028e0609 */
        /* <DEDUP_REMOVED lines=11> */
[----:B------:R-:W-:Y:S01]  /*3c700*/  @!P1 STG.E.U8 desc[UR54][R34.64+0x49], R21 ;  /* 0x0000491522009986 */ /* 0x000fe2000c101136 */
[----:B------:R-:W-:Y:S01]  /*3c710*/  @!P5 IMAD R3, R5, 0x180, RZ ;  /* 0x000001800503d824 */ /* 0x000fe200078e02ff */
[----:B0-----:R-:W-:-:S04]  /*3c720*/  @!P5 IADD3 R12, P1, R10, R8, RZ ;  /* 0x000000080a0cd210 */ /* 0x001fc80007f3e0ff */
[----:B------:R-:W-:Y:S01]  /*3c730*/  @!P5 IADD3.X R13, R9, R11, R3, P1, !PT ;  /* 0x0000000b090dd210 */ /* 0x000fe20000ffe403 */
[----:B------:R-:W-:-:S05]  /*3c740*/  FMUL R3, R57, UR4 ;  /* 0x0000000439037c20 */ /* 0x000fca0008400000 */
[----:B-1----:R-:W-:-:S05]  /*3c750*/  F2FP.SATFINITE.E4M3.F32.PACK_AB_MERGE_C R19, RZ, R3, RZ ;  /* 0x00000003ff13723e */ /* 0x002fca00048070ff */
[----:B------:R0:W-:Y:S01]  /*3c760*/  @!P6 STG.E.U8 desc[UR54][R14.64+0x48], R19 ;  /* 0x000048130e00e986 */ /* 0x0001e2000c101136 */
[----:B------:R-:W-:-:S13]  /*3c770*/  ISETP.LT.OR P6, PT, R26, 0x42, !P4 ;  /* 0x000000421a00780c */ /* 0x000fda00067c1670 */
[----:B------:R-:W1:Y:S01]  /*3c780*/  @!P6 LDC.64 R10, c[0x0][0x5c0] ;  /* 0x00017000ff0aeb82 */ /* 0x000e620000000a00 */
[----:B------:R-:W-:Y:S02]  /*3c790*/  @!P6 IMAD.MOV.U32 R8, RZ, RZ, R6 ;  /* 0x000000ffff08e224 */ /* 0x000fe400078e0006 */
[----:B------:R-:W-:Y:S02]  /*3c7a0*/  @!P6 IMAD.MOV.U32 R9, RZ, RZ, R27 ;  /* 0x000000ffff09e224 */ /* 0x000fe400078e001b */
[----:B------:R-:W-:-:S04]  /*3c7b0*/  @!P6 IMAD.WIDE.U32 R8, R4, 0x180, R8 ;  /* 0x000001800408e825 */ /* 0x000fc800078e0008 */
[----:B------:R-:W-:Y:S01]  /*3c7c0*/  @!P6 IMAD R3, R5, 0x180, RZ ;  /* 0x000001800503e824 */ /* 0x000fe200078e02ff */
[----:B-1----:R-:W-:-:S04]  /*3c7d0*/  @!P6 IADD3 R8, P1, R8, R10, RZ ;  /* 0x0000000a0808e210 */ /* 0x002fc80007f3e0ff */
[----:B------:R-:W-:Y:S01]  /*3c7e0*/  @!P6 IADD3.X R9, R11, R9, R3, P1, !PT ;  /* 0x000000090b09e210 */ /* 0x000fe20000ffe403 */
[----:B------:R-:W-:-:S05]  /*3c7f0*/  FMUL R3, R56, UR4 ;  /* 0x0000000438037c20 */ /* 0x000fca0008400000 */
[----:B------:R-:W-:Y:S01]  /*3c800*/  F2FP.SATFINITE.E4M3.F32.PACK_AB_MERGE_C R11, RZ, R3, RZ ;  /* 0x00000003ff0b723e */ /* 0x000fe200048070ff */
[----:B--2---:R-:W-:-:S05]  /*3c810*/  FMUL R3, R55, UR4 ;  /* 0x0000000437037c20 */ /* 0x004fca0008400000 */
[----:B0-----:R-:W-:Y:S01]  /*3c820*/  F2FP.SATFINITE.E4M3.F32.PACK_AB_MERGE_C R15, RZ, R3, RZ ;  /* 0x00000003ff0f723e */ /* 0x001fe200048070ff */
[----:B---3--:R-:W-:Y:S01]  /*3c830*/  FMUL R3, R54, UR4 ;  /* 0x0000000436037c20 */ /* 0x008fe20008400000 */
[----:B------:R0:W-:Y:S04]  /*3c840*/  @!P0 STG.E.U8 desc[UR54][R16.64+0x49], R11 ;  /* 0x0000490b10008986 */ /* 0x0001e8000c101136 */
[----:B------:R-:W-:Y:S01]  /*3c850*/  F2FP.SATFINITE.E4M3.F32.PACK_AB_MERGE_C R19, RZ, R3, RZ ;  /* 0x00000003ff13723e */ /* 0x000fe200048070ff */
[----:B------:R0:W-:Y:S01]  /*3c860*/  @!P5 STG.E.U8 desc[UR54][R12.64+0x40], R15 ;  /* 0x0000400f0c00d986 */ /* 0x0001e2000c101136 */
[----:B------:R-:W-:-:S03]  /*3c870*/  LOP3.LUT P5, RZ, R0, 0x400000, RZ, 0xc0, !PT ;  /* 0x0040000000ff7812 */ /* 0x000fc600078ac0ff */
[----:B------:R0:W-:Y:S01]  /*3c880*/  @!P6 STG.E.U8 desc[UR54][R8.64+0x41], R19 ;  /* 0x000041130800e986 */ /* 0x0001e2000c101136 */
[----:B------:R-:W-:Y:S01]  /*3c890*/  ISETP.LT.OR P5, PT, R26, 0x41, !P5 ;  /* 0x000000411a00780c */ /* 0x000fe20006fa1670 */
[----:B----4-:R-:W-:Y:S01]  /*3c8a0*/  FMUL R3, R53, UR4 ;  /* 0x0000000435037c20 */ /* 0x010fe20008400000 */
[----:B------:R-:W-:Y:S01]  /*3c8b0*/  BSSY B1, `(.L_x_68) ;  /* 0x0000014000017945 */ /* 0x000fe20003800000 */
[C---:B------:R-:W-:Y:S02]  /*3c8c0*/  LOP3.LUT P3, RZ, R2.reuse, 0x10000000, RZ, 0xc0, !PT ;  /* 0x1000000002ff7812 */ /* 0x040fe4000786c0ff */
[C---:B------:R-:W-:Y:S02]  /*3c8d0*/  LOP3.LUT P2, RZ, R2.reuse, 0x1000000, RZ, 0xc0, !PT ;  /* 0x0100000002ff7812 */ /* 0x040fe4000784c0ff */
[C---:B------:R-:W-:Y:S02]  /*3c8e0*/  LOP3.LUT P1, RZ, R2.reuse, 0x200000, RZ, 0xc0, !PT ;  /* 0x0020000002ff7812 */ /* 0x040fe4000782c0ff */
[----:B------:R-:W-:-:S02]  /*3c8f0*/  LOP3.LUT P0, RZ, R2, 0x100000, RZ, 0xc0, !PT ;  /* 0x0010000002ff7812 */ /* 0x000fc4000780c0ff */
[----:B------:R-:W-:Y:S01]  /*3c900*/  F2FP.SATFINITE.E4M3.F32.PACK_AB_MERGE_C R3, RZ, R3, RZ ;  /* 0x00000003ff03723e */ /* 0x000fe200048070ff */
[----:B-----5:R-:W-:-:S05]  /*3c910*/  FMUL R10, R52, UR4 ;  /* 0x00000004340a7c20 */ /* 0x020fca0008400000 */
[----:B------:R-:W-:Y:S01]  /*3c920*/  F2FP.SATFINITE.E4M3.F32.PACK_AB_MERGE_C R21, RZ, R10, RZ ;  /* 0x0000000aff15723e */ /* 0x000fe200048070ff */
[----:B0-----:R-:W-:Y:S06]  /*3c930*/  @P5 BRA `(.L_x_69) ;  /* 0x00000000002c5947 */ /* 0x001fec0003800000 */
[----:B------:R-:W-:Y:S01]  /*3c940*/  IMAD.MOV.U32 R8, RZ, RZ, R6 ;  /* 0x000000ffff087224 */ /* 0x000fe200078e0006 */
[----:B------:R-:W-:Y:S01]  /*3c950*/  ULDC.64 UR8, c[0x0][0x5c0] ;  /* 0x0001700000087ab9 */ /* 0x000fe20000000a00 */
[----:B------:R-:W-:Y:S02]  /*3c960*/  IMAD.MOV.U32 R9, RZ, RZ, R27 ;  /* 0x000000ffff097224 */ /* 0x000fe400078e001b */
[----:B------:R-:W-:Y:S02]  /*3c970*/  IMAD R11, R5, 0x180, RZ ;  /* 0x00000180050b7824 */ /* 0x000fe400078e02ff */
[----:B------:R-:W-:-:S04]  /*3c980*/  IMAD.WIDE.U32 R8, R4, 0x180, R8 ;  /* 0x0000018004087825 */ /* 0x000fc800078e0008 */
[----:B------:R-:W-:Y:S02]  /*3c990*/  IMAD.U32 R13, RZ, RZ, UR8 ;  /* 0x00000008ff0d7e24 */ /* 0x000fe4000f8e00ff */
[----:B------:R-:W-:Y:S02]  /*3c9a0*/  IMAD.U32 R10, RZ, RZ, UR9 ;  /* 0x00000009ff0a7e24 */ /* 0x000fe4000f8e00ff */
[----:B------:R-:W-:Y:S01]  /*3c9b0*/  IMAD.IADD R11, R9, 0x1, R11 ;  /* 0x00000001090b7824 */ /* 0x000fe200078e020b */
[----:B------:R-:W-:-:S04]  /*3c9c0*/  IADD3 R8, P5, P6, R8, UR52, R13 ;  /* 0x0000003408087c10 */ /* 0x000fc8000febe00d */
[----:B------:R-:W-:-:S05]  /*3c9d0*/  IADD3.X R9, R11, UR6, R10, P5, P6 ;  /* 0x000000060b097c10 */ /* 0x000fca000afec40a */
[----:B------:R0:W-:Y:S04]  /*3c9e0*/  STG.E.U8 desc[UR54][R8.64+0x40], R3 ;  /* 0x0000400308007986 */ /* 0x0001e8000c101136 */
.L_x_69:
[----:B------:R-:W-:Y:S05]  /*3c9f0*/  BSYNC B1 ;  /* 0x0000000000017941 */ /* 0x000fea0003800000 */
.L_x_68:
        /* <DEDUP_REMOVED lines=15> */
.L_x_71:
[----:B------:R-:W-:Y:S05]  /*3caf0*/  BSYNC B1 ;  /* 0x0000000000017941 */ /* 0x000fea0003800000 */
.L_x_70:
[----:B------:R-:W2:Y:S04]  /*3cb00*/  LDL.LU R18, [R1+0x458] ;  /* 0x0004580001127983 */ /* 0x000ea80000300800 */
[----:B------:R-:W3:Y:S04]  /*3cb10*/  LDL.LU R15, [R1+0x45c] ;  /* 0x00045c00010f7983 */ /* 0x000ee80000300800 */
[----:B------:R-:W4:Y:S04]  /*3cb20*/  LDL.LU R17, [R1+0x460] ;  /* 0x0004600001117983 */ /* 0x000f280000300800 */
[----:B------:R-:W5:Y:S01]  /*3cb30*/  LDL.LU R16, [R1+0x464] ;  /* 0x0004640001107983 */ /* 0x000f620000300800 */
[----:B------:R-:W-:Y:S01]  /*3cb40*/  ISETP.LT.OR P6, PT, R26, 0x49, !P4 ;  /* 0x000000491a00780c */ /* 0x000fe200067c1670 */
[----:B------:R-:W-:Y:S01]  /*3cb50*/  BSSY B1, `(.L_x_72) ;  /* 0x000002a000017945 */ /* 0x000fe20003800000 */
[----:B------:R-:W-:-:S11]  /*3cb60*/  P2R R14, PR, RZ, 0x1 ;  /* 0x00000001ff0e7803 */ /* 0x000fd60000000000 */
        /* <DEDUP_REMOVED lines=15> */
[----:B------:R-:W-:Y:S01]  /*3cc60*/  ISETP.NE.AND P0, PT, R14, RZ, PT ;  /* 0x000000ff0e00720c */ /* 0x000fe20003f05270 */
[----:B--2---:R-:W-:-:S05]  /*3cc70*/  FMUL R3, R18, UR4 ;  /* 0x0000000412037c20 */ /* 0x004fca0008400000 */
[----:B------:R-:W-:Y:S01]  /*3cc80*/  F2FP.SATFINITE.E4M3.F32.PACK_AB_MERGE_C R11, RZ, R3, RZ ;  /* 0x00000003ff0b723e */ /* 0x000fe200048070ff */
[----:B---3--:R-:W-:-:S04]  /*3cc90*/  FMUL R3, R15, UR4 ;  /* 0x000000040f037c20 */ /* 0x008fc80008400000 */
[----:B------:R0:W-:Y:S01]  /*3cca0*/  @!P6 STG.E.U8 desc[UR54][R12.64+0x48], R11 ;  /* 0x0000480b0c00e986 */ /* 0x0001e2000c101136 */
[----:B------:R-:W-:Y:S01]  /*3ccb0*/  F2FP.SATFINITE.E4M3.F32.PACK_AB_MERGE_C R15, RZ, R3, RZ ;  /* 0x00000003ff0f723e */ /* 0x000fe200048070ff */
[----:B----4-:R-:W-:Y:S01]  /*3ccc0*/  FMUL R3, R17, UR4 ;  /* 0x0000000411037c20 */ /* 0x010fe20008400000 */
[----:B------:R-:W-:Y:S01]  /*3ccd0*/  LOP3.LUT P6, RZ, R0, 0x400000, RZ, 0xc0, !PT ;  /* 0x0040000000ff7812 */ /* 0x000fe200078cc0ff */
[----:B-----5:R-:W-:Y:S02]  /*3cce0*/  FMUL R10, R16, UR4 ;  /* 0x00000004100a7c20 */ /* 0x020fe40008400000 */
[----:B------:R0:W-:Y:S01]  /*3ccf0*/  @!P5 STG.E.U8 desc[UR54][R8.64+0x49], R15 ;  /* 0x0000490f0800d986 */ /* 0x0001e2000c101136 */
[----:B------:R-:W-:Y:S02]  /*3cd00*/  ISETP.LT.OR P5, PT, R26, 0x49, !P6 ;  /* 0x000000491a00780c */ /* 0x000fe400077a1670 */
[----:B------:R-:W-:Y:S02]  /*3cd10*/  F2FP.SATFINITE.E4M3.F32.PACK_AB_MERGE_C R3, RZ, R3, RZ ;  /* 0x00000003ff03723e */ /* 0x000fe400048070ff */
[----:B------:R-:W-:-:S09]  /*3cd20*/  F2FP.SATFINITE.E4M3.F32.PACK_AB_MERGE_C R17, RZ, R10, RZ ;  /* 0x0000000aff11723e */ /* 0x000fd200048070ff */
[----:B0-----:R-:W-:Y:S05]  /*3cd30*/  @P5 BRA `(.L_x_73) ;  /* 0x00000000002c5947 */ /* 0x001fea0003800000 */
        /* <DEDUP_REMOVED lines=11> */
.L_x_73:
[----:B------:R-:W-:Y:S05]  /*3cdf0*/  BSYNC B1 ;  /* 0x0000000000017941 */ /* 0x000fea0003800000 */
.L_x_72:
        /* <DEDUP_REMOVED lines=15> */
.L_x_75:
[----:B------:R-:W-:Y:S05]  /*3cef0*/  BSYNC B1 ;  /* 0x0000000000017941 */ /* 0x000fea0003800000 */
.L_x_74:
[----:B0-----:R-:W-:Y:S01]  /*3cf00*/  P2R R3, PR, RZ, 0x8 ;  /* 0x00000008ff037803 */ /* 0x001fe20000000000 */
[----:B------:R-:W2:Y:S01]  /*3cf10*/  LDL.LU R46, [R1+0x468] ;  /* 0x00046800012e7983 */ /* 0x000ea20000300800 */
[----:B------:R-:W-:Y:S02]  /*3cf20*/  ISETP.LT.OR P3, PT, R26, 0x51, !P0 ;  /* 0x000000511a00780c */ /* 0x000fe40004761670 */
[----:B------:R-:W-:Y:S01]  /*3cf30*/  LOP3.LUT R0, R0, 0xffdfffff, RZ, 0xc0, !PT ;  /* 0xffdfffff00007812 */ /* 0x000fe200078ec0ff */
[----:B------:R-:W3:Y:S01]  /*3cf40*/  LDL.LU R55, [R1+0x46c] ;  /* 0x00046c0001377983 */ /* 0x000ee20000300800 */
[----:B------:R-:W-:-:S03]  /*3cf50*/  LOP3.LUT R2, R2, 0xffbfffff, RZ, 0xc0, !PT ;  /* 0xffbfffff02027812 */ /* 0x000fc600078ec0ff */
[----:B------:R-:W4:Y:S06]  /*3cf60*/  LDL.LU R54, [R1+0x470] ;  /* 0x0004700001367983 */ /* 0x000f2c0000300800 */
[----:B-1----:R-:W0:Y:S01]  /*3cf70*/  @!P3 LDC.64 R8, c[0x0][0x5c0] ;  /* 0x00017000ff08bb82 */ /* 0x002e220000000a00 */
[----:B------:R-:W-:Y:S01]  /*3cf80*/  @P3 LOP3.LUT R0, R0, 0x200000, RZ, 0xfc, !PT ;  /* 0x0020000000003812 */ /* 0x000fe200078efcff */
[----:B------:R-:W5:Y:S01]  /*3cf90*/  LDL.LU R53, [R1+0x474] ;  /* 0x0004740001357983 */ /* 0x000f620000300800 */
[----:B------:R-:W-:Y:S02]  /*3cfa0*/  @P4 LOP3.LUT R2, R2, 0x400000, RZ, 0xfc, !PT ;  /* 0x0040000002024812 */ /* 0x000fe400078efcff */
[----:B0-----:R-:W-:Y:S01]  /*3cfb0*/  @!P3 IADD3 R16, P5, P6, R6, UR52, R8 ;  /* 0x000000340610bc10 */ /* 0x001fe2000febe008 */
[----:B------:R-:W5:Y:S01]  /*3cfc0*/  LDL.LU R52, [R1+0x478] ;  /* 0x0004780001347983 */ /* 0x000f620000300800 */
[----:B------:R-:W-:Y:S01]  /*3cfd0*/  LOP3.LUT P4, RZ, R0, 0x2000, RZ, 0xc0, !PT ;  /* 0x0000200000ff7812 */ /* 0x000fe2000788c0ff */
[----:B------:R-:W-:Y:S01]  /*3cfe0*/  IMAD.U32 R36, RZ, RZ, UR6 ;  /* 0x00000006ff247e24 */ /* 0x000fe2000f8e00ff */
[----:B------:R-:W-:Y:S01]  /*3cff0*/  @!P3 IADD3.X R17, R27, UR6, R9, P5, P6 ;  /* 0x000000061b11bc10 */ /* 0x000fe2000afec409 */
[----:B------:R-:W-:Y:S01]  /*3d000*/  IMAD.U32 R37, RZ, RZ, UR52 ;  /* 0x00000034ff257e24 */ /* 0x000fe2000f8e00ff */
[----:B------:R-:W-:Y:S01]  /*3d010*/  ISETP.LT.OR P3, PT, R26, 0x52, !P0 ;  /* 0x000000521a00780c */ /* 0x000fe20004761670 */
[----:B------:R-:W-:Y:S01]  /*3d020*/  IMAD.U32 R38, RZ, RZ, UR6 ;  /* 0x00000006ff267e24 */ /* 0x000fe2000f8e00ff */
[----:B------:R-:W-:Y:S01]  /*3d030*/  LOP3.LUT R0, R0, 0xfff7ffff, RZ, 0xc0, !PT ;  /* 0xfff7ffff00007812 */ /* 0x000fe200078ec0ff */
[----:B------:R-:W-:Y:S01]  /*3d040*/  IMAD.U32 R39, RZ, RZ, UR52 ;  /* 0x00000034ff277e24 */ /* 0x000fe2000f8e00ff */
[----:B------:R-:W-:Y:S01]  /*3d050*/  LOP3.LUT R2, R2, 0xffefffff, RZ, 0xc0, !PT ;  /* 0xffefffff02027812 */ /* 0x000fe200078ec0ff */
[----:B------:R-:W-:Y:S01]  /*3d060*/  IMAD.U32 R40, RZ, RZ, UR6 ;  /* 0x00000006ff287e24 */ /* 0x000fe2000f8e00ff */
[----:B------:R-:W5:Y:S01]  /*3d070*/  LDL.LU R57, [R1+0x47c] ;  /* 0x00047c0001397983 */ /* 0x000f620000300800 */
[----:B------:R-:W-:Y:S01]  /*3d080*/  IMAD.U32 R41, RZ, RZ, UR52 ;  /* 0x00000034ff297e24 */ /* 0x000fe2000f8e00ff */
[----:B------:R-:W-:Y:S01]  /*3d090*/  @P0 LOP3.LUT R2, R2, 0x100000, RZ, 0xfc, !PT ;  /* 0x0010000002020812 */ /* 0x000fe200078efcff */
[----:B------:R-:W-:Y:S01]  /*3d0a0*/  IMAD.U32 R42, RZ, RZ, UR6 ;  /* 0x00000006ff2a7e24 */ /* 0x000fe2000f8e00ff */
[----:B------:R-:W5:Y:S01]  /*3d0b0*/  LDL.LU R56, [R1+0x480] ;  /* 0x0004800001387983 */ /* 0x000f620000300800 */
[----:B------:R-:W-:Y:S01]  /*3d0c0*/  IMAD.U32 R43, RZ, RZ, UR52 ;  /* 0x00000034ff2b7e24 */ /* 0x000fe2000f8e00ff */
[----:B------:R-:W-:Y:S01]  /*3d0d0*/  LOP3.LUT R2, R2, 0xffdfffff, RZ, 0xc0, !PT ;  /* 0xffdfffff02027812 */ /* 0x000fe200078ec0ff */
[----:B------:R-:W0:Y:S01]  /*3d0e0*/  @!P3 LDC.64 R8, c[0x0][0x5c0] ;  /* 0x00017000ff08bb82 */ /* 0x000e220000000a00 */
[----:B------:R-:W-:Y:S01]  /*3d0f0*/  @P3 LOP3.LUT R0, R0, 0x80000, RZ, 0xfc, !PT ;  /* 0x0008000000003812 */ /* 0x000fe200078efcff */
[----:B------:R-:W-:Y:S01]  /*3d100*/  IMAD.U32 R44, RZ, RZ, UR6 ;  /* 0x00000006ff2c7e24 */ /* 0x000fe2000f8e00ff */
[----:B------:R-:W-:Y:S01]  /*3d110*/  @P1 LOP3.LUT R2, R2, 0x200000, RZ, 0xfc, !PT ;  /* 0x0020000002021812 */ /* 0x000fe200078efcff */
[----:B------:R-:W-:Y:S01]  /*3d120*/  IMAD.U32 R45, RZ, RZ, UR52 ;  /* 0x00000034ff2d7e24 */ /* 0x000fe2000f8e00ff */
[----:B------:R-:W-:Y:S01]  /*3d130*/  LOP3.LUT R0, R0, 0xffefffff, RZ, 0xc0, !PT ;  /* 0xffefffff00007812 */ /* 0x000fe200078ec0ff */
[----:B------:R-:W-:Y:S01]  /*3d140*/  IMAD.U32 R47, RZ, RZ, UR6 ;  /* 0x00000006ff2f7e24 */ /* 0x000fe2000f8e00ff */
[----:B------:R-:W-:Y:S01]  /*3d150*/  LOP3.LUT R2, R2, 0xff7fffff, RZ, 0xc0, !PT ;  /* 0xff7fffff02027812 */ /* 0x000fe200078ec0ff */
[----:B------:R-:W-:-:S02]  /*3d160*/  IMAD.U32 R48, RZ, RZ, UR52 ;  /* 0x00000034ff307e24 */ /* 0x000fc4000f8e00ff */
[----:B------:R-:W-:Y:S02]  /*3d170*/  IMAD.U32 R49, RZ, RZ, UR6 ;  /* 0x00000006ff317e24 */ /* 0x000fe4000f8e00ff */
[----:B------:R-:W-:Y:S02]  /*3d180*/  IMAD.U32 R50, RZ, RZ, UR52 ;  /* 0x00000034ff327e24 */ /* 0x000fe4000f8e00ff */
        /* <DEDUP_REMOVED lines=19> */
[----:B------:R-:W-:Y:S01]  /*3d2c0*/  ISETP.NE.AND P3, PT, R3, RZ, PT ;  /* 0x000000ff0300720c */ /* 0x000fe20003f65270 */
        /* <DEDUP_REMOVED lines=99> */
[----:B---3--:R-:W-:Y:S02]  /*3d900*/  FMUL R46, R55, UR4 ;  /* 0x00000004372e7c20 */ /* 0x008fe40008400000 */
[----:B------:R-:W2:Y:S03]  /*3d910*/  LDL.LU R55, [R1+0x484] ;  /* 0x0004840001377983 */ /* 0x000ea60000300800 */
        /* <DEDUP_REMOVED lines=8> */
[----:B------:R-:W3:Y:S04]  /*3d9a0*/  LDL.LU R53, [R1+0x488] ;  /* 0x0004880001357983 */ /* 0x000ee80000300800 */
[----:B------:R-:W4:Y:S01]  /*3d9b0*/  LDL.LU R54, [R1+0x48c] ;  /* 0x00048c0001367983 */ /* 0x000f220000300800 */
[----:B------:R-:W-:-:S05]  /*3d9c0*/  F2FP.SATFINITE.E4M3.F32.PACK_AB_MERGE_C R8, RZ, R8, RZ ;  /* 0x00000008ff08723e */ /* 0x000fca00048070ff */
[----:B------:R0:W-:Y:S02]  /*3d9d0*/  @!P1 STG.E.U8 desc[UR54][R12.64+0x51], R8 ;  /* 0x000051080c009986 */ /* 0x0001e4000c101136 */
[----:B0-----:R-:W-:Y:S02]  /*3d9e0*/  FMUL R12, R52, UR4 ;  /* 0x00000004340c7c20 */ /* 0x001fe40008400000 */
[----:B------:R-:W5:Y:S01]  /*3d9f0*/  LDL.LU R52, [R1+0x490] ;  /* 0x0004900001347983 */ /* 0x000f620000300800 */
[----:B------:R-:W-:-:S13]  /*3da00*/  ISETP.LT.OR P0, PT, R26, 0x59, !P6 ;  /* 0x000000591a00780c */ /* 0x000fda0007701670 */
[----:B------:R-:W0:Y:S01]  /*3da10*/  @!P0 LDC.64 R8, c[0x0][0x5c0] ;  /* 0x00017000ff088b82 */ /* 0x000e220000000a00 */
[----:B------:R-:W-:Y:S02]  /*3da20*/  F2FP.SATFINITE.E4M3.F32.PACK_AB_MERGE_C R12, RZ, R12, RZ ;  /* 0x0000000cff0c723e */ /* 0x000fe400048070ff */
[----:B0-----:R-:W-:-:S05]  /*3da30*/  @!P0 IADD3 R8, P3, R6, R8, RZ ;  /* 0x0000000806088210 */ /* 0x001fca0007f7e0ff */
[----:B------:R-:W-:Y:S01]  /*3da40*/  @!P0 IMAD.X R9, R27, 0x1, R9, P3 ;  /* 0x000000011b098824 */ /* 0x000fe200018e0609 */
[----:B------:R-:W-:-:S04]  /*3da50*/  ISETP.LT.OR P3, PT, R26, 0x5a, !P6 ;  /* 0x0000005a1a00780c */ /* 0x000fc80007761670 */
[----:B------:R0:W-:Y:S09]  /*3da60*/  @!P0 STG.E.U8 desc[UR54][R8.64+0x58], R12 ;  /* 0x0000580c08008986 */ /* 0x0001f2000c101136 */
[----:B0-----:R-:W0:Y:S01]  /*3da70*/  @!P3 LDC.64 R8, c[0x0][0x5c0] ;  /* 0x00017000ff08bb82 */ /* 0x001e220000000a00 */
[----:B------:R-:W-:Y:S01]  /*3da80*/  FMUL R12, R57, UR4 ;  /* 0x00000004390c7c20 */ /* 0x000fe20008400000 */
[----:B------:R-:W-:Y:S01]  /*3da90*/  LOP3.LUT P5, RZ, R0, 0x100000, RZ, 0xc0, !PT ;  /* 0x0010000000ff7812 */ /* 0x000fe200078ac0ff */
[----:B------:R-:W5:Y:S03]  /*3daa0*/  LDL.LU R57, [R1+0x494] ;  /* 0x0004940001397983 */ /* 0x000f660000300800 */
[----:B------:R-:W-:-:S02]  /*3dab0*/  F2FP.SATFINITE.E4M3.F32.PACK_AB_MERGE_C R12, RZ, R12, RZ ;  /* 0x0000000cff0c723e */ /* 0x000fc400048070ff */
[----:B0-----:R-:W-:-:S05]  /*3dac0*/  @!P3 IADD3 R8, P6, R6, R8, RZ ;  /* 0x000000080608b210 */ /* 0x001fca0007fde0ff */
[----:B------:R-:W-:-:S05]  /*3dad0*/  @!P3 IMAD.X R9, R27, 0x1, R9, P6 ;  /* 0x000000011b09b824 */ /* 0x000fca00030e0609 */
[----:B------:R0:W-:Y:S01]  /*3dae0*/  @!P3 STG.E.U8 desc[UR54][R8.64+0x59], R12 ;  /* 0x0000590c0800b986 */ /* 0x0001e2000c101136 */
[----:B------:R-:W-:-:S04]  /*3daf0*/  LOP3.LUT P3, RZ, R0, 0x4000, RZ, 0xc0, !PT ;  /* 0x0000400000ff7812 */ /* 0x000fc8000786c0ff */
[----:B0-----:R-:W-:Y:S02]  /*3db00*/  P2R R12, PR, RZ, 0x8 ;  /* 0x00000008ff0c7803 */ /* 0x001fe40000000000 */
[----:B------:R-:W-:Y:S01]  /*3db10*/  LOP3.LUT P3, RZ, R0, 0x10, RZ, 0xc0, !PT ;  /* 0x0000001000ff7812 */ /* 0x000fe2000786c0ff */
[----:B------:R-:W-:Y:S02]  /*3db20*/  FMUL R8, R56, UR4 ;  /* 0x0000000438087c20 */ /* 0x000fe40008400000 */
[----:B------:R-:W5:Y:S03]  /*3db30*/  LDL.LU R56, [R1+0x498] ;  /* 0x0004980001387983 */ /* 0x000f660000300800 */
[----:B------:R-:W-:-:S05]  /*3db40*/  F2FP.SATFINITE.E4M3.F32.PACK_AB_MERGE_C R8, RZ, R8, RZ ;  /* 0x00000008ff08723e */ /* 0x000fca00048070ff */
[----:B------:R0:W-:Y:S01]  /*3db50*/  @!P5 STG.E.U8 desc[UR54][R24.64+0x58], R8 ;  /* 0x000058081800d986 */ /* 0x0001e2000c101136 */
[C---:B------:R-:W-:Y:S02]  /*3db60*/  LOP3.LUT P4, RZ, R0.reuse, 0x40000, RZ, 0xc0, !PT ;  /* 0x0004000000ff7812 */ /* 0x040fe4000788c0ff */
[C---:B------:R-:W-:Y:S01]  /*3db70*/  LOP3.LUT P2, RZ, R0.reuse, 0x10000, RZ, 0xc0, !PT ;  /* 0x0001000000ff7812 */ /* 0x040fe2000784c0ff */
[----:B0-----:R-:W0:Y:S01]  /*3db80*/  @!P3 LDC.64 R8, c[0x0][0x5c0] ;  /* 0x00017000ff08bb82 */ /* 0x001e220000000a00 */
[----:B------:R-:W-:Y:S01]  /*3db90*/  LOP3.LUT P1, RZ, R0, 0x8000, RZ, 0xc0, !PT ;  /* 0x0000800000ff7812 */ /* 0x000fe2000782c0ff */
[----:B--2---:R-:W-:Y:S02]  /*3dba0*/  FMUL R13, R55, UR4 ;  /* 0x00000004370d7c20 */ /* 0x004fe40008400000 */
[----:B------:R-:W2:Y:S03]  /*3dbb0*/  LDL.LU R55, [R1+0x49c] ;  /* 0x00049c0001377983 */ /* 0x000ea60000300800 */
[----:B------:R-:W-:-:S05]  /*3dbc0*/  F2FP.SATFINITE.E4M3.F32.PACK_AB_MERGE_C R17, RZ, R13, RZ ;  /* 0x0000000dff11723e */ /* 0x000fca00048070ff */
[----:B------:R1:W-:Y:S01]  /*3dbd0*/  @!P4 STG.E.U8 desc[UR54][R20.64+0x59], R17 ;  /* 0x000059111400c986 */ /* 0x0003e2000c101136 */
[----:B---3--:R-:W-:-:S05]  /*3dbe0*/  FMUL R13, R53, UR4 ;  /* 0x00000004350d7c20 */ /* 0x008fca0008400000 */
[----:B------:R-:W-:Y:S01]  /*3dbf0*/  F2FP.SATFINITE.E4M3.F32.PACK_AB_MERGE_C R53, RZ, R13, RZ ;  /* 0x0000000dff35723e */ /* 0x000fe200048070ff */
[----:B----4-:R-:W-:Y:S02]  /*3dc00*/  FMUL R13, R54, UR4 ;  /* 0x00000004360d7c20 */ /* 0x010fe40008400000 */
[----:B------:R-:W3:Y:S03]  /*3dc10*/  LDL.LU R54, [R1+0x4a0] ;  /* 0x0004a00001367983 */ /* 0x000ee60000300800 */
[----:B------:R-:W-:Y:S01]  /*3dc20*/  F2FP.SATFINITE.E4M3.F32.PACK_AB_MERGE_C R13, RZ, R13, RZ ;  /* 0x0000000dff0d723e */ /* 0x000fe200048070ff */
[----:B------:R-:W4:Y:S04]  /*3dc30*/  LDL.LU R58, [R1+0x4a4] ;  /* 0x0004a400013a7983 */ /* 0x000f280000300800 */
[----:B------:R-:W-:Y:S04]  /*3dc40*/  @!P2 STG.E.U8 desc[UR54][R14.64+0x50], R53 ;  /* 0x000050350e00a986 */ /* 0x000fe8000c101136 */
[----:B------:R-:W-:Y:S01]  /*3dc50*/  @!P1 STG.E.U8 desc[UR54][R10.64+0x51], R13 ;  /* 0x0000510d0a009986 */ /* 0x000fe2000c101136 */
[----:B0-----:R-:W-:Y:S01]  /*3dc60*/  @!P3 IADD3 R8, P1, R3, R8, RZ ;  /* 0x000000080308b210 */ /* 0x001fe20007f3e0ff */
[----:B-----5:R-:W-:-:S02]  /*3dc70*/  FMUL R3, R52, UR4 ;  /* 0x0000000434037c20 */ /* 0x020fc40008400000 */
[----:B------:R-:W5:Y:S01]  /*3dc80*/  LDL.LU R52, [R1+0x4a8] ;  /* 0x0004a80001347983 */ /* 0x000f620000300800 */
[----:B------:R-:W-:Y:S01]  /*3dc90*/  LOP3.LUT P0, RZ, R0, 0x8, RZ, 0xc0, !PT ;  /* 0x0000000800ff7812 */ /* 0x000fe2000780c0ff */
[----:B------:R-:W-:Y:S01]  /*3dca0*/  @!P3 IMAD.X R9, R36, 0x1, R9, P1 ;  /* 0x000000012409b824 */ /* 0x000fe200008e0609 */
[----:B-1----:R-:W-:-:S05]  /*3dcb0*/  F2FP.SATFINITE.E4M3.F32.PACK_AB_MERGE_C R17, RZ, R3, RZ ;  /* 0x00000003ff11723e */ /* 0x002fca00048070ff */
[----:B------:R0:W-:Y:S06]  /*3dcc0*/  @!P3 STG.E.U8 desc[UR54][R8.64+0x50], R17 ;  /* 0x000050110800b986 */ /* 0x0001ec000c101136 */
[----:B0-----:R-:W0:Y:S02]  /*3dcd0*/  @!P0 LDC.64 R8, c[0x0][0x5c0] ;  /* 0x00017000ff088b82 */ /* 0x001e240000000a00 */
[----:B0-----:R-:W-:Y:S01]  /*3dce0*/  @!P0 IADD3 R8, P3, R37, R8, RZ ;  /* 0x0000000825088210 */ /* 0x001fe20007f7e0ff */
[----:B------:R-:W-:Y:S02]  /*3dcf0*/  FMUL R3, R57, UR4 ;  /* 0x0000000439037c20 */ /* 0x000fe40008400000 */
[----:B------:R-:W5:Y:S03]  /*3dd00*/  LDL.LU R57, [R1+0x4ac] ;  /* 0x0004ac0001397983 */ /* 0x000f660000300800 */
[----:B------:R-:W-:Y:S01]  /*3dd10*/  F2FP.SATFINITE.E4M3.F32.PACK_AB_MERGE_C R11, RZ, R3, RZ ;  /* 0x00000003ff0b723e */ /* 0x000fe200048070ff */
[----:B------:R-:W-:Y:S01]  /*3dd20*/  @!P0 IMAD.X R9, R38, 0x1, R9, P3 ;  /* 0x0000000126098824 */ /* 0x000fe200018e0609 */
[----:B------:R-:W-:-:S04]  /*3dd30*/  ISETP.NE.AND P3, PT, R12, RZ, PT ;  /* 0x000000ff0c00720c */ /* 0x000fc80003f65270 */
[----:B------:R0:W-:Y:S01]  /*3dd40*/  @!P0 STG.E.U8 desc[UR54][R8.64+0x51], R11 ;  /* 0x0000510b08008986 */ /* 0x0001e2000c101136 */
[----:B------:R-:W-:-:S03]  /*3dd50*/  FMUL R3, R56, UR4 ;  /* 0x0000000438037c20 */ /* 0x000fc60008400000 */
[----:B------:R-:W5:Y:S02]  /*3dd60*/  LDL.LU R56, [R1+0x4b0] ;  /* 0x0004b00001387983 */ /* 0x000f640000300800 */
[----:B------:R-:W-:-:S05]  /*3dd70*/  F2FP.SATFINITE.E4M3.F32.PACK_AB_MERGE_C R13, RZ, R3, RZ ;  /* 0x00000003ff0d723e */ /* 0x000fca00048070ff */
[----:B------:R1:W-:Y:S01]  /*3dd80*/  @!P3 STG.E.U8 desc[UR54][R22.64+0x58], R13 ;  /* 0x0000580d1600b986 */ /* 0x0003e2000c101136 */
[----:B--2---:R-:W-:-:S03]  /*3dd90*/  FMUL R3, R55, UR4 ;  /* 0x0000000437037c20 */ /* 0x004fc60008400000 */
[----:B------:R-:W2:Y:S02]  /*3dda0*/  LDL.LU R55, [R1+0x4b4] ;  /* 0x0004b40001377983 */ /* 0x000ea40000300800 */
[----:B------:R-:W-:Y:S01]  /*3ddb0*/  F2FP.SATFINITE.E4M3.F32.PACK_AB_MERGE_C R15, RZ, R3, RZ ;  /* 0x00000003ff0f723e */ /* 0x000fe200048070ff */
[----:B---3--:R-:W-:Y:S02]  /*3ddc0*/  FMUL R3, R54, UR4 ;  /* 0x0000000436037c20 */ /* 0x008fe40008400000 */
[----:B------:R-:W3:Y:S03]  /*3ddd0*/  LDL.LU R54, [R1+0x4b8] ;  /* 0x0004b80001367983 */ /* 0x000ee60000300800 */
[----:B0-----:R-:W-:Y:S01]  /*3dde0*/  F2FP.SATFINITE.E4M3.F32.PACK_AB_MERGE_C R11, RZ, R3, RZ ;  /* 0x00000003ff0b723e */ /* 0x001fe200048070ff */
[----:B----4-:R-:W-:-:S05]  /*3ddf0*/  FMUL R3, R58, UR4 ;  /* 0x000000043a037c20 */ /* 0x010fca0008400000 */
[----:B-1----:R-:W-:Y:S01]  /*3de00*/  F2FP.SATFINITE.E4M3.F32.PACK_AB_MERGE_C R13, RZ, R3, RZ ;  /* 0x00000003ff0d723e */ /* 0x002fe200048070ff */
[----:B-----5:R-:W-:Y:S02]  /*3de10*/  FMUL R3, R52, UR4 ;  /* 0x0000000434037c20 */ /* 0x020fe40008400000 */
[----:B------:R-:W4:Y:S01]  /*3de20*/  LDL.LU R52, [R1+0x4bc] ;  /* 0x0004bc0001347983 */ /* 0x000f220000300800 */
[----:B------:R-:W-:-:S03]  /*3de30*/  LOP3.LUT P5, RZ, R0, 0x4, RZ, 0xc0, !PT ;  /* 0x0000000400ff7812 */ /* 0x000fc600078ac0ff */
[----:B------:R-:W5:Y:S10]  /*3de40*/  LDL.LU R58, [R1+0x4c0] ;  /* 0x0004c000013a7983 */ /* 0x000f740000300800 */
[----:B------:R-:W0:Y:S01]  /*3de50*/  @!P5 LDC.64 R8, c[0x0][0x5c0] ;  /* 0x00017000ff08db82 */ /* 0x000e220000000a00 */
[----:B------:R-:W-:-:S02]  /*3de60*/  LOP3.LUT P6, RZ, R0, 0x1000, RZ, 0xc0, !PT ;  /* 0x0000100000ff7812 */ /* 0x000fc400078cc0ff */
[----:B------:R-:W-:-:S11]  /*3de70*/  LOP3.LUT P4, RZ, R0, 0x2, RZ, 0xc0, !PT ;  /* 0x0000000200ff7812 */ /* 0x000fd6000788c0ff */
[----:B------:R-:W-:Y:S01]  /*3de80*/  @!P6 STG.E.U8 desc[UR54][R18.64+0x59], R15 ;  /* 0x0000590f1200e986 */ /* 0x000fe2000c101136 */
[----:B0-----:R-:W-:-:S05]  /*3de90*/  @!P5 IADD3 R8, P6, R39, R8, RZ ;  /* 0x000000082708d210 */ /* 0x001fca0007fde0ff */
[----:B------:R-:W-:-:S05]  /*3dea0*/  @!P5 IMAD.X R9, R40, 0x1, R9, P6 ;  /* 0x000000012809d824 */ /* 0x000fca00030e0609 */
[----:B------:R0:W-:Y:S02]  /*3deb0*/  @!P5 STG.E.U8 desc[UR54][R8.64+0x58], R11 ;  /* 0x0000580b0800d986 */ /* 0x0001e4000c101136 */
[----:B0-----:R-:W0:Y:S01]  /*3dec0*/  @!P4 LDC.64 R8, c[0x0][0x5c0] ;  /* 0x00017000ff08cb82 */ /* 0x001e220000000a00 */
[----:B------:R-:W-:Y:S01]  /*3ded0*/  F2FP.SATFINITE.E4M3.F32.PACK_AB_MERGE_C R15, RZ, R3, RZ ;  /* 0x00000003ff0f723e */ /* 0x000fe200048070ff */
[----:B------:R-:W-:Y:S02]  /*3dee0*/  FMUL R3, R57, UR4 ;  /* 0x0000000439037c20 */ /* 0x000fe40008400000 */
[----:B------:R-:W5:Y:S03]  /*3def0*/  LDL.LU R57, [R1+0x4c4] ;  /* 0x0004c40001397983 */ /* 0x000f660000300800 */
[----:B------:R-:W-:Y:S02]  /*3df00*/  F2FP.SATFINITE.E4M3.F32.PACK_AB_MERGE_C R11, RZ, R3, RZ ;  /* 0x00000003ff0b723e */ /* 0x000fe400048070ff */
[----:B------:R-:W-:-:S02]  /*3df10*/  LOP3.LUT P2, RZ, R0, 0x800, RZ, 0xc0, !PT ;  /* 0x0000080000ff7812 */ /* 0x000fc4000784c0ff */
[----:B0-----:R-:W-:-:S05]  /*3df20*/  @!P4 IADD3 R8, P5, R41, R8, RZ ;  /* 0x000000082908c210 */ /* 0x001fca0007fbe0ff */
[----:B------:R-:W-:-:S05]  /*3df30*/  @!P4 IMAD.X R9, R42, 0x1, R9, P5 ;  /* 0x000000012a09c824 */ /* 0x000fca00028e0609 */
[----:B------:R0:W-:Y:S01]  /*3df40*/  @!P4 STG.E.U8 desc[UR54][R8.64+0x59], R13 ;  /* 0x0000590d0800c986 */ /* 0x0001e2000c101136 */
[----:B------:R-:W-:Y:S01]  /*3df50*/  LOP3.LUT P1, RZ, R0, 0x400, RZ, 0xc0, !PT ;  /* 0x0000040000ff7812 */ /* 0x000fe2000782c0ff */
[----:B------:R-:W-:Y:S02]  /*3df60*/  FMUL R3, R56, UR4 ;  /* 0x0000000438037c20 */ /* 0x000fe40008400000 */
[----:B------:R-:W5:Y:S03]  /*3df70*/  LDL.LU R56, [R1+0x4c8] ;  /* 0x0004c80001387983 */ /* 0x000f660000300800 */
[----:B0-----:R-:W-:Y:S01]  /*3df80*/  F2FP.SATFINITE.E4M3.F32.PACK_AB_MERGE_C R13, RZ, R3, RZ ;  /* 0x00000003ff0d723e */ /* 0x001fe200048070ff */
[----:B------:R-:W-:Y:S06]  /*3df90*/  @!P2 STG.E.U8 desc[UR54][R30.64+0x50], R15 ;  /* 0x0000500f1e00a986 */ /* 0x000fec000c101136 */
[----:B------:R0:W-:Y:S01]  /*3dfa0*/  @!P1 STG.E.U8 desc[UR54][R28.64+0x51], R11 ;  /* 0x0000510b1c009986 */ /* 0x0001e2000c101136 */
[----:B------:R-:W-:-:S13]  /*3dfb0*/  LOP3.LUT P4, RZ, R2, 0x2000000, RZ, 0xc0, !PT ;  /* 0x0200000002ff7812 */ /* 0x000fda000788c0ff */
[----:B------:R-:W1:Y:S01]  /*3dfc0*/  @!P4 LDC.64 R8, c[0x0][0x5c0] ;  /* 0x00017000ff08cb82 */ /* 0x000e620000000a00 */
[----:B--2---:R-:W-:Y:S02]  /*3dfd0*/  FMUL R3, R55, UR4 ;  /* 0x0000000437037c20 */ /* 0x004fe40008400000 */
[----:B------:R-:W2:Y:S03]  /*3dfe0*/  LDL.LU R55, [R1+0x4cc] ;  /* 0x0004cc0001377983 */ /* 0x000ea60000300800 */
[----:B0-----:R-:W-:Y:S01]  /*3dff0*/  F2FP.SATFINITE.E4M3.F32.PACK_AB_MERGE_C R11, RZ, R3, RZ ;  /* 0x00000003ff0b723e */ /* 0x001fe200048070ff */
[----:B---3--:R-:W-:Y:S02]  /*3e000*/  FMUL R3, R54, UR4 ;  /* 0x0000000436037c20 */ /* 0x008fe40008400000 */
[----:B------:R-:W3:Y:S03]  /*3e010*/  LDL.LU R54, [R1+0x4d0] ;  /* 0x0004d00001367983 */ /* 0x000ee60000300800 */
[----:B------:R-:W-:Y:S01]  /*3e020*/  F2FP.SATFINITE.E4M3.F32.PACK_AB_MERGE_C R19, RZ, R3, RZ ;  /* 0x00000003ff13723e */ /* 0x000fe200048070ff */
[----:B----4-:R-:W-:-:S02]  /*3e030*/  FMUL R3, R52, UR4 ;  /* 0x0000000434037c20 */ /* 0x010fc40008400000 */
[----:B------:R-:W4:Y:S01]  /*3e040*/  LDL.LU R52, [R1+0x4d4] ;  /* 0x0004d40001347983 */ /* 0x000f220000300800 */
[----:B------:R-:W-:Y:S02]  /*3e050*/  LOP3.LUT P5, RZ, R2, 0x4000000, RZ, 0xc0, !PT ;  /* 0x0400000002ff7812 */ /* 0x000fe400078ac0ff */
[----:B-1----:R-:W-:-:S05]  /*3e060*/  @!P4 IADD3 R8, P1, R43, R8, RZ ;  /* 0x000000082b08c210 */ /* 0x002fca0007f3e0ff */
[----:B------:R-:W-:-:S05]  /*3e070*/  @!P4 IMAD.X R9, R44, 0x1, R9, P1 ;  /* 0x000000012c09c824 */ /* 0x000fca00008e0609 */
[----:B------:R0:W-:Y:S02]  /*3e080*/  @!P4 STG.E.U8 desc[UR54][R8.64+0x50], R13 ;  /* 0x0000500d0800c986 */ /* 0x0001e4000c101136 */
[----:B0-----:R-:W0:Y:S01]  /*3e090*/  @!P5 LDC.64 R8, c[0x0][0x5c0] ;  /* 0x00017000ff08db82 */ /* 0x001e220000000a00 */
[----:B------:R-:W-:Y:S02]  /*3e0a0*/  LOP3.LUT P6, RZ, R2, 0x8000000, RZ, 0xc0, !PT ;  /* 0x0800000002ff7812 */ /* 0x000fe400078cc0ff */
        /* <DEDUP_REMOVED lines=24> */
[----:B-----5:R-:W-:-:S05]  /*3e230*/  FMUL R3, R58, UR4 ;  /* 0x000000043a037c20 */ /* 0x020fca0008400000 */
        /* <DEDUP_REMOVED lines=12> */
[----:B------:R-:W-:-:S05]  /*3e300*/  FMUL R3, R56, UR4 ;  /* 0x0000000438037c20 */ /* 0x000fca0008400000 */
[----:B0-----:R-:W-:Y:S01]  /*3e310*/  F2FP.SATFINITE.E4M3.F32.PACK_AB_MERGE_C R15, RZ, R3, RZ ;  /* 0x00000003ff0f723e */ /* 0x001fe200048070ff */
[----:B--2---:R-:W-:Y:S01]  /*3e320*/  FMUL R3, R55, UR4 ;  /* 0x0000000437037c20 */ /* 0x004fe20008400000 */
[----:B------:R0:W-:Y:S04]  /*3e330*/  @!P0 STG.E.U8 desc[UR54][R16.64+0x59], R11 ;  /* 0x0000590b10008986 */ /* 0x0001e8000c101136 */
[----:B------:R-:W-:Y:S01]  /*3e340*/  F2FP.SATFINITE.E4M3.F32.PACK_AB_MERGE_C R19, RZ, R3, RZ ;  /* 0x00000003ff13723e */ /* 0x000fe200048070ff */
[----:B------:R0:W-:Y:S01]  /*3e350*/  @!P5 STG.E.U8 desc[UR54][R12.64+0x50], R15 ;  /* 0x0000500f0c00d986 */ /* 0x0001e2000c101136 */
[----:B------:R-:W-:-:S03]  /*3e360*/  LOP3.LUT P5, RZ, R0, 0x400000, RZ, 0xc0, !PT ;  /* 0x0040000000ff7812 */ /* 0x000fc600078ac0ff */
[----:B------:R0:W-:Y:S01]  /*3e370*/  @!P6 STG.E.U8 desc[UR54][R8.64+0x51], R19 ;  /* 0x000051130800e986 */ /* 0x0001e2000c101136 */
[----:B------:R-:W-:Y:S01]  /*3e380*/  ISETP.LT.OR P5, PT, R26, 0x51, !P5 ;  /* 0x000000511a00780c */ /* 0x000fe20006fa1670 */
[----:B------:R-:W-:Y:S01]  /*3e390*/  BSSY B1, `(.L_x_76) ;  /* 0x0000015000017945 */ /* 0x000fe20003800000 */
[C---:B------:R-:W-:Y:S02]  /*3e3a0*/  LOP3.LUT P3, RZ, R2.reuse, 0x10000000, RZ, 0xc0, !PT ;  /* 0x1000000002ff7812 */ /* 0x040fe4000786c0ff */
[C---:B------:R-:W-:Y:S02]  /*3e3b0*/  LOP3.LUT P2, RZ, R2.reuse, 0x1000000, RZ, 0xc0, !PT ;  /* 0x0100000002ff7812 */ /* 0x040fe4000784c0ff */
[C---:B------:R-:W-:Y:S02]  /*3e3c0*/  LOP3.LUT P1, RZ, R2.reuse, 0x200000, RZ, 0xc0, !PT ;  /* 0x0020000002ff7812 */ /* 0x040fe4000782c0ff */
[----:B------:R-:W-:Y:S01]  /*3e3d0*/  LOP3.LUT P0, RZ, R2, 0x100000, RZ, 0xc0, !PT ;  /* 0x0010000002ff7812 */ /* 0x000fe2000780c0ff */
[----:B---3--:R-:W-:-:S05]  /*3e3e0*/  FMUL R3, R54, UR4 ;  /* 0x0000000436037c20 */ /* 0x008fca0008400000 */
[----:B------:R-:W-:Y:S01]  /*3e3f0*/  F2FP.SATFINITE.E4M3.F32.PACK_AB_MERGE_C R3, RZ, R3, RZ ;  /* 0x00000003ff03723e */ /* 0x000fe200048070ff */
[----:B----4-:R-:W-:-:S05]  /*3e400*/  FMUL R10, R52, UR4 ;  /* 0x00000004340a7c20 */ /* 0x010fca0008400000 */
        /* <DEDUP_REMOVED lines=13> */
.L_x_77:
[----:B------:R-:W-:Y:S05]  /*3e4e0*/  BSYNC B1 ;  /* 0x0000000000017941 */ /* 0x000fea0003800000 */
.L_x_76:
        /* <DEDUP_REMOVED lines=15> */
.L_x_79:
[----:B------:R-:W-:Y:S05]  /*3e5e0*/  BSYNC B1 ;  /* 0x0000000000017941 */ /* 0x000fea0003800000 */
.L_x_78:
        /* <DEDUP_REMOVED lines=47> */
.L_x_81:
[----:B------:R-:W-:Y:S05]  /*3e8e0*/  BSYNC B1 ;  /* 0x0000000000017941 */ /* 0x000fea0003800000 */
.L_x_80:
        /* <DEDUP_REMOVED lines=15> */
.L_x_83:
[----:B------:R-:W-:Y:S05]  /*3e9e0*/  BSYNC B1 ;  /* 0x0000000000017941 */ /* 0x000fea0003800000 */
.L_x_82:
[----:B0-----:R-:W-:Y:S01]  /*3e9f0*/  P2R R3, PR, RZ, 0x8 ;  /* 0x00000008ff037803 */ /* 0x001fe20000000000 */
[----:B------:R-:W2:Y:S01]  /*3ea00*/  LDL.LU R61, [R1+0x4e8] ;  /* 0x0004e800013d7983 */ /* 0x000ea20000300800 */
[----:B------:R-:W-:Y:S02]  /*3ea10*/  ISETP.LT.OR P3, PT, R26, 0x61, !P0 ;  /* 0x000000611a00780c */ /* 0x000fe40004761670 */
[----:B------:R-:W-:Y:S01]  /*3ea20*/  LOP3.LUT R0, R0, 0xffdfffff, RZ, 0xc0, !PT ;  /* 0xffdfffff00007812 */ /* 0x000fe200078ec0ff */
[----:B------:R-:W3:Y:S01]  /*3ea30*/  LDL.LU R65, [R1+0x4ec] ;  /* 0x0004ec0001417983 */ /* 0x000ee20000300800 */
[----:B------:R-:W-:Y:S02]  /*3ea40*/  P2R R48, PR, RZ, 0x10 ;  /* 0x00000010ff307803 */ /* 0x000fe40000000000 */
[----:B------:R-:W-:Y:S01]  /*3ea50*/  P2R R58, PR, RZ, 0x1 ;  /* 0x00000001ff3a7803 */ /* 0x000fe20000000000 */
[----:B------:R-:W4:Y:S04]  /*3ea60*/  LDL.LU R66, [R1+0x4f0] ;  /* 0x0004f00001427983 */ /* 0x000f280000300800 */
[----:B------:R-:W5:Y:S02]  /*3ea70*/  LDL.LU R64, [R1+0x4f4] ;  /* 0x0004f40001407983 */ /* 0x000f640000300800 */
[----:B-1----:R-:W0:Y:S01]  /*3ea80*/  @!P3 LDC.64 R8, c[0x0][0x5c0] ;  /* 0x00017000ff08bb82 */ /* 0x002e220000000a00 */
[----:B------:R-:W-:Y:S01]  /*3ea90*/  @P3 LOP3.LUT R0, R0, 0x200000, RZ, 0xfc, !PT ;  /* 0x0020000000003812 */ /* 0x000fe200078efcff */
[----:B------:R-:W5:Y:S01]  /*3eaa0*/  LDL.LU R62, [R1+0x4f8] ;  /* 0x0004f800013e7983 */ /* 0x000f620000300800 */
[----:B------:R-:W-:Y:S01]  /*3eab0*/  P2R R56, PR, RZ, 0x2 ;  /* 0x00000002ff387803 */ /* 0x000fe20000000000 */
[----:B------:R-:W-:Y:S01]  /*3eac0*/  IMAD.U32 R57, RZ, RZ, UR52 ;  /* 0x00000034ff397e24 */ /* 0x000fe2000f8e00ff */
[C---:B------:R-:W-:Y:S01]  /*3ead0*/  LOP3.LUT P4, RZ, R0.reuse, 0x2000, RZ, 0xc0, !PT ;  /* 0x0000200000ff7812 */ /* 0x040fe2000788c0ff */
[----:B------:R-:W-:Y:S01]  /*3eae0*/  IMAD.U32 R50, RZ, RZ, UR6 ;  /* 0x00000006ff327e24 */ /* 0x000fe2000f8e00ff */
[----:B------:R-:W-:Y:S01]  /*3eaf0*/  LOP3.LUT R0, R0, 0xfff7ffff, RZ, 0xc0, !PT ;  /* 0xfff7ffff00007812 */ /* 0x000fe200078ec0ff */
[----:B------:R-:W-:Y:S01]  /*3eb00*/  IMAD.U32 R49, RZ, RZ, UR52 ;  /* 0x00000034ff317e24 */ /* 0x000fe2000f8e00ff */
[----:B------:R-:W5:Y:S01]  /*3eb10*/  LDL.LU R69, [R1+0x4fc] ;  /* 0x0004fc0001457983 */ /* 0x000f620000300800 */
[----:B------:R-:W-:Y:S01]  /*3eb20*/  IMAD.U32 R43, RZ, RZ, UR52 ;  /* 0x00000034ff2b7e24 */ /* 0x000fe2000f8e00ff */
[----:B------:R-:W-:Y:S01]  /*3eb30*/  P2R R44, PR, RZ, 0x4 ;  /* 0x00000004ff2c7803 */ /* 0x000fe20000000000 */
[----:B------:R-:W-:Y:S01]  /*3eb40*/  IMAD.U32 R42, RZ, RZ, UR6 ;  /* 0x00000006ff2a7e24 */ /* 0x000fe2000f8e00ff */
[----:B------:R-:W5:Y:S01]  /*3eb50*/  LDL.LU R68, [R1+0x500] ;  /* 0x0005000001447983 */ /* 0x000f620000300800 */
[----:B------:R-:W-:-:S02]  /*3eb60*/  IMAD.U32 R37, RZ, RZ, UR52 ;  /* 0x00000034ff257e24 */ /* 0x000fc4000f8e00ff */
        /* <DEDUP_REMOVED lines=26> */
[----:B------:R-:W-:-:S03]  /*3ed10*/  IMAD.U32 R3, RZ, RZ, UR52 ;  /* 0x00000034ff037e24 */ /* 0x000fc6000f8e00ff */
[----:B------:R-:W-:Y:S02]  /*3ed20*/  P2R R54, PR, RZ, 0x8 ;  /* 0x00000008ff367803 */ /* 0x000fe40000000000 */
        /* <DEDUP_REMOVED lines=15> */
[----:B------:R-:W-:-:S04]  /*3ee20*/  ISETP.LT.OR P1, PT, R26, 0x6a, !P4 ;  /* 0x0000006a1a00780c */ /* 0x000fc80006721670 */
[----:B------:R-:W-:Y:S01]  /*3ee30*/  P2R R41, PR, RZ, 0x2 ;  /* 0x00000002ff297803 */ /* 0x000fe20000000000 */
[----:B--2---:R-:W-:-:S06]  /*3ee40*/  FMUL R61, R61, UR4 ;  /* 0x000000043d3d7c20 */ /* 0x004fcc0008400000 */
        /* <DEDUP_REMOVED lines=18> */
[----:B------:R-:W-:Y:S02]  /*3ef70*/  ISETP.LT.OR P4, PT, R26, 0x61, !P3 ;  /* 0x000000611a00780c */ /* 0x000fe40005f81670 */
[----:B------:R-:W-:-:S09]  /*3ef80*/  F2FP.SATFINITE.E4M3.F32.PACK_AB_MERGE_C R63, RZ, R61, RZ ;  /* 0x0000003dff3f723e */ /* 0x000fd200048070ff */
[----:B------:R-:W0:Y:S01]  /*3ef90*/  @!P0 LDC.64 R8, c[0x0][0x5c0] ;  /* 0x00017000ff088b82 */ /* 0x000e220000000a00 */
[----:B------:R-:W-:Y:S02]  /*3efa0*/  @P0 LOP3.LUT R0, R0, 0x200, RZ, 0xfc, !PT ;  /* 0x0000020000000812 */ /* 0x000fe400078efcff */
[----:B------:R-:W-:Y:S02]  /*3efb0*/  P2R R46, PR, RZ, 0x10 ;  /* 0x00000010ff2e7803 */ /* 0x000fe40000000000 */
[----:B------:R-:W-:Y:S02]  /*3efc0*/  LOP3.LUT R0, R0, 0xffffffef, RZ, 0xc0, !PT ;  /* 0xffffffef00007812 */ /* 0x000fe400078ec0ff */
[----:B0-----:R-:W-:-:S04]  /*3efd0*/  @!P0 IADD3 R32, P5, P6, R6, UR58, R8 ;  /* 0x0000003a06208c10 */ /* 0x001fc8000febe008 */
[----:B------:R-:W-:Y:S02]  /*3efe0*/  @!P0 IADD3.X R33, R27, UR57, R9, P5, P6 ;  /* 0x000000391b218c10 */ /* 0x000fe4000afec409 */
[----:B------:R-:W0:Y:S01]  /*3eff0*/  @!P1 LDC.64 R8, c[0x0][0x5c0] ;  /* 0x00017000ff089b82 */ /* 0x000e220000000a00 */
[----:B------:R-:W-:-:S13]  /*3f000*/  ISETP.LT.OR P0, PT, R26, 0x61, !P2 ;  /* 0x000000611a00780c */ /* 0x000fda0005701670 */
[----:B------:R-:W-:-:S04]  /*3f010*/  @P0 LOP3.LUT R0, R0, 0x10, RZ, 0xfc, !PT ;  /* 0x0000001000000812 */ /* 0x000fc800078efcff */
[----:B------:R-:W-:Y:S02]  /*3f020*/  LOP3.LUT R0, R0, 0xfffffff7, RZ, 0xc0, !PT ;  /* 0xfffffff700007812 */ /* 0x000fe400078ec0ff */
[----:B0-----:R-:W-:Y:S01]  /*3f030*/  @!P1 IADD3 R34, P5, P6, R6, UR58, R8 ;  /* 0x0000003a06229c10 */ /* 0x001fe2000febe008 */
[----:B------:R-:W-:-:S03]  /*3f040*/  IMAD.U32 R8, RZ, RZ, UR6 ;  /* 0x00000006ff087e24 */ /* 0x000fc6000f8e00ff */
[----:B------:R-:W-:Y:S01]  /*3f050*/  @!P1 IADD3.X R35, R27, UR57, R9, P5, P6 ;  /* 0x000000391b239c10 */ /* 0x000fe2000afec409 */
[----:B---3--:R-:W-:Y:S01]  /*3f060*/  FMUL R61, R65, UR4 ;  /* 0x00000004413d7c20 */ /* 0x008fe20008400000 */
[----:B------:R-:W-:Y:S01]  /*3f070*/  @!P0 IADD3 R60, P6, P5, R3, UR56, R6 ;  /* 0x00000038033c8c10 */ /* 0x000fe2000fdde006 */
[----:B------:R-:W-:-:S03]  /*3f080*/  IMAD.U32 R9, RZ, RZ, UR52 ;  /* 0x00000034ff097e24 */ /* 0x000fc6000f8e00ff */
        /* <DEDUP_REMOVED lines=18> */
[----:B------:R-:W-:Y:S01]  /*3f1b0*/  ISETP.LT.OR P5, PT, R26, 0x62, !P3 ;  /* 0x000000621a00780c */ /* 0x000fe20005fa1670 */
[----:B----4-:R-:W-:Y:S01]  /*3f1c0*/  FMUL R61, R66, UR4 ;  /* 0x00000004423d7c20 */ /* 0x010fe20008400000 */
[----:B------:R-:W-:Y:S01]  /*3f1d0*/  LOP3.LUT P2, RZ, R0, 0x200000, RZ, 0xc0, !PT ;  /* 0x0020000000ff7812 */ /* 0x000fe2000784c0ff */
[----:B------:R-:W2:Y:S01]  /*3f1e0*/  LDL.LU R66, [R1+0x504] ;  /* 0x0005040001427983 */ /* 0x000ea20000300800 */
[----:B------:R-:W-:-:S03]  /*3f1f0*/  P2R R47, PR, RZ, 0x20 ;  /* 0x00000020ff2f7803 */ /* 0x000fc60000000000 */
[----:B------:R-:W3:Y:S06]  /*3f200*/  LDL.LU R70, [R1+0x508] ;  /* 0x0005080001467983 */ /* 0x000eec0000300800 */
[----:B------:R-:W-:-:S04]  /*3f210*/  @!P5 IADD3 R40, P0, P6, R3, UR58, R6 ;  /* 0x0000003a0328dc10 */ /* 0x000fc8000fe1e006 */
[----:B------:R-:W-:Y:S02]  /*3f220*/  @!P5 IADD3.X R39, R8, UR57, R27, P0, P6 ;  /* 0x000000390827dc10 */ /* 0x000fe400087ec41b */
[----:B------:R-:W-:-:S04]  /*3f230*/  ISETP.LT.OR P6, PT, R26, 0x69, !P3 ;  /* 0x000000691a00780c */ /* 0x000fc80005fc1670 */
[----:B------:R-:W-:-:S09]  /*3f240*/  P2R R51, PR, RZ, 0x40 ;  /* 0x00000040ff337803 */ /* 0x000fd20000000000 */
[----:B------:R-:W-:-:S04]  /*3f250*/  @!P6 IADD3 R37, P0, P1, R37, UR58, R6 ;  /* 0x0000003a2525ec10 */ /* 0x000fc8000f91e006 */
[----:B------:R-:W-:Y:S02]  /*3f260*/  @!P6 IADD3.X R3, R8, UR57, R27, P0, P1 ;  /* 0x000000390803ec10 */ /* 0x000fe400087e241b */
[----:B------:R-:W-:Y:S02]  /*3f270*/  LOP3.LUT P6, RZ, R0, 0x20000, RZ, 0xc0, !PT ;  /* 0x0002000000ff7812 */ /* 0x000fe400078cc0ff */
[C---:B------:R-:W-:Y:S02]  /*3f280*/  ISETP.LT.OR P0, PT, R26.reuse, 0x6a, !P3 ;  /* 0x0000006a1a00780c */ /* 0x040fe40005f01670 */
[----:B------:R-:W-:Y:S02]  /*3f290*/  ISETP.LT.OR P3, PT, R26, 0x61, !P6 ;  /* 0x000000611a00780c */ /* 0x000fe40007761670 */
[----:B------:R-:W-:Y:S02]  /*3f2a0*/  F2FP.SATFINITE.E4M3.F32.PACK_AB_MERGE_C R67, RZ, R61, RZ ;  /* 0x0000003dff43723e */ /* 0x000fe400048070ff */
[----:B------:R-:W-:-:S02]  /*3f2b0*/  P2R R55, PR, RZ, 0x1 ;  /* 0x00000001ff377803 */ /* 0x000fc40000000000 */
[----:B------:R-:W-:-:S05]  /*3f2c0*/  LOP3.LUT P1, RZ, R0, 0x80000, RZ, 0xc0, !PT ;  /* 0x0008000000ff7812 */ /* 0x000fca000782c0ff */
[----:B------:R-:W-:Y:S02]  /*3f2d0*/  @!P0 IADD3 R36, P4, P5, R9, UR58, R6 ;  /* 0x0000003a09248c10 */ /* 0x000fe4000fd9e006 */
[----:B------:R-:W0:Y:S01]  /*3f2e0*/  @!P3 LDC.64 R8, c[0x0][0x5c0] ;  /* 0x00017000ff08bb82 */ /* 0x000e220000000a00 */
[----:B-----5:R-:W-:Y:S01]  /*3f2f0*/  FMUL R61, R64, UR4 ;  /* 0x00000004403d7c20 */ /* 0x020fe20008400000 */
[----:B------:R-:W-:Y:S01]  /*3f300*/  @!P0 IADD3.X R38, R38, UR57, R27, P4, P5 ;  /* 0x0000003926268c10 */ /* 0x000fe2000a7ea41b */
[----:B------:R-:W4:Y:S01]  /*3f310*/  LDL.LU R64, [R1+0x50c] ;  /* 0x00050c0001407983 */ /* 0x000f220000300800 */
[----:B0-----:R-:W-:-:S05]  /*3f320*/  @!P3 IADD3 R8, P4, R6, R8, RZ ;  /* 0x000000080608b210 */ /* 0x001fca0007f9e0ff */
[----:B------:R-:W-:-:S05]  /*3f330*/  @!P3 IMAD.X R9, R27, 0x1, R9, P4 ;  /* 0x000000011b09b824 */ /* 0x000fca00020e0609 */
[----:B------:R0:W-:Y:S02]  /*3f340*/  @!P3 STG.E.U8 desc[UR54][R8.64+0x60], R63 ;  /* 0x0000603f0800b986 */ /* 0x0001e4000c101136 */
[----:B0-----:R-:W-:Y:S01]  /*3f350*/  F2FP.SATFINITE.E4M3.F32.PACK_AB_MERGE_C R63, RZ, R61, RZ ;  /* 0x0000003dff3f723e */ /* 0x001fe200048070ff */
[----:B------:R-:W-:Y:S02]  /*3f360*/  FMUL R61, R62, UR4 ;  /* 0x000000043e3d7c20 */ /* 0x000fe40008400000 */
[----:B------:R-:W5:Y:S01]  /*3f370*/  LDL.LU R62, [R1+0x510] ;  /* 0x00051000013e7983 */ /* 0x000f620000300800 */
[----:B------:R-:W-:-:S13]  /*3f380*/  ISETP.LT.OR P0, PT, R26, 0x62, !P6 ;  /* 0x000000621a00780c */ /* 0x000fda0007701670 */
[----:B------:R-:W0:Y:S02]  /*3f390*/  @!P0 LDC.64 R8, c[0x0][0x5c0] ;  /* 0x00017000ff088b82 */ /* 0x000e240000000a00 */
[----:B0-----:R-:W-:-:S05]  /*3f3a0*/  @!P0 IADD3 R8, P3, R6, R8, RZ ;  /* 0x0000000806088210 */ /* 0x001fca0007f7e0ff */
[----:B------:R-:W-:-:S05]  /*3f3b0*/  @!P0 IMAD.X R9, R27, 0x1, R9, P3 ;  /* 0x000000011b098824 */ /* 0x000fca00018e0609 */
[----:B------:R0:W-:Y:S01]  /*3f3c0*/  @!P0 STG.E.U8 desc[UR54][R8.64+0x61], R65 ;  /* 0x0000614108008986 */ /* 0x0001e2000c101136 */
[----:B------:R-:W-:-:S03]  /*3f3d0*/  ISETP.LT.OR P0, PT, R26, 0x69, !P6 ;  /* 0x000000691a00780c */ /* 0x000fc60007701670 */
[----:B------:R-:W-:Y:S04]  /*3f3e0*/  @!P2 STG.E.U8 desc[UR54][R16.64+0x60], R67 ;  /* 0x000060431000a986 */ /* 0x000fe8000c101136 */
[----:B------:R1:W-:Y:S06]  /*3f3f0*/  @!P1 STG.E.U8 desc[UR54][R12.64+0x61], R63 ;  /* 0x0000613f0c009986 */ /* 0x0003ec000c101136 */
[----:B0-----:R-:W0:Y:S01]  /*3f400*/  @!P0 LDC.64 R8, c[0x0][0x5c0] ;  /* 0x00017000ff088b82 */ /* 0x001e220000000a00 */
[----:B-1----:R-:W-:-:S02]  /*3f410*/  FMUL R12, R69, UR4 ;  /* 0x00000004450c7c20 */ /* 0x002fc40008400000 */
[----:B------:R-:W5:Y:S03]  /*3f420*/  LDL.LU R69, [R1+0x514] ;  /* 0x0005140001457983 */ /* 0x000f660000300800 */
[----:B------:R-:W-:Y:S01]  /*3f430*/  F2FP.SATFINITE.E4M3.F32.PACK_AB_MERGE_C R13, RZ, R12, RZ ;  /* 0x0000000cff0d723e */ /* 0x000fe200048070ff */
[----:B------:R-:W-:Y:S02]  /*3f440*/  FMUL R12, R68, UR4 ;  /* 0x00000004440c7c20 */ /* 0x000fe40008400000 */
[----:B------:R-:W5:Y:S01]  /*3f450*/  LDL.LU R68, [R1+0x518] ;  /* 0x0005180001447983 */ /* 0x000f620000300800 */
[----:B0-----:R-:W-:-:S05]  /*3f460*/  @!P0 IADD3 R8, P3, R6, R8, RZ ;  /* 0x0000000806088210 */ /* 0x001fca0007f7e0ff */
[----:B------:R-:W-:Y:S01]  /*3f470*/  @!P0 IMAD.X R9, R27, 0x1, R9, P3 ;  /* 0x000000011b098824 */ /* 0x000fe200018e0609 */
[----:B------:R-:W-:Y:S02]  /*3f480*/  ISETP.LT.OR P3, PT, R26, 0x6a, !P6 ;  /* 0x0000006a1a00780c */ /* 0x000fe40007761670 */
[----:B------:R-:W-:Y:S02]  /*3f490*/  F2FP.SATFINITE.E4M3.F32.PACK_AB_MERGE_C R61, RZ, R61, RZ ;  /* 0x0000003dff3d723e */ /* 0x000fe400048070ff */
[----:B------:R-:W-:-:S03]  /*3f4a0*/  F2FP.SATFINITE.E4M3.F32.PACK_AB_MERGE_C R17, RZ, R12, RZ ;  /* 0x0000000cff11723e */ /* 0x000fc600048070ff */
[----:B------:R0:W-:Y:S06]  /*3f4b0*/  @!P0 STG.E.U8 desc[UR54][R8.64+0x68], R61 ;  /* 0x0000683d08008986 */ /* 0x0001ec000c101136 */
[----:B0-----:R-:W0:Y:S02]  /*3f4c0*/  @!P3 LDC.64 R8, c[0x0][0x5c0] ;  /* 0x00017000ff08bb82 */ /* 0x001e240000000a00 */
[----:B0-----:R-:W-:-:S05]  /*3f4d0*/  @!P3 IADD3 R8, P6, R6, R8, RZ ;  /* 0x000000080608b210 */ /* 0x001fca0007fde0ff */
[----:B------:R-:W-:-:S05]  /*3f4e0*/  @!P3 IMAD.X R9, R27, 0x1, R9, P6 ;  /* 0x000000011b09b824 */ /* 0x000fca00030e0609 */
[----:B------:R0:W-:Y:S01]  /*3f4f0*/  @!P3 STG.E.U8 desc[UR54][R8.64+0x69], R13 ;  /* 0x0000690d0800b986 */ /* 0x0001e2000c101136 */
[----:B--2---:R-:W-:-:S03]  /*3f500*/  FMUL R12, R66, UR4 ;  /* 0x00000004420c7c20 */ /* 0x004fc60008400000 */
[----:B------:R-:W2:Y:S02]  /*3f510*/  LDL.LU R66, [R1+0x51c] ;  /* 0x00051c0001427983 */ /* 0x000ea40000300800 */
[----:B------:R-:W-:Y:S01]  /*3f520*/  F2FP.SATFINITE.E4M3.F32.PACK_AB_MERGE_C R61, RZ, R12, RZ ;  /* 0x0000000cff3d723e */ /* 0x000fe200048070ff */
[----:B---3--:R-:W-:-:S05]  /*3f530*/  FMUL R12, R70, UR4 ;  /* 0x00000004460c7c20 */ /* 0x008fca0008400000 */
[----:B------:R-:W-:Y:S01]  /*3f540*/  F2FP.SATFINITE.E4M3.F32.PACK_AB_MERGE_C R63, RZ, R12, RZ ;  /* 0x0000000cff3f723e */ /* 0x000fe200048070ff */
[----:B----4-:R-:W-:Y:S02]  /*3f550*/  FMUL R12, R64, UR4 ;  /* 0x00000004400c7c20 */ /* 0x010fe40008400000 */
[----:B------:R-:W3:Y:S04]  /*3f560*/  LDL.LU R64, [R1+0x520] ;  /* 0x0005200001407983 */ /* 0x000ee80000300800 */
[----:B------:R-:W4:Y:S01]  /*3f570*/  LDL.LU R70, [R1+0x524] ;  /* 0x0005240001467983 */ /* 0x000f220000300800 */
[----:B0-----:R-:W-:Y:S01]  /*3f580*/  F2FP.SATFINITE.E4M3.F32.PACK_AB_MERGE_C R13, RZ, R12, RZ ;  /* 0x0000000cff0d723e */ /* 0x001fe200048070ff */
[----:B-----5:R-:W-:Y:S02]  /*3f590*/  FMUL R12, R62, UR4 ;  /* 0x000000043e0c7c20 */ /* 0x020fe40008400000 */
[----:B------:R-:W5:Y:S01]  /*3f5a0*/  LDL.LU R62, [R1+0x528] ;  /* 0x00052800013e7983 */ /* 0x000f620000300800 */
[----:B------:R-:W-:-:S02]  /*3f5b0*/  LOP3.LUT P5, RZ, R0, 0x100000, RZ, 0xc0, !PT ;  /* 0x0010000000ff7812 */ /* 0x000fc400078ac0ff */
[C---:B------:R-:W-:Y:S02]  /*3f5c0*/  LOP3.LUT P3, RZ, R0.reuse, 0x4000, RZ, 0xc0, !PT ;  /* 0x0000400000ff7812 */ /* 0x040fe4000786c0ff */
[C---:B------:R-:W-:Y:S02]  /*3f5d0*/  LOP3.LUT P4, RZ, R0.reuse, 0x40000, RZ, 0xc0, !PT ;  /* 0x0004000000ff7812 */ /* 0x040fe4000788c0ff */
[----:B------:R-:W-:Y:S02]  /*3f5e0*/  P2R R16, PR, RZ, 0x8 ;  /* 0x00000008ff107803 */ /* 0x000fe40000000000 */
[C---:B------:R-:W-:Y:S02]  /*3f5f0*/  LOP3.LUT P3, RZ, R0.reuse, 0x10, RZ, 0xc0, !PT ;  /* 0x0000001000ff7812 */ /* 0x040fe4000786c0ff */
[C---:B------:R-:W-:Y:S02]  /*3f600*/  LOP3.LUT P2, RZ, R0.reuse, 0x10000, RZ, 0xc0, !PT ;  /* 0x0001000000ff7812 */ /* 0x040fe4000784c0ff */
[C---:B------:R-:W-:Y:S01]  /*3f610*/  LOP3.LUT P1, RZ, R0.reuse, 0x8000, RZ, 0xc0, !PT ;  /* 0x0000800000ff7812 */ /* 0x040fe2000782c0ff */
[----:B------:R0:W-:Y:S08]  /*3f620*/  @!P5 STG.E.U8 desc[UR54][R24.64+0x68], R17 ;  /* 0x000068111800d986 */ /* 0x0001f0000c101136 */
[----:B------:R-:W1:Y:S01]  /*3f630*/  @!P3 LDC.64 R8, c[0x0][0x5c0] ;  /* 0x00017000ff08bb82 */ /* 0x000e620000000a00 */
[----:B0-----:R-:W-:Y:S01]  /*3f640*/  F2FP.SATFINITE.E4M3.F32.PACK_AB_MERGE_C R17, RZ, R12, RZ ;  /* 0x0000000cff11723e */ /* 0x001fe200048070ff */
[----:B------:R-:W-:Y:S04]  /*3f650*/  @!P4 STG.E.U8 desc[UR54][R20.64+0x69], R61 ;  /* 0x0000693d1400c986 */ /* 0x000fe8000c101136 */
[----:B------:R-:W-:Y:S04]  /*3f660*/  @!P2 STG.E.U8 desc[UR54][R14.64+0x60], R63 ;  /* 0x0000603f0e00a986 */ /* 0x000fe8000c101136 */
[----:B------:R0:W-:Y:S01]  /*3f670*/  @!P1 STG.E.U8 desc[UR54][R10.64+0x61], R13 ;  /* 0x0000610d0a009986 */ /* 0x0001e2000c101136 */
[----:B------:R-:W-:Y:S01]  /*3f680*/  LOP3.LUT P0, RZ, R0, 0x8, RZ, 0xc0, !PT ;  /* 0x0000000800ff7812 */ /* 0x000fe2000780c0ff */
[----:B------:R-:W-:-:S02]  /*3f690*/  FMUL R12, R69, UR4 ;  /* 0x00000004450c7c20 */ /* 0x000fc40008400000 */
[----:B------:R-:W5:Y:S01]  /*3f6a0*/  LDL.LU R69, [R1+0x52c] ;  /* 0x00052c0001457983 */ /* 0x000f620000300800 */
[----:B0-----:R-:W-:-:S03]  /*3f6b0*/  FMUL R10, R68, UR4 ;  /* 0x00000004440a7c20 */ /* 0x001fc60008400000 */
[----:B------:R-:W5:Y:S01]  /*3f6c0*/  LDL.LU R68, [R1+0x530] ;  /* 0x0005300001447983 */ /* 0x000f620000300800 */
[----:B-1----:R-:W-:-:S05]  /*3f6d0*/  @!P3 IADD3 R8, P1, R60, R8, RZ ;  /* 0x000000083c08b210 */ /* 0x002fca0007f3e0ff */
[----:B------:R-:W-:Y:S01]  /*3f6e0*/  @!P3 IMAD.X R9, R59, 0x1, R9, P1 ;  /* 0x000000013b09b824 */ /* 0x000fe200008e0609 */
[----:B------:R-:W-:-:S04]  /*3f6f0*/  F2FP.SATFINITE.E4M3.F32.PACK_AB_MERGE_C R13, RZ, R10, RZ ;  /* 0x0000000aff0d723e */ /* 0x000fc800048070ff */
[----:B------:R0:W-:Y:S02]  /*3f700*/  @!P3 STG.E.U8 desc[UR54][R8.64+0x60], R17 ;  /* 0x000060110800b986 */ /* 0x0001e4000c101136 */
[----:B0-----:R-:W0:Y:S01]  /*3f710*/  @!P0 LDC.64 R8, c[0x0][0x5c0] ;  /* 0x00017000ff088b82 */ /* 0x001e220000000a00 */
[----:B------:R-:W-:Y:S02]  /*3f720*/  F2FP.SATFINITE.E4M3.F32.PACK_AB_MERGE_C R11, RZ, R12, RZ ;  /* 0x0000000cff0b723e */ /* 0x000fe400048070ff */
[----:B0-----:R-:W-:-:S05]  /*3f730*/  @!P0 IADD3 R8, P3, R57, R8, RZ ;  /* 0x0000000839088210 */ /* 0x001fca0007f7e0ff */
[----:B------:R-:W-:Y:S01]  /*3f740*/  @!P0 IMAD.X R9, R53, 0x1, R9, P3 ;  /* 0x0000000135098824 */ /* 0x000fe200018e0609 */
[----:B------:R-:W-:-:S04]  /*3f750*/  ISETP.NE.AND P3, PT, R16, RZ, PT ;  /* 0x000000ff1000720c */ /* 0x000fc80003f65270 */
[----:B------:R0:W-:Y:S09]  /*3f760*/  @!P0 STG.E.U8 desc[UR54][R8.64+0x61], R11 ;  /* 0x0000610b08008986 */ /* 0x0001f2000c101136 */
        /* <DEDUP_REMOVED lines=11> */
[C---:B------:R-:W-:Y:S02]  /*3f820*/  LOP3.LUT P5, RZ, R0.reuse, 0x4, RZ, 0xc0, !PT ;  /* 0x0000000400ff7812 */ /* 0x040fe400078ac0ff */
[C---:B------:R-:W-:Y:S01]  /*3f830*/  LOP3.LUT P6, RZ, R0.reuse, 0x1000, RZ, 0xc0, !PT ;  /* 0x0000100000ff7812 */ /* 0x040fe200078cc0ff */
[----:B------:R-:W5:Y:S10]  /*3f840*/  LDL.LU R70, [R1+0x540] ;  /* 0x0005400001467983 */ /* 0x000f740000300800 */
[----:B------:R-:W0:Y:S01]  /*3f850*/  @!P5 LDC.64 R8, c[0x0][0x5c0] ;  /* 0x00017000ff08db82 */ /* 0x000e220000000a00 */
[----:B------:R-:W-:Y:S01]  /*3f860*/  LOP3.LUT P4, RZ, R0, 0x2, RZ, 0xc0, !PT ;  /* 0x0000000200ff7812 */ /* 0x000fe2000788c0ff */
[----:B------:R-:W-:Y:S01]  /*3f870*/  @!P6 STG.E.U8 desc[UR54][R18.64+0x69], R15 ;  /* 0x0000690f1200e986 */ /* 0x000fe2000c101136 */
[----:B0-----:R-:W-:-:S05]  /*3f880*/  @!P5 IADD3 R8, P6, R52, R8, RZ ;  /* 0x000000083408d210 */ /* 0x001fca0007fde0ff */
[----:B------:R-:W-:-:S05]  /*3f890*/  @!P5 IMAD.X R9, R50, 0x1, R9, P6 ;  /* 0x000000013209d824 */ /* 0x000fca00030e0609 */
[----:B------:R0:W-:Y:S02]  /*3f8a0*/  @!P5 STG.E.U8 desc[UR54][R8.64+0x68], R11 ;  /* 0x0000680b0800d986 */ /* 0x0001e4000c101136 */
[----:B0-----:R-:W0:Y:S02]  /*3f8b0*/  @!P4 LDC.64 R8, c[0x0][0x5c0] ;  /* 0x00017000ff08cb82 */ /* 0x001e240000000a00 */
[----:B0-----:R-:W-:-:S05]  /*3f8c0*/  @!P4 IADD3 R8, P5, R49, R8, RZ ;  /* 0x000000083108c210 */ /* 0x001fca0007fbe0ff */
[----:B------:R-:W-:-:S05]  /*3f8d0*/  @!P4 IMAD.X R9, R45, 0x1, R9, P5 ;  /* 0x000000012d09c824 */ /* 0x000fca00028e0609 */
[----:B------:R0:W-:Y:S01]  /*3f8e0*/  @!P4 STG.E.U8 desc[UR54][R8.64+0x69], R13 ;  /* 0x0000690d0800c986 */ /* 0x0001e2000c101136 */
[----:B------:R-:W-:Y:S02]  /*3f8f0*/  ISETP.NE.AND P4, PT, R46, RZ, PT ;  /* 0x000000ff2e00720c */ /* 0x000fe40003f85270 */
[----:B------:R-:W-:-:S11]  /*3f900*/  LOP3.LUT P2, RZ, R0, 0x800, RZ, 0xc0, !PT ;  /* 0x0000080000ff7812 */ /* 0x000fd6000784c0ff */
[----:B0-----:R-:W0:Y:S01]  /*3f910*/  @!P4 LDC.64 R8, c[0x0][0x5c0] ;  /* 0x00017000ff08cb82 */ /* 0x001e220000000a00 */
[----:B------:R-:W-:Y:S02]  /*3f920*/  LOP3.LUT P1, RZ, R0, 0x400, RZ, 0xc0, !PT ;  /* 0x0000040000ff7812 */ /* 0x000fe4000782c0ff */
[----:B------:R-:W-:Y:S01]  /*3f930*/  F2FP.SATFINITE.E4M3.F32.PACK_AB_MERGE_C R15, RZ, R10, RZ ;  /* 0x0000000aff0f723e */ /* 0x000fe200048070ff */
[----:B------:R-:W-:Y:S01]  /*3f940*/  FMUL R10, R69, UR4 ;  /* 0x00000004450a7c20 */ /* 0x000fe20008400000 */
[----:B------:R-:W-:Y:S01]  /*3f950*/  ISETP.NE.AND P5, PT, R47, RZ, PT ;  /* 0x000000ff2f00720c */ /* 0x000fe20003fa5270 */
[----:B------:R-:W5:Y:S03]  /*3f960*/  LDL.LU R69, [R1+0x544] ;  /* 0x0005440001457983 */ /* 0x000f660000300800 */
[----:B------:R-:W-:Y:S01]  /*3f970*/  F2FP.SATFINITE.E4M3.F32.PACK_AB_MERGE_C R11, RZ, R10, RZ ;  /* 0x0000000aff0b723e */ /* 0x000fe200048070ff */
[----:B------:R-:W-:Y:S01]  /*3f980*/  @!P2 STG.E.U8 desc[UR54][R30.64+0x60], R15 ;  /* 0x0000600f1e00a986 */ /* 0x000fe2000c101136 */
[----:B------:R-:W-:-:S03]  /*3f990*/  FMUL R10, R68, UR4 ;  /* 0x00000004440a7c20 */ /* 0x000fc60008400000 */
[----:B------:R-:W-:Y:S02]  /*3f9a0*/  @!P1 STG.E.U8 desc[UR54][R28.64+0x61], R11 ;  /* 0x0000610b1c009986 */ /* 0x000fe4000c101136 */
[----:B------:R-:W-:Y:S02]  /*3f9b0*/  F2FP.SATFINITE.E4M3.F32.PACK_AB_MERGE_C R13, RZ, R10, RZ ;  /* 0x0000000aff0d723e */ /* 0x000fe400048070ff */
[----:B------:R-:W-:Y:S01]  /*3f9c0*/  ISETP.NE.AND P6, PT, R51, RZ, PT ;  /* 0x000000ff3300720c */ /* 0x000fe20003fc5270 */
[----:B------:R-:W5:Y:S01]  /*3f9d0*/  LDL.LU R68, [R1+0x548] ;  /* 0x0005480001447983 */ /* 0x000f620000300800 */
[----:B0-----:R-:W-:-:S05]  /*3f9e0*/  @!P4 IADD3 R8, P1, R43, R8, RZ ;  /* 0x000000082b08c210 */ /* 0x001fca0007f3e0ff */
[----:B------:R-:W-:-:S05]  /*3f9f0*/  @!P4 IMAD.X R9, R42, 0x1, R9, P1 ;  /* 0x000000012a09c824 */ /* 0x000fca00008e0609 */
[----:B------:R0:W-:Y:S02]  /*3fa00*/  @!P4 STG.E.U8 desc[UR54][R8.64+0x60], R13 ;  /* 0x0000600d0800c986 */ /* 0x0001e4000c101136 */
[----:B0-----:R-:W0:Y:S02]  /*3fa10*/  @!P5 LDC.64 R8, c[0x0][0x5c0] ;  /* 0x00017000ff08db82 */ /* 0x001e240000000a00 */
[----:B0-----:R-:W-:-:S05]  /*3fa20*/  @!P5 IADD3 R8, P4, R40, R8, RZ ;  /* 0x000000082808d210 */ /* 0x001fca0007f9e0ff */
[----:B------:R-:W-:Y:S02]  /*3fa30*/  @!P5 IMAD.X R9, R39, 0x1, R9, P4 ;  /* 0x000000012709d824 */ /* 0x000fe400020e0609 */
[----:B--2---:R-:W-:Y:S02]  /*3fa40*/  FMUL R10, R66, UR4 ;  /* 0x00000004420a7c20 */ /* 0x004fe40008400000 */
[----:B------:R-:W2:Y:S03]  /*3fa50*/  LDL.LU R66, [R1+0x54c] ;  /* 0x00054c0001427983 */ /* 0x000ea60000300800 */
[----:B------:R-:W-:-:S05]  /*3fa60*/  F2FP.SATFINITE.E4M3.F32.PACK_AB_MERGE_C R11, RZ, R10, RZ ;  /* 0x0000000aff0b723e */ /* 0x000fca00048070ff */
[----:B------:R0:W-:Y:S01]  /*3fa70*/  @!P5 STG.E.U8 desc[UR54][R8.64+0x61], R11 ;  /* 0x0000610b0800d986 */ /* 0x0001e2000c101136 */
[----:B------:R-:W-:Y:S01]  /*3fa80*/  LOP3.LUT P5, RZ, R0, 0x200, RZ, 0xc0, !PT ;  /* 0x0000020000ff7812 */ /* 0x000fe200078ac0ff */
[----:B0-----:R-:W0:Y:S01]  /*3fa90*/  @!P6 LDC.64 R8, c[0x0][0x5c0] ;  /* 0x00017000ff08eb82 */ /* 0x001e220000000a00 */
[----:B---3--:R-:W-:Y:S02]  /*3faa0*/  FMUL R10, R64, UR4 ;  /* 0x00000004400a7c20 */ /* 0x008fe40008400000 */
[----:B------:R-:W3:Y:S03]  /*3fab0*/  LDL.LU R64, [R1+0x550] ;  /* 0x0005500001407983 */ /* 0x000ee60000300800 */
[----:B------:R-:W-:-:S06]  /*3fac0*/  F2FP.SATFINITE.E4M3.F32.PACK_AB_MERGE_C R19, RZ, R10, RZ ;  /* 0x0000000aff13723e */ /* 0x000fcc00048070ff */
[----:B------:R1:W-:Y:S01]  /*3fad0*/  @!P5 STG.E.U8 desc[UR54][R32.64+0x68], R19 ;  /* 0x000068132000d986 */ /* 0x0003e2000c101136 */
[----:B0-----:R-:W-:-:S05]  /*3fae0*/  @!P6 IADD3 R14, P5, R37, R8, RZ ;  /* 0x00000008250ee210 */ /* 0x001fca0007fbe0ff */
[----:B------:R-:W-:Y:S02]  /*3faf0*/  @!P6 IMAD.X R15, R3, 0x1, R9, P5 ;  /* 0x00000001030fe824 */ /* 0x000fe400028e0609 */
[----:B----4-:R-:W-:Y:S02]  /*3fb00*/  FMUL R3, R62, UR4 ;  /* 0x000000043e037c20 */ /* 0x010fe40008400000 */
[----:B------:R-:W4:Y:S01]  /*3fb10*/  LDL.LU R62, [R1+0x554] ;  /* 0x00055400013e7983 */ /* 0x000f220000300800 */
[----:B------:R-:W-:-:S13]  /*3fb20*/  ISETP.NE.AND P0, PT, R55, RZ, PT ;  /* 0x000000ff3700720c */ /* 0x000fda0003f05270 */
[----:B------:R-:W0:Y:S01]  /*3fb30*/  @!P0 LDC.64 R8, c[0x0][0x5c0] ;  /* 0x00017000ff088b82 */ /* 0x000e220000000a00 */
[----:B------:R-:W-:Y:S02]  /*3fb40*/  ISETP.NE.AND P4, PT, R48, RZ, PT ;  /* 0x000000ff3000720c */ /* 0x000fe40003f85270 */
[----:B0-----:R-:W-:-:S05]  /*3fb50*/  @!P0 IADD3 R16, P5, R36, R8, RZ ;  /* 0x0000000824108210 */ /* 0x001fca0007fbe0ff */
[----:B------:R-:W-:Y:S01]  /*3fb60*/  @!P0 IMAD.X R17, R38, 0x1, R9, P5 ;  /* 0x0000000126118824 */ /* 0x000fe200028e0609 */
[----:B------:R-:W-:Y:S02]  /*3fb70*/  ISETP.LT.OR P5, PT, R26, 0x61, !P4 ;  /* 0x000000611a00780c */ /* 0x000fe400067a1670 */
[----:B------:R-:W-:-:S11]  /*3fb80*/  ISETP.NE.AND P1, PT, R41, RZ, PT ;  /* 0x000000ff2900720c */ /* 0x000fd60003f25270 */
        /* <DEDUP_REMOVED lines=24> */
[----:B------:R0:W-:Y:S04]  /*3fd10*/  @!P0 STG.E.U8 desc[UR54][R16.64+0x69], R11 ;  /* 0x0000690b10008986 */ /* 0x0001e8000c101136 */
[----:B------:R0:W-:Y:S01]  /*3fd20*/  @!P5 STG.E.U8 desc[UR54][R12.64+0x60], R15 ;  /* 0x0000600f0c00d986 */ /* 0x0001e2000c101136 */
[----:B------:R-:W-:-:S04]  /*3fd30*/  LOP3.LUT P5, RZ, R0, 0x400000, RZ, 0xc0, !PT ;  /* 0x0040000000ff7812 */ /* 0x000fc800078ac0ff */
[----:B------:R-:W-:Y:S01]  /*3fd40*/  ISETP.LT.OR P5, PT, R26, 0x61, !P5 ;  /* 0x000000611a00780c */ /* 0x000fe20006fa1670 */
[----:B------:R-:W-:Y:S01]  /*3fd50*/  BSSY B1, `(.L_x_84) ;  /* 0x0000018000017945 */ /* 0x000fe20003800000 */
[----:B------:R-:W-:Y:S02]  /*3fd60*/  ISETP.NE.AND P3, PT, R54, RZ, PT ;  /* 0x000000ff3600720c */ /* 0x000fe40003f65270 */
[----:B------:R-:W-:Y:S02]  /*3fd70*/  ISETP.NE.AND P2, PT, R44, RZ, PT ;  /* 0x000000ff2c00720c */ /* 0x000fe40003f45270 */
[----:B------:R-:W-:Y:S02]  /*3fd80*/  ISETP.NE.AND P1, PT, R56, RZ, PT ;  /* 0x000000ff3800720c */ /* 0x000fe40003f25270 */
[----:B------:R-:W-:Y:S01]  /*3fd90*/  ISETP.NE.AND P0, PT, R58, RZ, PT ;  /* 0x000000ff3a00720c */ /* 0x000fe20003f05270 */
[----:B--2---:R-:W-:-:S05]  /*3fda0*/  FMUL R3, R66, UR4 ;  /* 0x0000000442037c20 */ /* 0x004fca0008400000 */
[----:B------:R-:W-:-:S05]  /*3fdb0*/  F2FP.SATFINITE.E4M3.F32.PACK_AB_MERGE_C R19, RZ, R3, RZ ;  /* 0x00000003ff13723e */ /* 0x000fca00048070ff */
[----:B------:R0:W-:Y:S01]  /*3fdc0*/  @!P6 STG.E.U8 desc[UR54][R8.64+0x61], R19 ;  /* 0x000061130800e986 */ /* 0x0001e2000c101136 */
        /* <DEDUP_REMOVED lines=16> */
.L_x_85:
[----:B------:R-:W-:Y:S05]  /*3fed0*/  BSYNC B1 ;  /* 0x0000000000017941 */ /* 0x000fea0003800000 */
.L_x_84:
        /* <DEDUP_REMOVED lines=15> */
.L_x_87:
[----:B------:R-:W-:Y:S05]  /*3ffd0*/  BSYNC B1 ;  /* 0x0000000000017941 */ /* 0x000fea0003800000 */
.L_x_86:
        /* <DEDUP_REMOVED lines=47> */
.L_x_89:
[----:B------:R-:W-:Y:S05]  /*402d0*/  BSYNC B1 ;  /* 0x0000000000017941 */ /* 0x000fea0003800000 */
.L_x_88:
        /* <DEDUP_REMOVED lines=15> */
.L_x_91:
[----:B------:R-:W-:Y:S05]  /*403d0*/  BSYNC B1 ;  /* 0x0000000000017941 */ /* 0x000fea0003800000 */
.L_x_90:
[----:B------:R-:W-:Y:S01]  /*403e0*/  P2R R10, PR, RZ, 0x8 ;  /* 0x00000008ff0a7803 */ /* 0x000fe20000000000 */
[----:B------:R-:W2:Y:S01]  /*403f0*/  LDL.LU R54, [R1+0x568] ;  /* 0x0005680001367983 */ /* 0x000ea20000300800 */
[----:B------:R-:W-:Y:S02]  /*40400*/  ISETP.LT.OR P3, PT, R26, 0x71, !P0 ;  /* 0x000000711a00780c */ /* 0x000fe40004761670 */
[----:B0-----:R-:W-:Y:S01]  /*40410*/  P2R R3, PR, RZ, 0x1 ;  /* 0x00000001ff037803 */ /* 0x001fe20000000000 */
[----:B------:R-:W3:Y:S10]  /*40420*/  LDL.LU R79, [R1+0x56c] ;  /* 0x00056c00014f7983 */ /* 0x000ef40000300800 */
[----:B-1----:R-:W0:Y:S01]  /*40430*/  @!P3 LDC.64 R8, c[0x0][0x5c0] ;  /* 0x00017000ff08bb82 */ /* 0x002e220000000a00 */
[----:B------:R-:W-:Y:S01]  /*40440*/  P2R R39, PR, RZ, 0x8 ;  /* 0x00000008ff277803 */ /* 0x000fe20000000000 */
[----:B------:R-:W4:Y:S01]  /*40450*/  LDL.LU R65, [R1+0x570] ;  /* 0x0005700001417983 */ /* 0x000f220000300800 */
[----:B------:R-:W-:-:S02]  /*40460*/  P2R R37, PR, RZ, 0x10 ;  /* 0x00000010ff257803 */ /* 0x000fc40000000000 */
[----:B0-----:R-:W-:Y:S01]  /*40470*/  @!P3 IADD3 R16, P5, P6, R6, UR52, R8 ;  /* 0x000000340610bc10 */ /* 0x001fe2000febe008 */
[----:B------:R-:W5:Y:S03]  /*40480*/  LDL.LU R78, [R1+0x574] ;  /* 0x00057400014e7983 */ /* 0x000f660000300800 */
[----:B------:R-:W-:Y:S01]  /*40490*/  @!P3 IADD3.X R17, R27, UR6, R9, P5, P6 ;  /* 0x000000061b11bc10 */ /* 0x000fe2000afec409 */
[----:B------:R-:W5:Y:S01]  /*404a0*/  LDL.LU R77, [R1+0x578] ;  /* 0x00057800014d7983 */ /* 0x000f620000300800 */
[----:B------:R-:W-:Y:S01]  /*404b0*/  ISETP.LT.OR P3, PT, R26, 0x72, !P0 ;  /* 0x000000721a00780c */ /* 0x000fe20004761670 */
[----:B------:R-:W-:Y:S01]  /*404c0*/  IMAD.U32 R53, RZ, RZ, UR52 ;  /* 0x00000034ff357e24 */ /* 0x000fe2000f8e00ff */
[----:B------:R-:W-:Y:S01]  /*404d0*/  LOP3.LUT P4, RZ, R0, 0x2000, RZ, 0xc0, !PT ;  /* 0x0000200000ff7812 */ /* 0x000fe2000788c0ff */
[----:B------:R-:W-:Y:S01]  /*404e0*/  IMAD.U32 R52, RZ, RZ, UR6 ;  /* 0x00000006ff347e24 */ /* 0x000fe2000f8e00ff */
[----:B------:R-:W-:Y:S01]  /*404f0*/  P2R R38, PR, RZ, 0x8 ;  /* 0x00000008ff267803 */ /* 0x000fe20000000000 */
[----:B------:R-:W-:Y:S01]  /*40500*/  IMAD.U32 R51, RZ, RZ, UR52 ;  /* 0x00000034ff337e24 */ /* 0x000fe2000f8e00ff */
[----:B------:R-:W-:Y:S01]  /*40510*/  P2R R36, PR, RZ, 0x2 ;  /* 0x00000002ff247803 */ /* 0x000fe20000000000 */
[----:B------:R-:W-:Y:S01]  /*40520*/  IMAD.U32 R50, RZ, RZ, UR6 ;  /* 0x00000006ff327e24 */ /* 0x000fe2000f8e00ff */
[----:B------:R-:W5:Y:S01]  /*40530*/  LDL.LU R81, [R1+0x57c] ;  /* 0x00057c0001517983 */ /* 0x000f620000300800 */
[----:B------:R-:W-:Y:S01]  /*40540*/  IMAD.U32 R49, RZ, RZ, UR52 ;  /* 0x00000034ff317e24 */ /* 0x000fe2000f8e00ff */
[----:B------:R-:W-:Y:S01]  /*40550*/  P2R R57, PR, RZ, 0x4 ;  /* 0x00000004ff397803 */ /* 0x000fe20000000000 */
[----:B------:R-:W-:Y:S01]  /*40560*/  IMAD.U32 R48, RZ, RZ, UR6 ;  /* 0x00000006ff307e24 */ /* 0x000fe2000f8e00ff */
[----:B------:R-:W5:Y:S01]  /*40570*/  LDL.LU R80, [R1+0x580] ;  /* 0x0005800001507983 */ /* 0x000f620000300800 */
[----:B------:R-:W0:Y:S01]  /*40580*/  @!P3 LDC.64 R8, c[0x0][0x5c0] ;  /* 0x00017000ff08bb82 */ /* 0x000e220000000a00 */
[----:B------:R-:W-:-:S02]  /*40590*/  IMAD.U32 R47, RZ, RZ, UR52 ;  /* 0x00000034ff2f7e24 */ /* 0x000fc4000f8e00ff */
[----:B------:R-:W-:Y:S02]  /*405a0*/  IMAD.U32 R46, RZ, RZ, UR6 ;  /* 0x00000006ff2e7e24 */ /* 0x000fe4000f8e00ff */
[----:B------:R-:W-:Y:S02]  /*405b0*/  IMAD.U32 R45, RZ, RZ, UR52 ;  /* 0x00000034ff2d7e24 */ /* 0x000fe4000f8e00ff */
[----:B------:R-:W-:Y:S02]  /*405c0*/  IMAD.U32 R44, RZ, RZ, UR6 ;  /* 0x00000006ff2c7e24 */ /* 0x000fe4000f8e00ff */
[----:B------:R-:W-:Y:S02]  /*405d0*/  IMAD.U32 R43, RZ, RZ, UR52 ;  /* 0x00000034ff2b7e24 */ /* 0x000fe4000f8e00ff */
[----:B------:R-:W-:Y:S02]  /*405e0*/  IMAD.U32 R42, RZ, RZ, UR6 ;  /* 0x00000006ff2a7e24 */ /* 0x000fe4000f8e00ff */
[----:B------:R-:W-:-:S02]  /*405f0*/  IMAD.U32 R41, RZ, RZ, UR52 ;  /* 0x00000034ff297e24 */ /* 0x000fc4000f8e00ff */
[----:B------:R-:W-:Y:S01]  /*40600*/  IMAD.U32 R40, RZ, RZ, UR6 ;  /* 0x00000006ff287e24 */ /* 0x000fe2000f8e00ff */
[----:B0-----:R-:W-:-:S04]  /*40610*/  @!P3 IADD3 R12, P5, P6, R6, UR52, R8 ;  /* 0x00000034060cbc10 */ /* 0x001fc8000febe008 */
[----:B------:R-:W-:Y:S02]  /*40620*/  @!P3 IADD3.X R13, R27, UR6, R9, P5, P6 ;  /* 0x000000061b0dbc10 */ /* 0x000fe4000afec409 */
[----:B------:R-:W-:-:S04]  /*40630*/  ISETP.LT.OR P3, PT, R26, 0x79, !P0 ;  /* 0x000000791a00780c */ /* 0x000fc80004761670 */
[----:B------:R-:W-:-:S09]  /*40640*/  P2R R63, PR, RZ, 0x8 ;  /* 0x00000008ff3f7803 */ /* 0x000fd20000000000 */
[----:B------:R-:W0:Y:S02]  /*40650*/  @!P3 LDC.64 R8, c[0x0][0x5c0] ;  /* 0x00017000ff08bb82 */ /* 0x000e240000000a00 */
[----:B0-----:R-:W-:-:S04]  /*40660*/  @!P3 IADD3 R24, P5, P6, R6, UR52, R8 ;  /* 0x000000340618bc10 */ /* 0x001fc8000febe008 */
[----:B------:R-:W-:Y:S02]  /*40670*/  @!P3 IADD3.X R25, R27, UR6, R9, P5, P6 ;  /* 0x000000061b19bc10 */ /* 0x000fe4000afec409 */
[C---:B------:R-:W-:Y:S02]  /*40680*/  ISETP.LT.OR P3, PT, R26.reuse, 0x7a, !P0 ;  /* 0x0000007a1a00780c */ /* 0x040fe40004761670 */
[----:B------:R-:W-:Y:S02]  /*40690*/  ISETP.LT.OR P0, PT, R26, 0x71, !P1 ;  /* 0x000000711a00780c */ /* 0x000fe40004f01670 */
[----:B------:R-:W-:Y:S02]  /*406a0*/  P2R R70, PR, RZ, 0x8 ;  /* 0x00000008ff467803 */ /* 0x000fe40000000000 */
[----:B------:R-:W-:-:S07]  /*406b0*/  P2R R71, PR, RZ, 0x1 ;  /* 0x00000001ff477803 */ /* 0x000fce0000000000 */
[----:B------:R-:W0:Y:S02]  /*406c0*/  @!P3 LDC.64 R8, c[0x0][0x5c0] ;  /* 0x00017000ff08bb82 */ /* 0x000e240000000a00 */
[----:B0-----:R-:W-:-:S04]  /*406d0*/  @!P3 IADD3 R20, P5, P6, R6, UR52, R8 ;  /* 0x000000340614bc10 */ /* 0x001fc8000febe008 */
[----:B------:R-:W-:Y:S02]  /*406e0*/  @!P3 IADD3.X R21, R27, UR6, R9, P5, P6 ;  /* 0x000000061b15bc10 */ /* 0x000fe4000afec409 */
[----:B------:R-:W0:Y:S01]  /*406f0*/  @!P0 LDC.64 R8, c[0x0][0x5c0] ;  /* 0x00017000ff088b82 */ /* 0x000e220000000a00 */
[----:B------:R-:W-:-:S04]  /*40700*/  ISETP.NE.AND P3, PT, R10, RZ, PT ;  /* 0x000000ff0a00720c */ /* 0x000fc80003f65270 */
[----:B------:R-:W-:Y:S02]  /*40710*/  P2R R64, PR, RZ, 0x8 ;  /* 0x00000008ff407803 */ /* 0x000fe40000000000 */
[----:B0-----:R-:W-:-:S04]  /*40720*/  @!P0 IADD3 R14, P5, P6, R6, UR56, R8 ;  /* 0x00000038060e8c10 */ /* 0x001fc8000febe008 */
[----:B------:R-:W-:Y:S02]  /*40730*/  @!P0 IADD3.X R15, R27, UR53, R9, P5, P6 ;  /* 0x000000351b0f8c10 */ /* 0x000fe4000afec409 */
[----:B------:R-:W-:-:S04]  /*40740*/  ISETP.LT.OR P0, PT, R26, 0x72, !P1 ;  /* 0x000000721a00780c */ /* 0x000fc80004f01670 */
[----:B------:R-:W-:-:S09]  /*40750*/  P2R R72, PR, RZ, 0x1 ;  /* 0x00000001ff487803 */ /* 0x000fd20000000000 */
[----:B------:R-:W0:Y:S02]  /*40760*/  @!P0 LDC.64 R8, c[0x0][0x5c0] ;  /* 0x00017000ff088b82 */ /* 0x000e240000000a00 */
        /* <DEDUP_REMOVED lines=10> */
[----:B------:R-:W-:Y:S01]  /*40810*/  P2R R56, PR, RZ, 0x2 ;  /* 0x00000002ff387803 */ /* 0x000fe20000000000 */
[----:B--2---:R-:W-:-:S06]  /*40820*/  FMUL R54, R54, UR4 ;  /* 0x0000000436367c20 */ /* 0x004fcc0008400000 */
        /* <DEDUP_REMOVED lines=21> */
[----:B------:R-:W-:-:S04]  /*40980*/  ISETP.LT.OR P0, PT, R26, 0x71, !P2 ;  /* 0x000000711a00780c */ /* 0x000fc80005701670 */
[----:B------:R-:W-:Y:S02]  /*40990*/  P2R R74, PR, RZ, 0x1 ;  /* 0x00000001ff4a7803 */ /* 0x000fe40000000000 */
[----:B0-----:R-:W-:-:S04]  /*409a0*/  @!P1 IADD3 R28, P5, P6, R6, UR58, R8 ;  /* 0x0000003a061c9c10 */ /* 0x001fc8000febe008 */
[----:B------:R-:W-:-:S03]  /*409b0*/  @!P1 IADD3.X R29, R27, UR57, R9, P5, P6 ;  /* 0x000000391b1d9c10 */ /* 0x000fc6000afec409 */
[----:B------:R-:W-:-:S04]  /*409c0*/  @!P0 IADD3 R53, P6, P5, R53, UR56, R6 ;  /* 0x0000003835358c10 */ /* 0x000fc8000fdde006 */
[----:B------:R-:W-:Y:S02]  /*409d0*/  @!P0 IADD3.X R52, R52, UR53, R27, P6, P5 ;  /* 0x0000003534348c10 */ /* 0x000fe4000b7ea41b */
[----:B------:R-:W-:-:S04]  /*409e0*/  ISETP.LT.OR P0, PT, R26, 0x72, !P2 ;  /* 0x000000721a00780c */ /* 0x000fc80005701670 */
[----:B------:R-:W-:-:S09]  /*409f0*/  P2R R76, PR, RZ, 0x1 ;  /* 0x00000001ff4c7803 */ /* 0x000fd20000000000 */
[----:B------:R-:W-:-:S04]  /*40a00*/  @!P0 IADD3 R51, P6, P5, R51, UR56, R6 ;  /* 0x0000003833338c10 */ /* 0x000fc8000fdde006 */
[----:B------:R-:W-:Y:S02]  /*40a10*/  @!P0 IADD3.X R50, R50, UR53, R27, P6, P5 ;  /* 0x0000003532328c10 */ /* 0x000fe4000b7ea41b */
[----:B------:R-:W-:-:S04]  /*40a20*/  ISETP.LT.OR P0, PT, R26, 0x79, !P2 ;  /* 0x000000791a00780c */ /* 0x000fc80005701670 */
[----:B------:R-:W-:-:S09]  /*40a30*/  P2R R75, PR, RZ, 0x1 ;  /* 0x00000001ff4b7803 */ /* 0x000fd20000000000 */
[----:B------:R-:W-:-:S04]  /*40a40*/  @!P0 IADD3 R49, P6, P5, R49, UR56, R6 ;  /* 0x0000003831318c10 */ /* 0x000fc8000fdde006 */
[----:B------:R-:W-:Y:S02]  /*40a50*/  @!P0 IADD3.X R48, R48, UR53, R27, P6, P5 ;  /* 0x0000003530308c10 */ /* 0x000fe4000b7ea41b */
[----:B------:R-:W-:Y:S02]  /*40a60*/  ISETP.LT.OR P0, PT, R26, 0x7a, !P2 ;  /* 0x0000007a1a00780c */ /* 0x000fe40005701670 */
[----:B------:R-:W-:Y:S01]  /*40a70*/  ISETP.NE.AND P2, PT, R39, RZ, PT ;  /* 0x000000ff2700720c */ /* 0x000fe20003f45270 */
[----:B------:R-:W-:Y:S01]  /*40a80*/  IMAD.U32 R39, RZ, RZ, UR52 ;  /* 0x00000034ff277e24 */ /* 0x000fe2000f8e00ff */
[----:B------:R-:W-:-:S09]  /*40a90*/  P2R R73, PR, RZ, 0x1 ;  /* 0x00000001ff497803 */ /* 0x000fd20000000000 */
[----:B------:R-:W-:-:S04]  /*40aa0*/  @!P0 IADD3 R47, P6, P5, R47, UR56, R6 ;  /* 0x000000382f2f8c10 */ /* 0x000fc8000fdde006 */
[----:B------:R-:W-:Y:S02]  /*40ab0*/  @!P0 IADD3.X R46, R46, UR53, R27, P6, P5 ;  /* 0x000000352e2e8c10 */ /* 0x000fe4000b7ea41b */
[----:B------:R-:W-:-:S04]  /*40ac0*/  @!P4 IADD3 R45, P6, P5, R45, UR58, R6 ;  /* 0x0000003a2d2dcc10 */ /* 0x000fc8000fdde006 */
[----:B------:R-:W-:Y:S02]  /*40ad0*/  @!P4 IADD3.X R44, R44, UR57, R27, P6, P5 ;  /* 0x000000392c2ccc10 */ /* 0x000fe4000b7ea41b */
[----:B------:R-:W-:Y:S02]  /*40ae0*/  ISETP.LT.OR P5, PT, R26, 0x72, !P3 ;  /* 0x000000721a00780c */ /* 0x000fe40005fa1670 */
[----:B------:R-:W-:Y:S02]  /*40af0*/  F2FP.SATFINITE.E4M3.F32.PACK_AB_MERGE_C R61, RZ, R54, RZ ;  /* 0x00000036ff3d723e */ /* 0x000fe400048070ff */
[----:B------:R-:W-:-:S09]  /*40b00*/  P2R R59, PR, RZ, 0x20 ;  /* 0x00000020ff3b7803 */ /* 0x000fd20000000000 */
[----:B------:R-:W-:-:S04]  /*40b10*/  @!P5 IADD3 R43, P0, P6, R43, UR58, R6 ;  /* 0x0000003a2b2bdc10 */ /* 0x000fc8000fe1e006 */
[----:B------:R-:W-:Y:S02]  /*40b20*/  @!P5 IADD3.X R42, R42, UR57, R27, P0, P6 ;  /* 0x000000392a2adc10 */ /* 0x000fe400087ec41b */
[----:B------:R-:W-:-:S04]  /*40b30*/  ISETP.LT.OR P6, PT, R26, 0x79, !P3 ;  /* 0x000000791a00780c */ /* 0x000fc80005fc1670 */
[----:B------:R-:W-:-:S09]  /*40b40*/  P2R R60, PR, RZ, 0x40 ;  /* 0x00000040ff3c7803 */ /* 0x000fd20000000000 */
[----:B------:R-:W-:-:S04]  /*40b50*/  @!P6 IADD3 R41, P0, P1, R41, UR58, R6 ;  /* 0x0000003a2929ec10 */ /* 0x000fc8000f91e006 */
[--C-:B------:R-:W-:Y:S02]  /*40b60*/  @!P6 IADD3.X R40, R40, UR57, R27.reuse, P0, P1 ;  /* 0x000000392828ec10 */ /* 0x100fe400087e241b */
[----:B------:R-:W-:Y:S02]  /*40b70*/  LOP3.LUT P6, RZ, R0, 0x20000, RZ, 0xc0, !PT ;  /* 0x0002000000ff7812 */ /* 0x000fe400078cc0ff */
[C---:B------:R-:W-:Y:S02]  /*40b80*/  ISETP.LT.OR P0, PT, R26.reuse, 0x7a, !P3 ;  /* 0x0000007a1a00780c */ /* 0x040fe40005f01670 */
[----:B------:R-:W-:Y:S02]  /*40b90*/  ISETP.LT.OR P3, PT, R26, 0x71, !P6 ;  /* 0x000000711a00780c */ /* 0x000fe40007761670 */
[----:B------:R-:W-:Y:S01]  /*40ba0*/  ISETP.NE.AND P1, PT, R38, RZ, PT ;  /* 0x000000ff2600720c */ /* 0x000fe20003f25270 */
[----:B------:R-:W-:Y:S02]  /*40bb0*/  IMAD.U32 R38, RZ, RZ, UR6 ;  /* 0x00000006ff267e24 */ /* 0x000fe4000f8e00ff */
[----:B---3--:R-:W-:Y:S01]  /*40bc0*/  FMUL R54, R79, UR4 ;  /* 0x000000044f367c20 */ /* 0x008fe20008400000 */
[----:B------:R-:W-:Y:S01]  /*40bd0*/  P2R R66, PR, RZ, 0x1 ;  /* 0x00000001ff427803 */ /* 0x000fe20000000000 */
[----:B------:R-:W2:Y:S04]  /*40be0*/  LDL.LU R79, [R1+0x584] ;  /* 0x00058400014f7983 */ /* 0x000ea80000300800 */
[----:B------:R-:W3:Y:S01]  /*40bf0*/  LDL.LU R82, [R1+0x588] ;  /* 0x0005880001527983 */ /* 0x000ee20000300800 */
[----:B------:R-:W-:Y:S01]  /*40c00*/  @!P0 IADD3 R39, P4, P5, R39, UR58, R6 ;  /* 0x0000003a27278c10 */ /* 0x000fe2000fd9e006 */
[----:B------:R-:W0:Y:S03]  /*40c10*/  @!P3 LDC.64 R8, c[0x0][0x5c0] ;  /* 0x00017000ff08bb82 */ /* 0x000e260000000a00 */
[----:B------:R-:W-:-:S02]  /*40c20*/  @!P0 IADD3.X R38, R38, UR57, R27, P4, P5 ;  /* 0x0000003926268c10 */ /* 0x000fc4000a7ea41b */
[----:B------:R-:W-:Y:S02]  /*40c30*/  ISETP.NE.AND P5, PT, R63, RZ, PT ;  /* 0x000000ff3f00720c */ /* 0x000fe40003fa5270 */
[----:B------:R-:W-:Y:S01]  /*40c40*/  F2FP.SATFINITE.E4M3.F32.PACK_AB_MERGE_C R63, RZ, R54, RZ ;  /* 0x00000036ff3f723e */ /* 0x000fe200048070ff */
[----:B----4-:R-:W-:-:S05]  /*40c50*/  FMUL R54, R65, UR4 ;  /* 0x0000000441367c20 */ /* 0x010fca0008400000 */
[----:B------:R-:W-:Y:S01]  /*40c60*/  F2FP.SATFINITE.E4M3.F32.PACK_AB_MERGE_C R65, RZ, R54, RZ ;  /* 0x00000036ff41723e */ /* 0x000fe200048070ff */
[----:B-----5:R-:W-:Y:S02]  /*40c70*/  FMUL R54, R78, UR4 ;  /* 0x000000044e367c20 */ /* 0x020fe40008400000 */
        /* <DEDUP_REMOVED lines=12> */
[----:B------:R-:W-:-:S13]  /*40d40*/  ISETP.LT.OR P0, PT, R26, 0x79, !P6 ;  /* 0x000000791a00780c */ /* 0x000fda0007701670 */
[----:B0-----:R-:W0:Y:S01]  /*40d50*/  @!P0 LDC.64 R8, c[0x0][0x5c0] ;  /* 0x00017000ff088b82 */ /* 0x001e220000000a00 */
[----:B------:R-:W-:Y:S01]  /*40d60*/  @!P2 STG.E.U8 desc[UR54][R16.64+0x70], R65 ;  /* 0x000070411000a986 */ /* 0x000fe2000c101136 */
[----:B------:R-:W-:-:S03]  /*40d70*/  F2FP.SATFINITE.E4M3.F32.PACK_AB_MERGE_C R63, RZ, R54, RZ ;  /* 0x00000036ff3f723e */ /* 0x000fc600048070ff */
[----:B------:R1:W-:Y:S01]  /*40d80*/  @!P1 STG.E.U8 desc[UR54][R12.64+0x71], R61 ;  /* 0x0000713d0c009986 */ /* 0x0003e2000c101136 */
[----:B0-----:R-:W-:-:S05]  /*40d90*/  @!P0 IADD3 R8, P3, R6, R8, RZ ;  /* 0x0000000806088210 */ /* 0x001fca0007f7e0ff */
[----:B------:R-:W-:Y:S01]  /*40da0*/  @!P0 IMAD.X R9, R27, 0x1, R9, P3 ;  /* 0x000000011b098824 */ /* 0x000fe200018e0609 */
[----:B------:R-:W-:Y:S01]  /*40db0*/  ISETP.LT.OR P3, PT, R26, 0x7a, !P6 ;  /* 0x0000007a1a00780c */ /* 0x000fe20007761670 */
[----:B-1----:R-:W-:Y:S02]  /*40dc0*/  FMUL R12, R81, UR4 ;  /* 0x00000004510c7c20 */ /* 0x002fe40008400000 */
[----:B------:R-:W5:Y:S04]  /*40dd0*/  LDL.LU R81, [R1+0x594] ;  /* 0x0005940001517983 */ /* 0x000f680000300800 */
[----:B------:R0:W-:Y:S01]  /*40de0*/  @!P0 STG.E.U8 desc[UR54][R8.64+0x78], R63 ;  /* 0x0000783f08008986 */ /* 0x0001e2000c101136 */
[----:B------:R-:W-:Y:S01]  /*40df0*/  F2FP.SATFINITE.E4M3.F32.PACK_AB_MERGE_C R13, RZ, R12, RZ ;  /* 0x0000000cff0d723e */ /* 0x000fe200048070ff */
[----:B------:R-:W-:-:S02]  /*40e00*/  FMUL R12, R80, UR4 ;  /* 0x00000004500c7c20 */ /* 0x000fc40008400000 */
[----:B------:R-:W5:Y:S02]  /*40e10*/  LDL.LU R80, [R1+0x598] ;  /* 0x0005980001507983 */ /* 0x000f640000300800 */
[----:B0-----:R-:W0:Y:S01]  /*40e20*/  @!P3 LDC.64 R8, c[0x0][0x5c0] ;  /* 0x00017000ff08bb82 */ /* 0x001e220000000a00 */
[----:B------:R-:W-:Y:S02]  /*40e30*/  F2FP.SATFINITE.E4M3.F32.PACK_AB_MERGE_C R17, RZ, R12, RZ ;  /* 0x0000000cff11723e */ /* 0x000fe400048070ff */
        /* <DEDUP_REMOVED lines=14> */
[----:B------:R-:W-:-:S04]  /*40f20*/  ISETP.NE.AND P3, PT, R68, RZ, PT ;  /* 0x000000ff4400720c */ /* 0x000fc80003f65270 */
[----:B------:R-:W-:Y:S02]  /*40f30*/  P2R R16, PR, RZ, 0x8 ;  /* 0x00000008ff107803 */ /* 0x000fe40000000000 */
[----:B------:R-:W-:Y:S02]  /*40f40*/  ISETP.NE.AND P3, PT, R74, RZ, PT ;  /* 0x000000ff4a00720c */ /* 0x000fe40003f65270 */
[----:B------:R-:W-:Y:S02]  /*40f50*/  ISETP.NE.AND P4, PT, R70, RZ, PT ;  /* 0x000000ff4600720c */ /* 0x000fe40003f85270 */
[----:B------:R-:W-:-:S09]  /*40f60*/  ISETP.NE.AND P2, PT, R71, RZ, PT ;  /* 0x000000ff4700720c */ /* 0x000fd20003f45270 */
[----:B------:R-:W0:Y:S01]  /*40f70*/  @!P3 LDC.64 R8, c[0x0][0x5c0] ;  /* 0x00017000ff08bb82 */ /* 0x000e220000000a00 */
[----:B------:R-:W-:Y:S01]  /*40f80*/  ISETP.NE.AND P1, PT, R72, RZ, PT ;  /* 0x000000ff4800720c */ /* 0x000fe20003f25270 */
[----:B------:R1:W-:Y:S01]  /*40f90*/  @!P5 STG.E.U8 desc[UR54][R24.64+0x78], R17 ;  /* 0x000078111800d986 */ /* 0x0003e2000c101136 */
[----:B------:R-:W-:-:S03]  /*40fa0*/  ISETP.NE.AND P0, PT, R76, RZ, PT ;  /* 0x000000ff4c00720c */ /* 0x000fc60003f05270 */
[----:B------:R-:W-:Y:S04]  /*40fb0*/  @!P4 STG.E.U8 desc[UR54][R20.64+0x79], R61 ;  /* 0x0000793d1400c986 */ /* 0x000fe8000c101136 */
[----:B------:R-:W-:Y:S04]  /*40fc0*/  @!P2 STG.E.U8 desc[UR54][R14.64+0x70], R63 ;  /* 0x0000703f0e00a986 */ /* 0x000fe8000c101136 */
[----:B------:R-:W-:Y:S01]  /*40fd0*/  @!P1 STG.E.U8 desc[UR54][R10.64+0x71], R13 ;  /* 0x0000710d0a009986 */ /* 0x000fe2000c101136 */
[----:B-1----:R-:W-:Y:S02]  /*40fe0*/  F2FP.SATFINITE.E4M3.F32.PACK_AB_MERGE_C R17, RZ, R12, RZ ;  /* 0x0000000cff11723e */ /* 0x002fe400048070ff */
[----:B0-----:R-:W-:-:S05]  /*40ff0*/  @!P3 IADD3 R8, P1, R53, R8, RZ ;  /* 0x000000083508b210 */ /* 0x001fca0007f3e0ff */
[----:B------:R-:W-:-:S05]  /*41000*/  @!P3 IMAD.X R9, R52, 0x1, R9, P1 ;  /* 0x000000013409b824 */ /* 0x000fca00008e0609 */
[----:B------:R0:W-:Y:S02]  /*41010*/  @!P3 STG.E.U8 desc[UR54][R8.64+0x70], R17 ;  /* 0x000070110800b986 */ /* 0x0001e4000c101136 */
[----:B0-----:R-:W0:Y:S01]  /*41020*/  @!P0 LDC.64 R8, c[0x0][0x5c0] ;  /* 0x00017000ff088b82 */ /* 0x001e220000000a00 */
[----:B------:R-:W-:Y:S02]  /*41030*/  FMUL R12, R81, UR4 ;  /* 0x00000004510c7c20 */ /* 0x000fe40008400000 */
[----:B------:R-:W5:Y:S01]  /*41040*/  LDL.LU R81, [R1+0x5ac] ;  /* 0x0005ac0001517983 */ /* 0x000f620000300800 */
[----:B------:R-:W-:-:S03]  /*41050*/  FMUL R10, R80, UR4 ;  /* 0x00000004500a7c20 */ /* 0x000fc60008400000 */
[----:B------:R-:W5:Y:S02]  /*41060*/  LDL.LU R80, [R1+0x5b0] ;  /* 0x0005b00001507983 */ /* 0x000f640000300800 */
[----:B------:R-:W-:Y:S02]  /*41070*/  F2FP.SATFINITE.E4M3.F32.PACK_AB_MERGE_C R13, RZ, R10, RZ ;  /* 0x0000000aff0d723e */ /* 0x000fe400048070ff */
[----:B0-----:R-:W-:Y:S02]  /*41080*/  @!P0 IADD3 R8, P3, R51, R8, RZ ;  /* 0x0000000833088210 */ /* 0x001fe40007f7e0ff */
[----:B------:R-:W-:-:S03]  /*41090*/  F2FP.SATFINITE.E4M3.F32.PACK_AB_MERGE_C R11, RZ, R12, RZ ;  /* 0x0000000cff0b723e */ /* 0x000fc600048070ff */
        /* <DEDUP_REMOVED lines=14> */
[----:B------:R-:W-:-:S03]  /*41180*/  ISETP.NE.AND P5, PT, R75, RZ, PT ;  /* 0x000000ff4b00720c */ /* 0x000fc60003fa5270 */
[----:B------:R-:W5:Y:S10]  /*41190*/  LDL.LU R82, [R1+0x5c0] ;  /* 0x0005c00001527983 */ /* 0x000f740000300800 */
[----:B------:R-:W0:Y:S01]  /*411a0*/  @!P5 LDC.64 R8, c[0x0][0x5c0] ;  /* 0x00017000ff08db82 */ /* 0x000e220000000a00 */
[----:B------:R-:W-:-:S02]  /*411b0*/  ISETP.NE.AND P6, PT, R69, RZ, PT ;  /* 0x000000ff4500720c */ /* 0x000fc40003fc5270 */
[----:B------:R-:W-:-:S11]  /*411c0*/  ISETP.NE.AND P4, PT, R73, RZ, PT ;  /* 0x000000ff4900720c */ /* 0x000fd60003f85270 */
[----:B------:R-:W-:Y:S01]  /*411d0*/  @!P6 STG.E.U8 desc[UR54][R18.64+0x79], R15 ;  /* 0x0000790f1200e986 */ /* 0x000fe2000c101136 */
[----:B0-----:R-:W-:-:S05]  /*411e0*/  @!P5 IADD3 R8, P6, R49, R8, RZ ;  /* 0x000000083108d210 */ /* 0x001fca0007fde0ff */
[----:B------:R-:W-:-:S05]  /*411f0*/  @!P5 IMAD.X R9, R48, 0x1, R9, P6 ;  /* 0x000000013009d824 */ /* 0x000fca00030e0609 */
[----:B------:R0:W-:Y:S02]  /*41200*/  @!P5 STG.E.U8 desc[UR54][R8.64+0x78], R11 ;  /* 0x0000780b0800d986 */ /* 0x0001e4000c101136 */
[----:B0-----:R-:W0:Y:S01]  /*41210*/  @!P4 LDC.64 R8, c[0x0][0x5c0] ;  /* 0x00017000ff08cb82 */ /* 0x001e220000000a00 */
[----:B------:R-:W-:Y:S02]  /*41220*/  F2FP.SATFINITE.E4M3.F32.PACK_AB_MERGE_C R15, RZ, R10, RZ ;  /* 0x0000000aff0f723e */ /* 0x000fe400048070ff */
[----:B------:R-:W-:Y:S02]  /*41230*/  ISETP.NE.AND P2, PT, R62, RZ, PT ;  /* 0x000000ff3e00720c */ /* 0x000fe40003f45270 */
[----:B0-----:R-:W-:Y:S01]  /*41240*/  @!P4 IADD3 R8, P5, R47, R8, RZ ;  /* 0x000000082f08c210 */ /* 0x001fe20007fbe0ff */
[----:B------:R-:W-:Y:S02]  /*41250*/  FMUL R10, R81, UR4 ;  /* 0x00000004510a7c20 */ /* 0x000fe40008400000 */
[----:B------:R-:W5:Y:S02]  /*41260*/  LDL.LU R81, [R1+0x5c4] ;  /* 0x0005c40001517983 */ /* 0x000f640000300800 */
[----:B------:R-:W-:Y:S01]  /*41270*/  @!P4 IMAD.X R9, R46, 0x1, R9, P5 ;  /* 0x000000012e09c824 */ /* 0x000fe200028e0609 */
[----:B------:R-:W-:Y:S01]  /*41280*/  F2FP.SATFINITE.E4M3.F32.PACK_AB_MERGE_C R11, RZ, R10, RZ ;  /* 0x0000000aff0b723e */ /* 0x000fe200048070ff */
[----:B------:R-:W-:-:S02]  /*41290*/  FMUL R10, R80, UR4 ;  /* 0x00000004500a7c20 */ /* 0x000fc40008400000 */
[----:B------:R-:W5:Y:S04]  /*412a0*/  LDL.LU R80, [R1+0x5c8] ;  /* 0x0005c80001507983 */ /* 0x000f680000300800 */
[----:B------:R0:W-:Y:S02]  /*412b0*/  @!P4 STG.E.U8 desc[UR54][R8.64+0x79], R13 ;  /* 0x0000790d0800c986 */ /* 0x0001e4000c101136 */
[----:B0-----:R-:W-:Y:S02]  /*412c0*/  F2FP.SATFINITE.E4M3.F32.PACK_AB_MERGE_C R13, RZ, R10, RZ ;  /* 0x0000000aff0d723e */ /* 0x001fe400048070ff */
[----:B------:R0:W-:Y:S01]  /*412d0*/  @!P2 STG.E.U8 desc[UR54][R32.64+0x70], R15 ;  /* 0x0000700f2000a986 */ /* 0x0001e2000c101136 */
[----:B------:R-:W-:Y:S02]  /*412e0*/  ISETP.NE.AND P4, PT, R58, RZ, PT ;  /* 0x000000ff3a00720c */ /* 0x000fe40003f85270 */
[----:B------:R-:W-:-:S11]  /*412f0*/  ISETP.NE.AND P1, PT, R67, RZ, PT ;  /* 0x000000ff4300720c */ /* 0x000fd60003f25270 */
[----:B------:R-:W1:Y:S01]  /*41300*/  @!P4 LDC.64 R8, c[0x0][0x5c0] ;  /* 0x00017000ff08cb82 */ /* 0x000e620000000a00 */
[----:B--2---:R-:W-:Y:S02]  /*41310*/  FMUL R10, R79, UR4 ;  /* 0x000000044f0a7c20 */ /* 0x004fe40008400000 */
[----:B------:R-:W2:Y:S03]  /*41320*/  LDL.LU R79, [R1+0x5cc] ;  /* 0x0005cc00014f7983 */ /* 0x000ea60000300800 */
[----:B0-----:R-:W-:Y:S01]  /*41330*/  F2FP.SATFINITE.E4M3.F32.PACK_AB_MERGE_C R15, RZ, R10, RZ ;  /* 0x0000000aff0f723e */ /* 0x001fe200048070ff */
[----:B---3--:R-:W-:Y:S02]  /*41340*/  FMUL R10, R78, UR4 ;  /* 0x000000044e0a7c20 */ /* 0x008fe40008400000 */
[----:B------:R-:W3:Y:S01]  /*41350*/  LDL.LU R78, [R1+0x5d0] ;  /* 0x0005d000014e7983 */ /* 0x000ee20000300800 */
[----:B----4-:R-:W-:-:S03]  /*41360*/  FMUL R12, R77, UR4 ;  /* 0x000000044d0c7c20 */ /* 0x010fc60008400000 */
[----:B------:R-:W4:Y:S01]  /*41370*/  LDL.LU R77, [R1+0x5d4] ;  /* 0x0005d400014d7983 */ /* 0x000f220000300800 */
[----:B------:R-:W-:-:S03]  /*41380*/  ISETP.NE.AND P5, PT, R59, RZ, PT ;  /* 0x000000ff3b00720c */ /* 0x000fc60003fa5270 */
[----:B------:R-:W-:Y:S01]  /*41390*/  @!P1 STG.E.U8 desc[UR54][R30.64+0x71], R11 ;  /* 0x0000710b1e009986 */ /* 0x000fe2000c101136 */
[----:B-1----:R-:W-:-:S05]  /*413a0*/  @!P4 IADD3 R8, P1, R45, R8, RZ ;  /* 0x000000082d08c210 */ /* 0x002fca0007f3e0ff */
[----:B------:R-:W-:-:S05]  /*413b0*/  @!P4 IMAD.X R9, R44, 0x1, R9, P1 ;  /* 0x000000012c09c824 */ /* 0x000fca00008e0609 */
[----:B------:R0:W-:Y:S02]  /*413c0*/  @!P4 STG.E.U8 desc[UR54][R8.64+0x70], R13 ;  /* 0x0000700d0800c986 */ /* 0x0001e4000c101136 */
[----:B0-----:R-:W0:Y:S01]  /*413d0*/  @!P5 LDC.64 R8, c[0x0][0x5c0] ;  /* 0x00017000ff08db82 */ /* 0x001e220000000a00 */
[----:B------:R-:W-:Y:S02]  /*413e0*/  ISETP.NE.AND P6, PT, R60, RZ, PT ;  /* 0x000000ff3c00720c */ /* 0x000fe40003fc5270 */
[----:B------:R-:W-:Y:S02]  /*413f0*/  ISETP.NE.AND P0, PT, R66, RZ, PT ;  /* 0x000000ff4200720c */ /* 0x000fe40003f05270 */
[----:B------:R-:W-:-:S11]  /*41400*/  F2FP.SATFINITE.E4M3.F32.PACK_AB_MERGE_C R17, RZ, R10, RZ ;  /* 0x0000000aff11723e */ /* 0x000fd600048070ff */
[----:B------:R-:W1:Y:S01]  /*41410*/  @!P0 LDC.64 R10, c[0x0][0x5c0] ;  /* 0x00017000ff0a8b82 */ /* 0x000e620000000a00 */
[----:B0-----:R-:W-:-:S05]  /*41420*/  @!P5 IADD3 R8, P4, R43, R8, RZ ;  /* 0x000000082b08d210 */ /* 0x001fca0007f9e0ff */
[----:B------:R-:W-:-:S05]  /*41430*/  @!P5 IMAD.X R9, R42, 0x1, R9, P4 ;  /* 0x000000012a09d824 */ /* 0x000fca00020e0609 */
[----:B------:R0:W-:Y:S01]  /*41440*/  @!P5 STG.E.U8 desc[UR54][R8.64+0x71], R15 ;  /* 0x0000710f0800d986 */ /* 0x0001e2000c101136 */
[----:B------:R-:W-:Y:S01]  /*41450*/  ISETP.NE.AND P5, PT, R55, RZ, PT ;  /* 0x000000ff3700720c */ /* 0x000fe20003fa5270 */
[----:B0-----:R-:W0:-:S12]  /*41460*/  @!P6 LDC.64 R8, c[0x0][0x5c0] ;  /* 0x00017000ff08eb82 */ /* 0x001e180000000a00 */
[----:B------:R5:W-:Y:S01]  /*41470*/  @!P5 STG.E.U8 desc[UR54][R34.64+0x78], R17 ;  /* 0x000078112200d986 */ /* 0x000be2000c101136 */
[----:B------:R-:W-:Y:S02]  /*41480*/  ISETP.NE.AND P4, PT, R37, RZ, PT ;  /* 0x000000ff2500720c */ /* 0x000fe40003f85270 */
[----:B0-----:R-:W-:-:S05]  /*41490*/  @!P6 IADD3 R8, P5, R41, R8, RZ ;  /* 0x000000082908e210 */ /* 0x001fca0007fbe0ff */
[----:B------:R-:W-:Y:S01]  /*414a0*/  @!P6 IMAD.X R9, R40, 0x1, R9, P5 ;  /* 0x000000012809e824 */ /* 0x000fe200028e0609 */
[----:B-1----:R-:W-:-:S05]  /*414b0*/  @!P0 IADD3 R10, P5, R39, R10, RZ ;  /* 0x0000000a270a8210 */ /* 0x002fca0007fbe0ff */
[----:B------:R-:W-:Y:S01]  /*414c0*/  @!P0 IMAD.X R11, R38, 0x1, R11, P5 ;  /* 0x00000001260b8824 */ /* 0x000fe200028e060b */
[----:B------:R-:W-:Y:S02]  /*414d0*/  ISETP.LT.OR P5, PT, R26, 0x71, !P4 ;  /* 0x000000711a00780c */ /* 0x000fe400067a1670 */
[----:B------:R-:W-:-:S11]  /*414e0*/  F2FP.SATFINITE.E4M3.F32.PACK_AB_MERGE_C R19, RZ, R12, RZ ;  /* 0x0000000cff13723e */ /* 0x000fd600048070ff */
[----:B------:R-:W0:Y:S01]  /*414f0*/  @!P5 LDC.64 R12, c[0x0][0x5c0] ;  /* 0x00017000ff0cdb82 */ /* 0x000e220000000a00 */
[----:B------:R-:W-:Y:S01]  /*41500*/  ISETP.NE.AND P1, PT, R56, RZ, PT ;  /* 0x000000ff3800720c */ /* 0x000fe20003f25270 */
[----:B------:R-:W-:Y:S02]  /*41510*/  @!P5 IMAD.MOV.U32 R14, RZ, RZ, R6 ;  /* 0x000000ffff0ed224 */ /* 0x000fe400078e0006 */
[----:B------:R-:W-:Y:S02]  /*41520*/  @!P5 IMAD.MOV.U32 R15, RZ, RZ, R27 ;  /* 0x000000ffff0fd224 */ /* 0x000fe400078e001b */
[----:B------:R-:W-:-:S08]  /*41530*/  @!P5 IMAD.WIDE.U32 R14, R4, 0x180, R14 ;  /* 0x00000180040ed825 */ /* 0x000fd000078e000e */
[----:B------:R-:W-:Y:S01]  /*41540*/  @!P1 STG.E.U8 desc[UR54][R28.64+0x79], R19 ;  /* 0x000079131c009986 */ /* 0x000fe2000c101136 */
[----:B0-----:R-:W-:Y:S01]  /*41550*/  @!P5 IADD3 R12, P1, R14, R12, RZ ;  /* 0x0000000c0e0cd210 */ /* 0x001fe20007f3e0ff */
[----:B-----5:R-:W-:-:S05]  /*41560*/  FMUL R14, R82, UR4 ;  /* 0x00000004520e7c20 */ /* 0x020fca0008400000 */
[----:B------:R-:W-:-:S05]  /*41570*/  F2FP.SATFINITE.E4M3.F32.PACK_AB_MERGE_C R17, RZ, R14, RZ ;  /* 0x0000000eff11723e */ /* 0x000fca00048070ff */
[----:B------:R0:W-:Y:S01]  /*41580*/  @!P6 STG.E.U8 desc[UR54][R8.64+0x78], R17 ;  /* 0x000078110800e986 */ /* 0x0001e2000c101136 */
[----:B------:R-:W-:Y:S01]  /*41590*/  ISETP.LT.OR P6, PT, R26, 0x72, !P4 ;  /* 0x000000721a00780c */ /* 0x000fe200067c1670 */
[----:B------:R-:W-:-:S12]  /*415a0*/  @!P5 IMAD R16, R5, 0x180, RZ ;  /* 0x000001800510d824 */ /* 0x000fd800078e02ff */
[----:B0-----:R-:W0:Y:S01]  /*415b0*/  @!P6 LDC.64 R8, c[0x0][0x5c0] ;  /* 0x00017000ff08eb82 */ /* 0x001e220000000a00 */
[----:B------:R-:W-:Y:S01]  /*415c0*/  @!P5 IADD3.X R13, R13, R15, R16, P1, !PT ;  /* 0x0000000f0d0dd210 */ /* 0x000fe20000ffe410 */
[----:B------:R-:W-:Y:S02]  /*415d0*/  @!P6 IMAD.MOV.U32 R14, RZ, RZ, R6 ;  /* 0x000000ffff0ee224 */ /* 0x000fe400078e0006 */
[----:B------:R-:W-:Y:S02]  /*415e0*/  @!P6 IMAD.MOV.U32 R15, RZ, RZ, R27 ;  /* 0x000000ffff0fe224 */ /* 0x000fe400078e001b */
[----:B------:R-:W-:-:S04]  /*415f0*/  @!P6 IMAD.WIDE.U32 R14, R4, 0x180, R14 ;  /* 0x00000180040ee825 */ /* 0x000fc800078e000e */
[----:B------:R-:W-:Y:S01]  /*41600*/  @!P6 IMAD R16, R5, 0x180, RZ ;  /* 0x000001800510e824 */ /* 0x000fe200078e02ff */
[----:B0-----:R-:W-:Y:S01]  /*41610*/  @!P6 IADD3 R8, P1, R14, R8, RZ ;  /* 0x000000080e08e210 */ /* 0x001fe20007f3e0ff */
[----:B------:R-:W-:-:S03]  /*41620*/  FMUL R14, R81, UR4 ;  /* 0x00000004510e7c20 */ /* 0x000fc60008400000 */
[----:B------:R-:W-:Y:S02]  /*41630*/  @!P6 IADD3.X R9, R9, R15, R16, P1, !PT ;  /* 0x0000000f0909e210 */ /* 0x000fe40000ffe410 */
[----:B------:R-:W-:-:S05]  /*41640*/  F2FP.SATFINITE.E4M3.F32.PACK_AB_MERGE_C R15, RZ, R14, RZ ;  /* 0x0000000eff0f723e */ /* 0x000fca00048070ff */
[----:B------:R0:W-:Y:S01]  /*41650*/  @!P0 STG.E.U8 desc[UR54][R10.64+0x79], R15 ;  /* 0x0000790f0a008986 */ /* 0x0001e2000c101136 */
[----:B------:R-:W-:Y:S01]  /*41660*/  ISETP.NE.AND P0, PT, R3, RZ, PT ;  /* 0x000000ff0300720c */ /* 0x000fe20003f05270 */
[----:B------:R-:W-:-:S05]  /*41670*/  FMUL R3, R80, UR4 ;  /* 0x0000000450037c20 */ /* 0x000fca0008400000 */
[----:B------:R-:W-:-:S05]  /*41680*/  F2FP.SATFINITE.E4M3.F32.PACK_AB_MERGE_C R17, RZ, R3, RZ ;  /* 0x00000003ff11723e */ /* 0x000fca00048070ff */
[----:B------:R0:W-:Y:S01]  /*41690*/  @!P5 STG.E.U8 desc[UR54][R12.64+0x70], R17 ;  /* 0x000070110c00d986 */ /* 0x0001e2000c101136 */
[----:B------:R-:W-:-:S04]  /*416a0*/  LOP3.LUT P5, RZ, R0, 0x400000, RZ, 0xc0, !PT ;  /* 0x0040000000ff7812 */ /* 0x000fc800078ac0ff */
[----:B------:R-:W-:Y:S01]  /*416b0*/  ISETP.LT.OR P5, PT, R26, 0x71, !P5 ;  /* 0x000000711a00780c */ /* 0x000fe20006fa1670 */
[----:B--2---:R-:W-:-:S05]  /*416c0*/  FMUL R3, R79, UR4 ;  /* 0x000000044f037c20 */ /* 0x004fca0008400000 */
[----:B------:R-:W-:-:S05]  /*416d0*/  F2FP.SATFINITE.E4M3.F32.PACK_AB_MERGE_C R19, RZ, R3, RZ ;  /* 0x00000003ff13723e */ /* 0x000fca00048070ff */
[----:B------:R0:W-:Y:S01]  /*416e0*/  @!P6 STG.E.U8 desc[UR54][R8.64+0x71], R19 ;  /* 0x000071130800e986 */ /* 0x0001e2000c101136 */
[----:B------:R-:W-:Y:S01]  /*416f0*/  BSSY B1, `(.L_x_92) ;  /* 0x0000014000017945 */ /* 0x000fe20003800000 */
[----:B------:R-:W-:Y:S02]  /*41700*/  ISETP.NE.AND P3, PT, R64, RZ, PT ;  /* 0x000000ff4000720c */ /* 0x000fe40003f65270 */
[----:B------:R-:W-:Y:S02]  /*41710*/  ISETP.NE.AND P2, PT, R57, RZ, PT ;  /* 0x000000ff3900720c */ /* 0x000fe40003f45270 */
[----:B------:R-:W-:Y:S01]  /*41720*/  ISETP.NE.AND P1, PT, R36, RZ, PT ;  /* 0x000000ff2400720c */ /* 0x000fe20003f25270 */
        /* <DEDUP_REMOVED lines=16> */
.L_x_93:
[----:B------:R-:W-:Y:S05]  /*41830*/  BSYNC B1 ;  /* 0x0000000000017941 */ /* 0x000fea0003800000 */
.L_x_92:
        /* <DEDUP_REMOVED lines=15> */
.L_x_95:
[----:B------:R-:W-:Y:S05]  /*41930*/  BSYNC B1 ;  /* 0x0000000000017941 */ /* 0x000fea0003800000 */
.L_x_94:
        /* <DEDUP_REMOVED lines=47> */
.L_x_97:
[----:B------:R-:W-:Y:S05]  /*41c30*/  BSYNC B1 ;  /* 0x0000000000017941 */ /* 0x000fea0003800000 */
.L_x_96:
        /* <DEDUP_REMOVED lines=15> */
.L_x_99:
[----:B------:R-:W-:Y:S05]  /*41d30*/  BSYNC B1 ;  /* 0x0000000000017941 */ /* 0x000fea0003800000 */
.L_x_98:
[----:B0-----:R-:W-:Y:S01]  /*41d40*/  P2R R3, PR, RZ, 0x8 ;  /* 0x00000008ff037803 */ /* 0x001fe20000000000 */
[----:B------:R-:W2:Y:S01]  /*41d50*/  LDL.LU R47, [R1+0x5e8] ;  /* 0x0005e800012f7983 */ /* 0x000ea20000300800 */
[----:B------:R-:W-:Y:S02]  /*41d60*/  ISETP.LT.OR P3, PT, R26, 0x81, !P0 ;  /* 0x000000811a00780c */ /* 0x000fe40004761670 */
[----:B------:R-:W-:Y:S01]  /*41d70*/  P2R R48, PR, RZ, 0x1 ;  /* 0x00000001ff307803 */ /* 0x000fe20000000000 */
        /* <DEDUP_REMOVED lines=17> */
[----:B------:R-:W-:Y:S01]  /*41e90*/  P2R R60, PR, RZ, 0x4 ;  /* 0x00000004ff3c7803 */ /* 0x000fe20000000000 */
[----:B------:R-:W-:Y:S01]  /*41ea0*/  IMAD.U32 R45, RZ, RZ, UR52 ;  /* 0x00000034ff2d7e24 */ /* 0x000fe2000f8e00ff */
[----:B------:R-:W5:Y:S01]  /*41eb0*/  LDL.LU R81, [R1+0x5fc] ;  /* 0x0005fc0001517983 */ /* 0x000f620000300800 */
[----:B------:R-:W-:-:S02]  /*41ec0*/  IMAD.U32 R46, RZ, RZ, UR6 ;  /* 0x00000006ff2e7e24 */ /* 0x000fc4000f8e00ff */
[----:B------:R-:W0:Y:S01]  /*41ed0*/  @!P3 LDC.64 R10, c[0x0][0x5c0] ;  /* 0x00017000ff0abb82 */ /* 0x000e220000000a00 */
[----:B------:R-:W-:Y:S01]  /*41ee0*/  IMAD.U32 R43, RZ, RZ, UR52 ;  /* 0x00000034ff2b7e24 */ /* 0x000fe2000f8e00ff */
[----:B------:R-:W5:Y:S01]  /*41ef0*/  LDL.LU R80, [R1+0x600] ;  /* 0x0006000001507983 */ /* 0x000f620000300800 */
[----:B------:R-:W-:Y:S02]  /*41f00*/  IMAD.U32 R44, RZ, RZ, UR6 ;  /* 0x00000006ff2c7e24 */ /* 0x000fe4000f8e00ff */
[----:B------:R-:W-:Y:S02]  /*41f10*/  IMAD.U32 R41, RZ, RZ, UR52 ;  /* 0x00000034ff297e24 */ /* 0x000fe4000f8e00ff */
[----:B------:R-:W-:Y:S02]  /*41f20*/  IMAD.U32 R42, RZ, RZ, UR6 ;  /* 0x00000006ff2a7e24 */ /* 0x000fe4000f8e00ff */
[----:B------:R-:W-:Y:S02]  /*41f30*/  IMAD.U32 R39, RZ, RZ, UR52 ;  /* 0x00000034ff277e24 */ /* 0x000fe4000f8e00ff */
[----:B------:R-:W-:-:S02]  /*41f40*/  IMAD.U32 R40, RZ, RZ, UR6 ;  /* 0x00000006ff287e24 */ /* 0x000fc4000f8e00ff */
[----:B------:R-:W-:Y:S02]  /*41f50*/  IMAD.U32 R37, RZ, RZ, UR52 ;  /* 0x00000034ff257e24 */ /* 0x000fe4000f8e00ff */
[----:B------:R-:W-:Y:S02]  /*41f60*/  IMAD.U32 R38, RZ, RZ, UR6 ;  /* 0x00000006ff267e24 */ /* 0x000fe4000f8e00ff */
        /* <DEDUP_REMOVED lines=12> */
[----:B------:R-:W0:Y:S08]  /*42030*/  @!P3 LDC.64 R14, c[0x0][0x5c0] ;  /* 0x00017000ff0ebb82 */ /* 0x000e300000000a00 */
[----:B------:R-:W1:Y:S01]  /*42040*/  @!P0 LDC.64 R16, c[0x0][0x5c0] ;  /* 0x00017000ff108b82 */ /* 0x000e620000000a00 */
[----:B0-----:R-:W-:-:S04]  /*42050*/  @!P3 IADD3 R14, P5, P6, R6, UR52, R14 ;  /* 0x00000034060ebc10 */ /* 0x001fc8000febe00e */
[----:B------:R-:W-:Y:S02]  /*42060*/  @!P3 IADD3.X R15, R27, UR6, R15, P5, P6 ;  /* 0x000000061b0fbc10 */ /* 0x000fe4000afec40f */
[----:B------:R-:W-:Y:S01]  /*42070*/  ISETP.NE.AND P3, PT, R3, RZ, PT ;  /* 0x000000ff0300720c */ /* 0x000fe20003f65270 */
[----:B------:R-:W-:Y:S01]  /*42080*/  IMAD.U32 R3, RZ, RZ, UR52 ;  /* 0x00000034ff037e24 */ /* 0x000fe2000f8e00ff */
[----:B-1----:R-:W-:Y:S02]  /*42090*/  @!P0 IADD3 R16, P5, P6, R6, UR56, R16 ;  /* 0x0000003806108c10 */ /* 0x002fe4000febe010 */
[----:B------:R-:W-:Y:S02]  /*420a0*/  P2R R66, PR, RZ, 0x8 ;  /* 0x00000008ff427803 */ /* 0x000fe40000000000 */
        /* <DEDUP_REMOVED lines=17> */
[----:B--2---:R-:W-:Y:S01]  /*421c0*/  FMUL R47, R47, UR4 ;  /* 0x000000042f2f7c20 */ /* 0x004fe20008400000 */
        /* <DEDUP_REMOVED lines=18> */
[C---:B------:R-:W-:Y:S02]  /*422f0*/  @!P0 IADD3.X R31, R27.reuse, UR57, R31, P5, P6 ;  /* 0x000000391b1f8c10 */ /* 0x040fe4000afec41f */
[----:B------:R-:W-:Y:S02]  /*42300*/  ISETP.LT.OR P0, PT, R26, 0x81, !P2 ;  /* 0x000000811a00780c */ /* 0x000fe40005701670 */
[----:B-1----:R-:W-:Y:S02]  /*42310*/  @!P1 IADD3 R32, P5, P6, R6, UR58, R32 ;  /* 0x0000003a06209c10 */ /* 0x002fe4000febe020 */
[----:B------:R-:W-:Y:S02]  /*42320*/  P2R R71, PR, RZ, 0x1 ;  /* 0x00000001ff477803 */ /* 0x000fe40000000000 */
[----:B------:R-:W-:-:S07]  /*42330*/  @!P1 IADD3.X R33, R27, UR57, R33, P5, P6 ;  /* 0x000000391b219c10 */ /* 0x000fce000afec421 */
        /* <DEDUP_REMOVED lines=11> */
[----:B------:R-:W-:Y:S02]  /*423f0*/  ISETP.NE.AND P2, PT, R34, RZ, PT ;  /* 0x000000ff2200720c */ /* 0x000fe40003f45270 */
[----:B------:R-:W-:-:S09]  /*42400*/  P2R R76, PR, RZ, 0x1 ;  /* 0x00000001ff4c7803 */ /* 0x000fd20000000000 */
[----:B------:R-:W-:-:S04]  /*42410*/  @!P0 IADD3 R43, P6, P5, R43, UR56, R6 ;  /* 0x000000382b2b8c10 */ /* 0x000fc8000fdde006 */
[----:B------:R-:W-:Y:S02]  /*42420*/  @!P0 IADD3.X R44, R44, UR53, R27, P6, P5 ;  /* 0x000000352c2c8c10 */ /* 0x000fe4000b7ea41b */
        /* <DEDUP_REMOVED lines=13> */
[----:B------:R-:W-:Y:S02]  /*42500*/  ISETP.NE.AND P1, PT, R35, RZ, PT ;  /* 0x000000ff2300720c */ /* 0x000fe40003f25270 */
[----:B------:R-:W-:-:S07]  /*42510*/  P2R R65, PR, RZ, 0x1 ;  /* 0x00000001ff417803 */ /* 0x000fce0000000000 */
[----:B------:R-:W-:Y:S02]  /*42520*/  @!P0 IADD3 R3, P4, P5, R3, UR58, R6 ;  /* 0x0000003a03038c10 */ /* 0x000fe4000fd9e006 */
[----:B------:R-:W0:Y:S02]  /*42530*/  @!P3 LDC.64 R34, c[0x0][0x5c0] ;  /* 0x00017000ff22bb82 */ /* 0x000e240000000a00 */
[----:B------:R-:W-:Y:S02]  /*42540*/  @!P0 IADD3.X R36, R36, UR57, R27, P4, P5 ;  /* 0x0000003924248c10 */ /* 0x000fe4000a7ea41b */
[----:B------:R-:W-:Y:S02]  /*42550*/  ISETP.LT.OR P0, PT, R26, 0x82, !P6 ;  /* 0x000000821a00780c */ /* 0x000fe40007701670 */
[----:B------:R-:W-:Y:S01]  /*42560*/  F2FP.SATFINITE.E4M3.F32.PACK_AB_MERGE_C R49, RZ, R47, RZ ;  /* 0x0000002fff31723e */ /* 0x000fe200048070ff */
[----:B---3--:R-:W-:Y:S02]  /*42570*/  FMUL R47, R79, UR4 ;  /* 0x000000044f2f7c20 */ /* 0x008fe40008400000 */
[----:B------:R-:W2:Y:S01]  /*42580*/  LDL.LU R79, [R1+0x604] ;  /* 0x00060400014f7983 */ /* 0x000ea20000300800 */
[----:B------:R-:W-:-:S02]  /*42590*/  ISETP.NE.AND P5, PT, R51, RZ, PT ;  /* 0x000000ff3300720c */ /* 0x000fc40003fa5270 */
[----:B------:R-:W-:Y:S01]  /*425a0*/  F2FP.SATFINITE.E4M3.F32.PACK_AB_MERGE_C R51, RZ, R47, RZ ;  /* 0x0000002fff33723e */ /* 0x000fe200048070ff */
[----:B----4-:R-:W-:Y:S01]  /*425b0*/  FMUL R47, R53, UR4 ;  /* 0x00000004352f7c20 */ /* 0x010fe20008400000 */
[----:B------:R-:W3:Y:S01]  /*425c0*/  LDL.LU R82, [R1+0x608] ;  /* 0x0006080001527983 */ /* 0x000ee20000300800 */
[----:B0-----:R-:W-:-:S05]  /*425d0*/  @!P3 IADD3 R34, P4, R6, R34, RZ ;  /* 0x000000220622b210 */ /* 0x001fca0007f9e0ff */
[----:B------:R-:W-:Y:S01]  /*425e0*/  @!P3 IMAD.X R35, R27, 0x1, R35, P4 ;  /* 0x000000011b23b824 */ /* 0x000fe200020e0623 */
[----:B------:R-:W-:-:S04]  /*425f0*/  F2FP.SATFINITE.E4M3.F32.PACK_AB_MERGE_C R53, RZ, R47, RZ ;  /* 0x0000002fff35723e */ /* 0x000fc800048070ff */
[----:B------:R0:W-:Y:S01]  /*42600*/  @!P3 STG.E.U8 desc[UR54][R34.64+0x80], R49 ;  /* 0x000080312200b986 */ /* 0x0001e2000c101136 */
[----:B-----5:R-:W-:-:S03]  /*42610*/  FMUL R47, R78, UR4 ;  /* 0x000000044e2f7c20 */ /* 0x020fc60008400000 */
[----:B------:R-:W4:Y:S01]  /*42620*/  LDL.LU R78, [R1+0x60c] ;  /* 0x00060c00014e7983 */ /* 0x000f220000300800 */
[----:B0-----:R-:W0:Y:S02]  /*42630*/  @!P0 LDC.64 R34, c[0x0][0x5c0] ;  /* 0x00017000ff228b82 */ /* 0x001e240000000a00 */
[----:B0-----:R-:W-:-:S05]  /*42640*/  @!P0 IADD3 R34, P3, R6, R34, RZ ;  /* 0x0000002206228210 */ /* 0x001fca0007f7e0ff */
[----:B------:R-:W-:-:S05]  /*42650*/  @!P0 IMAD.X R35, R27, 0x1, R35, P3 ;  /* 0x000000011b238824 */ /* 0x000fca00018e0623 */
[----:B------:R0:W-:Y:S02]  /*42660*/  @!P0 STG.E.U8 desc[UR54][R34.64+0x81], R51 ;  /* 0x0000813322008986 */ /* 0x0001e4000c101136 */
[----:B0-----:R-:W-:Y:S02]  /*42670*/  FMUL R34, R77, UR4 ;  /* 0x000000044d227c20 */ /* 0x001fe40008400000 */
[----:B------:R-:W5:Y:S01]  /*42680*/  LDL.LU R77, [R1+0x610] ;  /* 0x00061000014d7983 */ /* 0x000f620000300800 */
[----:B------:R-:W-:-:S03]  /*42690*/  ISETP.LT.OR P0, PT, R26, 0x89, !P6 ;  /* 0x000000891a00780c */ /* 0x000fc60007701670 */
[----:B------:R0:W-:Y:S10]  /*426a0*/  @!P2 STG.E.U8 desc[UR54][R8.64+0x80], R53 ;  /* 0x000080350800a986 */ /* 0x0001f4000c101136 */
[----:B0-----:R-:W0:Y:S01]  /*426b0*/  @!P0 LDC.64 R8, c[0x0][0x5c0] ;  /* 0x00017000ff088b82 */ /* 0x001e220000000a00 */
[----:B------:R-:W-:-:S05]  /*426c0*/  F2FP.SATFINITE.E4M3.F32.PACK_AB_MERGE_C R47, RZ, R47, RZ ;  /* 0x0000002fff2f723e */ /* 0x000fca00048070ff */
[----:B------:R1:W-:Y:S01]  /*426d0*/  @!P1 STG.E.U8 desc[UR54][R10.64+0x81], R47 ;  /* 0x0000812f0a009986 */ /* 0x0003e2000c101136 */
[----:B------:R-:W-:Y:S01]  /*426e0*/  F2FP.SATFINITE.E4M3.F32.PACK_AB_MERGE_C R49, RZ, R34, RZ ;  /* 0x00000022ff31723e */ /* 0x000fe200048070ff */
[----:B-1----:R-:W-:Y:S02]  /*426f0*/  FMUL R10, R81, UR4 ;  /* 0x00000004510a7c20 */ /* 0x002fe40008400000 */
[----:B------:R-:W5:Y:S01]  /*42700*/  LDL.LU R81, [R1+0x614] ;  /* 0x0006140001517983 */ /* 0x000f620000300800 */
[----:B0-----:R-:W-:-:S05]  /*42710*/  @!P0 IADD3 R8, P3, R6, R8, RZ ;  /* 0x0000000806088210 */ /* 0x001fca0007f7e0ff */
[----:B------:R-:W-:Y:S01]  /*42720*/  @!P0 IMAD.X R9, R27, 0x1, R9, P3 ;  /* 0x000000011b098824 */ /* 0x000fe200018e0609 */
[----:B------:R-:W-:Y:S01]  /*42730*/  F2FP.SATFINITE.E4M3.F32.PACK_AB_MERGE_C R11, RZ, R10, RZ ;  /* 0x0000000aff0b723e */ /* 0x000fe200048070ff */
[----:B------:R-:W-:Y:S02]  /*42740*/  FMUL R10, R80, UR4 ;  /* 0x00000004500a7c20 */ /* 0x000fe40008400000 */
[----:B------:R-:W5:Y:S04]  /*42750*/  LDL.LU R80, [R1+0x618] ;  /* 0x0006180001507983 */ /* 0x000f680000300800 */
[----:B------:R2:W-:Y:S01]  /*42760*/  @!P0 STG.E.U8 desc[UR54][R8.64+0x88], R49 ;  /* 0x0000883108008986 */ /* 0x0005e2000c101136 */
[----:B------:R-:W-:Y:S01]  /*42770*/  F2FP.SATFINITE.E4M3.F32.PACK_AB_MERGE_C R47, RZ, R10, RZ ;  /* 0x0000000aff2f723e */ /* 0x000fe200048070ff */
[----:B--2---:R-:W-:-:S02]  /*42780*/  FMUL R8, R79, UR4 ;  /* 0x000000044f087c20 */ /* 0x004fc40008400000 */
[----:B------:R-:W2:Y:S03]  /*42790*/  LDL.LU R79, [R1+0x61c] ;  /* 0x00061c00014f7983 */ /* 0x000ea60000300800 */
[----:B------:R-:W-:Y:S01]  /*427a0*/  F2FP.SATFINITE.E4M3.F32.PACK_AB_MERGE_C R49, RZ, R8, RZ ;  /* 0x00000008ff31723e */ /* 0x000fe200048070ff */
[----:B---3--:R-:W-:-:S05]  /*427b0*/  FMUL R8, R82, UR4 ;  /* 0x0000000452087c20 */ /* 0x008fca0008400000 */
[----:B------:R-:W-:Y:S01]  /*427c0*/  F2FP.SATFINITE.E4M3.F32.PACK_AB_MERGE_C R51, RZ, R8, RZ ;  /* 0x00000008ff33723e */ /* 0x000fe200048070ff */
[----:B----4-:R-:W-:Y:S02]  /*427d0*/  FMUL R8, R78, UR4 ;  /* 0x000000044e087c20 */ /* 0x010fe40008400000 */
[----:B------:R-:W3:Y:S04]  /*427e0*/  LDL.LU R78, [R1+0x620] ;  /* 0x00062000014e7983 */ /* 0x000ee80000300800 */
[----:B------:R-:W4:Y:S01]  /*427f0*/  LDL.LU R82, [R1+0x624] ;  /* 0x0006240001527983 */ /* 0x000f220000300800 */
[----:B-----5:R-:W-:-:S03]  /*42800*/  FMUL R10, R77, UR4 ;  /* 0x000000044d0a7c20 */ /* 0x020fc60008400000 */
[----:B------:R-:W5:Y:S01]  /*42810*/  LDL.LU R77, [R1+0x628] ;  /* 0x00062800014d7983 */ /* 0x000f620000300800 */
[----:B------:R-:W-:-:S13]  /*42820*/  ISETP.LT.OR P3, PT, R26, 0x8a, !P6 ;  /* 0x0000008a1a00780c */ /* 0x000fda0007761670 */
[----:B------:R-:W0:Y:S02]  /*42830*/  @!P3 LDC.64 R34, c[0x0][0x5c0] ;  /* 0x00017000ff22bb82 */ /* 0x000e240000000a00 */
[----:B0-----:R-:W-:-:S05]  /*42840*/  @!P3 IADD3 R34, P6, R6, R34, RZ ;  /* 0x000000220622b210 */ /* 0x001fca0007fde0ff */
[----:B------:R-:W-:-:S05]  /*42850*/  @!P3 IMAD.X R35, R27, 0x1, R35, P6 ;  /* 0x000000011b23b824 */ /* 0x000fca00030e0623 */
[----:B------:R0:W-:Y:S01]  /*42860*/  @!P3 STG.E.U8 desc[UR54][R34.64+0x89], R11 ;  /* 0x0000890b2200b986 */ /* 0x0001e2000c101136 */
[----:B------:R-:W-:-:S04]  /*42870*/  ISETP.NE.AND P3, PT, R73, RZ, PT ;  /* 0x000000ff4900720c */ /* 0x000fc80003f65270 */
[----:B0-----:R-:W-:Y:S02]  /*42880*/  P2R R34, PR, RZ, 0x8 ;  /* 0x00000008ff227803 */ /* 0x001fe40000000000 */
[----:B------:R-:W-:Y:S02]  /*42890*/  ISETP.NE.AND P3, PT, R71, RZ, PT ;  /* 0x000000ff4700720c */ /* 0x000fe40003f65270 */
[----:B------:R-:W-:Y:S02]  /*428a0*/  F2FP.SATFINITE.E4M3.F32.PACK_AB_MERGE_C R35, RZ, R8, RZ ;  /* 0x00000008ff23723e */ /* 0x000fe400048070ff */
[----:B------:R-:W-:-:S09]  /*428b0*/  ISETP.NE.AND P4, PT, R68, RZ, PT ;  /* 0x000000ff4400720c */ /* 0x000fd20003f85270 */
[----:B------:R-:W0:Y:S01]  /*428c0*/  @!P3 LDC.64 R8, c[0x0][0x5c0] ;  /* 0x00017000ff08bb82 */ /* 0x000e220000000a00 */
[----:B------:R-:W-:Y:S02]  /*428d0*/  ISETP.NE.AND P0, PT, R72, RZ, PT ;  /* 0x000000ff4800720c */ /* 0x000fe40003f05270 */
[----:B------:R-:W-:Y:S02]  /*428e0*/  ISETP.NE.AND P2, PT, R69, RZ, PT ;  /* 0x000000ff4500720c */ /* 0x000fe40003f45270 */
[----:B------:R-:W-:Y:S01]  /*428f0*/  ISETP.NE.AND P1, PT, R70, RZ, PT ;  /* 0x000000ff4600720c */ /* 0x000fe20003f25270 */
[----:B------:R1:W-:Y:S04]  /*42900*/  @!P5 STG.E.U8 desc[UR54][R12.64+0x88], R47 ;  /* 0x0000882f0c00d986 */ /* 0x0003e8000c101136 */
[----:B------:R1:W-:Y:S02]  /*42910*/  @!P4 STG.E.U8 desc[UR54][R14.64+0x89], R49 ;  /* 0x000089310e00c986 */ /* 0x0003e4000c101136 */
[----:B-1----:R-:W-:-:S02]  /*42920*/  FMUL R12, R81, UR4 ;  /* 0x00000004510c7c20 */ /* 0x002fc40008400000 */
[----:B------:R-:W5:Y:S01]  /*42930*/  LDL.LU R81, [R1+0x62c] ;  /* 0x00062c0001517983 */ /* 0x000f620000300800 */
[----:B------:R-:W-:Y:S02]  /*42940*/  F2FP.SATFINITE.E4M3.F32.PACK_AB_MERGE_C R13, RZ, R10, RZ ;  /* 0x0000000aff0d723e */ /* 0x000fe400048070ff */
[----:B------:R-:W1:Y:S01]  /*42950*/  @!P0 LDC.64 R10, c[0x0][0x5c0] ;  /* 0x00017000ff0a8b82 */ /* 0x000e620000000a00 */
[----:B------:R0:W-:Y:S01]  /*42960*/  @!P2 STG.E.U8 desc[UR54][R16.64+0x80], R51 ;  /* 0x000080331000a986 */ /* 0x0001e2000c101136 */
[----:B------:R-:W-:Y:S01]  /*42970*/  F2FP.SATFINITE.E4M3.F32.PACK_AB_MERGE_C R15, RZ, R12, RZ ;  /* 0x0000000cff0f723e */ /* 0x000fe200048070ff */
[----:B------:R-:W-:Y:S02]  /*42980*/  FMUL R12, R80, UR4 ;  /* 0x00000004500c7c20 */ /* 0x000fe40008400000 */
[----:B------:R-:W-:Y:S01]  /*42990*/  @!P1 STG.E.U8 desc[UR54][R18.64+0x81], R35 ;  /* 0x0000812312009986 */ /* 0x000fe2000c101136 */
[----:B0-----:R-:W-:-:S03]  /*429a0*/  @!P3 IADD3 R8, P1, R55, R8, RZ ;  /* 0x000000083708b210 */ /* 0x001fc60007f3e0ff */
[----:B------:R-:W5:Y:S02]  /*429b0*/  LDL.LU R80, [R1+0x630] ;  /* 0x0006300001507983 */ /* 0x000f640000300800 */
[----:B------:R-:W-:Y:S01]  /*429c0*/  @!P3 IMAD.X R9, R54, 0x1, R9, P1 ;  /* 0x000000013609b824 */ /* 0x000fe200008e0609 */
[----:B------:R-:W-:-:S04]  /*429d0*/  F2FP.SATFINITE.E4M3.F32.PACK_AB_MERGE_C R17, RZ, R12, RZ ;  /* 0x0000000cff11723e */ /* 0x000fc800048070ff */
[----:B------:R0:W-:Y:S01]  /*429e0*/  @!P3 STG.E.U8 desc[UR54][R8.64+0x80], R13 ;  /* 0x0000800d0800b986 */ /* 0x0001e2000c101136 */
[----:B------:R-:W-:Y:S02]  /*429f0*/  ISETP.NE.AND P6, PT, R74, RZ, PT ;  /* 0x000000ff4a00720c */ /* 0x000fe40003fc5270 */
[----:B-1----:R-:W-:-:S05]  /*42a00*/  @!P0 IADD3 R10, P3, R57, R10, RZ ;  /* 0x0000000a390a8210 */ /* 0x002fca0007f7e0ff */
[----:B------:R-:W-:Y:S01]  /*42a10*/  @!P0 IMAD.X R11, R56, 0x1, R11, P3 ;  /* 0x00000001380b8824 */ /* 0x000fe200018e060b */
[----:B------:R-:W-:-:S04]  /*42a20*/  ISETP.NE.AND P3, PT, R34, RZ, PT ;  /* 0x000000ff2200720c */ /* 0x000fc80003f65270 */
[----:B------:R1:W-:Y:S09]  /*42a30*/  @!P0 STG.E.U8 desc[UR54][R10.64+0x81], R15 ;  /* 0x0000810f0a008986 */ /* 0x0003f2000c101136 */
[----:B------:R-:W-:Y:S01]  /*42a40*/  @!P3 STG.E.U8 desc[UR54][R20.64+0x88], R17 ;  /* 0x000088111400b986 */ /* 0x000fe2000c101136 */
[----:B--2---:R-:W-:-:S03]  /*42a50*/  FMUL R12, R79, UR4 ;  /* 0x000000044f0c7c20 */ /* 0x004fc60008400000 */
[----:B------:R-:W2:Y:S02]  /*42a60*/  LDL.LU R79, [R1+0x634] ;  /* 0x00063400014f7983 */ /* 0x000ea40000300800 */
[----:B0-----:R-:W-:Y:S01]  /*42a70*/  F2FP.SATFINITE.E4M3.F32.PACK_AB_MERGE_C R13, RZ, R12, RZ ;  /* 0x0000000cff0d723e */ /* 0x001fe200048070ff */
[----:B---3--:R-:W-:Y:S02]  /*42a80*/  FMUL R12, R78, UR4 ;  /* 0x000000044e0c7c20 */ /* 0x008fe40008400000 */
[----:B------:R-:W3:Y:S03]  /*42a90*/  LDL.LU R78, [R1+0x638] ;  /* 0x00063800014e7983 */ /* 0x000ee60000300800 */
[----:B-1----:R-:W-:Y:S01]  /*42aa0*/  F2FP.SATFINITE.E4M3.F32.PACK_AB_MERGE_C R15, RZ, R12, RZ ;  /* 0x0000000cff0f723e */ /* 0x002fe200048070ff */
[----:B----4-:R-:W-:Y:S01]  /*42ab0*/  FMUL R12, R82, UR4 ;  /* 0x00000004520c7c20 */ /* 0x010fe20008400000 */
[----:B------:R0:W-:Y:S04]  /*42ac0*/  @!P6 STG.E.U8 desc[UR54][R22.64+0x89], R13 ;  /* 0x0000890d1600e986 */ /* 0x0001e8000c101136 */
[----:B0-----:R-:W-:Y:S01]  /*42ad0*/  F2FP.SATFINITE.E4M3.F32.PACK_AB_MERGE_C R13, RZ, R12, RZ ;  /* 0x0000000cff0d723e */ /* 0x001fe200048070ff */
[----:B-----5:R-:W-:-:S02]  /*42ae0*/  FMUL R12, R77, UR4 ;  /* 0x000000044d0c7c20 */ /* 0x020fc40008400000 */
[----:B------:R-:W4:Y:S01]  /*42af0*/  LDL.LU R77, [R1+0x63c] ;  /* 0x00063c00014d7983 */ /* 0x000f220000300800 */
[----:B------:R-:W-:Y:S02]  /*42b00*/  ISETP.NE.AND P5, PT, R75, RZ, PT ;  /* 0x000000ff4b00720c */ /* 0x000fe40003fa5270 */
[----:B------:R-:W-:Y:S01]  /*42b10*/  ISETP.NE.AND P4, PT, R76, RZ, PT ;  /* 0x000000ff4c00720c */ /* 0x000fe20003f85270 */
[----:B------:R-:W5:Y:S10]  /*42b20*/  LDL.LU R82, [R1+0x640] ;  /* 0x0006400001527983 */ /* 0x000f740000300800 */
[----:B------:R-:W0:Y:S08]  /*42b30*/  @!P5 LDC.64 R8, c[0x0][0x5c0] ;  /* 0x00017000ff08db82 */ /* 0x000e300000000a00 */
[----:B------:R-:W1:Y:S01]  /*42b40*/  @!P4 LDC.64 R10, c[0x0][0x5c0] ;  /* 0x00017000ff0acb82 */ /* 0x000e620000000a00 */
[----:B0-----:R-:W-:-:S05]  /*42b50*/  @!P5 IADD3 R8, P6, R45, R8, RZ ;  /* 0x000000082d08d210 */ /* 0x001fca0007fde0ff */
[----:B------:R-:W-:-:S05]  /*42b60*/  @!P5 IMAD.X R9, R46, 0x1, R9, P6 ;  /* 0x000000012e09d824 */ /* 0x000fca00030e0609 */
[----:B------:R0:W-:Y:S01]  /*42b70*/  @!P5 STG.E.U8 desc[UR54][R8.64+0x88], R15 ;  /* 0x0000880f0800d986 */ /* 0x0001e2000c101136 */
[----:B-1----:R-:W-:-:S05]  /*42b80*/  @!P4 IADD3 R10, P5, R43, R10, RZ ;  /* 0x0000000a2b0ac210 */ /* 0x002fca0007fbe0ff */
[----:B------:R-:W-:-:S05]  /*42b90*/  @!P4 IMAD.X R11, R44, 0x1, R11, P5 ;  /* 0x000000012c0bc824 */ /* 0x000fca00028e060b */
[----:B------:R1:W-:Y:S01]  /*42ba0*/  @!P4 STG.E.U8 desc[UR54][R10.64+0x89], R13 ;  /* 0x0000890d0a00c986 */ /* 0x0003e2000c101136 */
[----:B------:R-:W-:Y:S02]  /*42bb0*/  ISETP.NE.AND P4, PT, R61, RZ, PT ;  /* 0x000000ff3d00720c */ /* 0x000fe40003f85270 */
[----:B------:R-:W-:Y:S02]  /*42bc0*/  ISETP.NE.AND P5, PT, R62, RZ, PT ;  /* 0x000000ff3e00720c */ /* 0x000fe40003fa5270 */
[----:B------:R-:W-:-:S09]  /*42bd0*/  ISETP.NE.AND P2, PT, R63, RZ, PT ;  /* 0x000000ff3f00720c */ /* 0x000fd20003f45270 */
[----:B0-----:R-:W0:Y:S01]  /*42be0*/  @!P4 LDC.64 R8, c[0x0][0x5c0] ;  /* 0x00017000ff08cb82 */ /* 0x001e220000000a00 */
[----:B------:R-:W-:Y:S02]  /*42bf0*/  ISETP.NE.AND P1, PT, R64, RZ, PT ;  /* 0x000000ff4000720c */ /* 0x000fe40003f25270 */
[----:B------:R-:W-:-:S05]  /*42c00*/  F2FP.SATFINITE.E4M3.F32.PACK_AB_MERGE_C R17, RZ, R12, RZ ;  /* 0x0000000cff11723e */ /* 0x000fca00048070ff */
[----:B-1----:R-:W1:Y:S01]  /*42c10*/  @!P5 LDC.64 R10, c[0x0][0x5c0] ;  /* 0x00017000ff0adb82 */ /* 0x002e620000000a00 */
[----:B------:R-:W-:Y:S01]  /*42c20*/  @!P2 STG.E.U8 desc[UR54][R24.64+0x80], R17 ;  /* 0x000080111800a986 */ /* 0x000fe2000c101136 */
[----:B------:R-:W-:Y:S01]  /*42c30*/  ISETP.NE.AND P6, PT, R67, RZ, PT ;  /* 0x000000ff4300720c */ /* 0x000fe20003fc5270 */
[----:B------:R-:W-:Y:S01]  /*42c40*/  FMUL R12, R81, UR4 ;  /* 0x00000004510c7c20 */ /* 0x000fe20008400000 */
[----:B------:R-:W-:Y:S01]  /*42c50*/  ISETP.NE.AND P0, PT, R65, RZ, PT ;  /* 0x000000ff4100720c */ /* 0x000fe20003f05270 */
[----:B------:R-:W5:Y:S10]  /*42c60*/  LDL.LU R81, [R1+0x644] ;  /* 0x0006440001517983 */ /* 0x000f740000300800 */
[----:B------:R-:W3:Y:S01]  /*42c70*/  @!P6 LDC.64 R18, c[0x0][0x5c0] ;  /* 0x00017000ff12eb82 */ /* 0x000ee20000000a00 */
[----:B------:R-:W-:-:S05]  /*42c80*/  F2FP.SATFINITE.E4M3.F32.PACK_AB_MERGE_C R15, RZ, R12, RZ ;  /* 0x0000000cff0f723e */ /* 0x000fca00048070ff */
[----:B------:R2:W-:Y:S01]  /*42c90*/  @!P1 STG.E.U8 desc[UR54][R28.64+0x81], R15 ;  /* 0x0000810f1c009986 */ /* 0x0005e2000c101136 */
[----:B0-----:R-:W-:Y:S01]  /*42ca0*/  @!P4 IADD3 R8, P1, R41, R8, RZ ;  /* 0x000000082908c210 */ /* 0x001fe20007f3e0ff */
[----:B------:R-:W-:Y:S02]  /*42cb0*/  FMUL R12, R80, UR4 ;  /* 0x00000004500c7c20 */ /* 0x000fe40008400000 */
[----:B------:R-:W5:Y:S02]  /*42cc0*/  LDL.LU R80, [R1+0x648] ;  /* 0x0006480001507983 */ /* 0x000f640000300800 */
[----:B------:R-:W-:Y:S01]  /*42cd0*/  @!P4 IMAD.X R9, R42, 0x1, R9, P1 ;  /* 0x000000012a09c824 */ /* 0x000fe200008e0609 */
[----:B------:R-:W-:-:S05]  /*42ce0*/  F2FP.SATFINITE.E4M3.F32.PACK_AB_MERGE_C R13, RZ, R12, RZ ;  /* 0x0000000cff0d723e */ /* 0x000fca00048070ff */
[----:B------:R0:W-:Y:S01]  /*42cf0*/  @!P4 STG.E.U8 desc[UR54][R8.64+0x80], R13 ;  /* 0x0000800d0800c986 */ /* 0x0001e2000c101136 */
[----:B-1----:R-:W-:-:S05]  /*42d00*/  @!P5 IADD3 R10, P4, R39, R10, RZ ;  /* 0x0000000a270ad210 */ /* 0x002fca0007f9e0ff */
[----:B------:R-:W-:Y:S02]  /*42d10*/  @!P5 IMAD.X R11, R40, 0x1, R11, P4 ;  /* 0x00000001280bd824 */ /* 0x000fe400020e060b */
[----:B--2---:R-:W-:Y:S02]  /*42d20*/  FMUL R12, R79, UR4 ;  /* 0x000000044f0c7c20 */ /* 0x004fe40008400000 */
[----:B------:R-:W2:Y:S03]  /*42d30*/  LDL.LU R79, [R1+0x64c] ;  /* 0x00064c00014f7983 */ /* 0x000ea60000300800 */
[----:B------:R-:W-:-:S05]  /*42d40*/  F2FP.SATFINITE.E4M3.F32.PACK_AB_MERGE_C R15, RZ, R12, RZ ;  /* 0x0000000cff0f723e */ /* 0x000fca00048070ff */
[----:B------:R-:W-:Y:S01]  /*42d50*/  @!P5 STG.E.U8 desc[UR54][R10.64+0x81], R15 ;  /* 0x0000810f0a00d986 */ /* 0x000fe2000c101136 */
[----:B------:R-:W-:Y:S01]  /*42d60*/  ISETP.NE.AND P5, PT, R58, RZ, PT ;  /* 0x000000ff3a00720c */ /* 0x000fe20003fa5270 */
[----:B---3--:R-:W-:Y:S02]  /*42d70*/  FMUL R12, R78, UR4 ;  /* 0x000000044e0c7c20 */ /* 0x008fe40008400000 */
[----:B------:R-:W3:Y:S03]  /*42d80*/  LDL.LU R78, [R1+0x650] ;  /* 0x00065000014e7983 */ /* 0x000ee60000300800 */
[----:B------:R-:W-:Y:S02]  /*42d90*/  F2FP.SATFINITE.E4M3.F32.PACK_AB_MERGE_C R17, RZ, R12, RZ ;  /* 0x0000000cff11723e */ /* 0x000fe400048070ff */
[----:B0-----:R-:W0:Y:S05]  /*42da0*/  @!P0 LDC.64 R12, c[0x0][0x5c0] ;  /* 0x00017000ff0c8b82 */ /* 0x001e2a0000000a00 */
[----:B------:R1:W-:Y:S01]  /*42db0*/  @!P5 STG.E.U8 desc[UR54][R30.64+0x88], R17 ;  /* 0x000088111e00d986 */ /* 0x0003e2000c101136 */
[----:B------:R-:W-:-:S05]  /*42dc0*/  @!P6 IADD3 R8, P5, R37, R18, RZ ;  /* 0x000000122508e210 */ /* 0x000fca0007fbe0ff */
[----:B------:R-:W-:Y:S01]  /*42dd0*/  @!P6 IMAD.X R9, R38, 0x1, R19, P5 ;  /* 0x000000012609e824 */ /* 0x000fe200028e0613 */
[----:B0-----:R-:W-:Y:S01]  /*42de0*/  @!P0 IADD3 R12, P5, R3, R12, RZ ;  /* 0x0000000c030c8210 */ /* 0x001fe20007fbe0ff */
[----:B----4-:R-:W-:Y:S02]  /*42df0*/  FMUL R3, R77, UR4 ;  /* 0x000000044d037c20 */ /* 0x010fe40008400000 */
[----:B------:R-:W4:Y:S01]  /*42e00*/  LDL.LU R77, [R1+0x654] ;  /* 0x00065400014d7983 */ /* 0x000f220000300800 */
[----:B------:R-:W-:Y:S01]  /*42e10*/  ISETP.NE.AND P4, PT, R52, RZ, PT ;  /* 0x000000ff3400720c */ /* 0x000fe20003f85270 */
[----:B------:R-:W-:-:S03]  /*42e20*/  @!P0 IMAD.X R13, R36, 0x1, R13, P5 ;  /* 0x00000001240d8824 */ /* 0x000fc600028e060d */
[----:B------:R-:W-:Y:S02]  /*42e30*/  ISETP.LT.OR P5, PT, R26, 0x81, !P4 ;  /* 0x000000811a00780c */ /* 0x000fe400067a1670 */
[----:B------:R-:W-:-:S11]  /*42e40*/  ISETP.NE.AND P1, PT, R59, RZ, PT ;  /* 0x000000ff3b00720c */ /* 0x000fd60003f25270 */
[----:B-1----:R-:W0:Y:S01]  /*42e50*/  @!P5 LDC.64 R16, c[0x0][0x5c0] ;  /* 0x00017000ff10db82 */ /* 0x002e220000000a00 */
        /* <DEDUP_REMOVED lines=22> */
[----:B------:R-:W-:Y:S01]  /*42fc0*/  F2FP.SATFINITE.E4M3.F32.PACK_AB_MERGE_C R9, RZ, R3, RZ ;  /* 0x00000003ff09723e */ /* 0x000fe200048070ff */
        /* <DEDUP_REMOVED lines=28> */
.L_x_101:
[----:B------:R-:W-:Y:S05]  /*43190*/  BSYNC B1 ;  /* 0x0000000000017941 */ /* 0x000fea0003800000 */
.L_x_100:
        /* <DEDUP_REMOVED lines=15> */
.L_x_103:
[----:B------:R-:W-:Y:S05]  /*43290*/  BSYNC B1 ;  /* 0x0000000000017941 */ /* 0x000fea0003800000 */
.L_x_102:
[----:B------:R-:W2:Y:S04]  /*432a0*/  LDL.LU R18, [R1+0x658] ;  /* 0x0006580001127983 */ /* 0x000ea80000300800 */
[----:B------:R-:W3:Y:S04]  /*432b0*/  LDL.LU R15, [R1+0x65c] ;  /* 0x00065c00010f7983 */ /* 0x000ee80000300800 */
[----:B------:R-:W4:Y:S04]  /*432c0*/  LDL.LU R17, [R1+0x660] ;  /* 0x0006600001117983 */ /* 0x000f280000300800 */
[----:B------:R-:W5:Y:S01]  /*432d0*/  LDL.LU R16, [R1+0x664] ;  /* 0x0006640001107983 */ /* 0x000f620000300800 */
[----:B------:R-:W-:Y:S01]  /*432e0*/  ISETP.LT.OR P6, PT, R26, 0x89, !P4 ;  /* 0x000000891a00780c */ /* 0x000fe200067c1670 */
[----:B------:R-:W-:Y:S01]  /*432f0*/  BSSY B1, `(.L_x_104) ;  /* 0x000002a000017945 */ /* 0x000fe20003800000 */
[----:B------:R-:W-:-:S11]  /*43300*/  P2R R14, PR, RZ, 0x1 ;  /* 0x00000001ff0e7803 */ /* 0x000fd60000000000 */
[----:B------:R-:W0:Y:S02]  /*43310*/  @!P6 LDC.64 R10, c[0x0][0x5c0] ;  /* 0x00017000ff0aeb82 */ /* 0x000e240000000a00 */
[----:B01----:R-:W-:Y:S02]  /*43320*/  @!P6 IMAD.MOV.U32 R8, RZ, RZ, R6 ;  /* 0x000000ffff08e224 */ /* 0x003fe400078e0006 */
[----:B------:R-:W-:Y:S02]  /*43330*/  @!P6 IMAD.MOV.U32 R9, RZ, RZ, R27 ;  /* 0x000000ffff09e224 */ /* 0x000fe400078e001b */
[----:B------:R-:W-:Y:S02]  /*43340*/  @!P6 IMAD R3, R5, 0x180, RZ ;  /* 0x000001800503e824 */ /* 0x000fe400078e02ff */
[----:B------:R-:W-:-:S03]  /*43350*/  @!P6 IMAD.WIDE.U32 R8, R4, 0x180, R8 ;  /* 0x000001800408e825 */ /* 0x000fc600078e0008 */
[----:B------:R-:W-:-:S04]  /*43360*/  @!P6 IADD3 R8, P5, R8, R10, RZ ;  /* 0x0000000a0808e210 */ /* 0x000fc80007fbe0ff */
        /* <DEDUP_REMOVED lines=34> */
.L_x_105:
[----:B------:R-:W-:Y:S05]  /*43590*/  BSYNC B1 ;  /* 0x0000000000017941 */ /* 0x000fea0003800000 */
.L_x_104:
        /* <DEDUP_REMOVED lines=15> */
.L_x_107:
[----:B------:R-:W-:Y:S05]  /*43690*/  BSYNC B1 ;  /* 0x0000000000017941 */ /* 0x000fea0003800000 */
.L_x_106:
[----:B0-----:R-:W-:Y:S01]  /*436a0*/  P2R R3, PR, RZ, 0x8 ;  /* 0x00000008ff037803 */ /* 0x001fe20000000000 */
[----:B------:R-:W2:Y:S01]  /*436b0*/  LDL.LU R36, [R1+0x668] ;  /* 0x0006680001247983 */ /* 0x000ea20000300800 */
[----:B------:R-:W-:Y:S02]  /*436c0*/  ISETP.LT.OR P3, PT, R26, 0x91, !P0 ;  /* 0x000000911a00780c */ /* 0x000fe40004761670 */
[----:B------:R-:W-:Y:S01]  /*436d0*/  P2R R50, PR, RZ, 0x1 ;  /* 0x00000001ff327803 */ /* 0x000fe20000000000 */
[----:B------:R-:W3:Y:S10]  /*436e0*/  LDL.LU R81, [R1+0x66c] ;  /* 0x00066c0001517983 */ /* 0x000ef40000300800 */
[----:B------:R-:W0:Y:S01]  /*436f0*/  @!P3 LDC.64 R32, c[0x0][0x5c0] ;  /* 0x00017000ff20bb82 */ /* 0x000e220000000a00 */
[----:B------:R-:W-:Y:S01]  /*43700*/  P2R R34, PR, RZ, 0x8 ;  /* 0x00000008ff227803 */ /* 0x000fe20000000000 */
[----:B------:R-:W4:Y:S04]  /*43710*/  LDL.LU R43, [R1+0x670] ;  /* 0x00067000012b7983 */ /* 0x000f280000300800 */
[----:B------:R-:W5:Y:S01]  /*43720*/  LDL.LU R80, [R1+0x674] ;  /* 0x0006740001507983 */ /* 0x000f620000300800 */
[----:B------:R-:W-:-:S03]  /*43730*/  P2R R58, PR, RZ, 0x10 ;  /* 0x00000010ff3a7803 */ /* 0x000fc60000000000 */
[----:B------:R-:W5:Y:S01]  /*43740*/  LDL.LU R79, [R1+0x678] ;  /* 0x00067800014f7983 */ /* 0x000f620000300800 */
[----:B------:R-:W-:Y:S01]  /*43750*/  LOP3.LUT P4, RZ, R0, 0x2000, RZ, 0xc0, !PT ;  /* 0x0000200000ff7812 */ /* 0x000fe2000788c0ff */
[----:B------:R-:W-:Y:S01]  /*43760*/  IMAD.U32 R45, RZ, RZ, UR52 ;  /* 0x00000034ff2d7e24 */ /* 0x000fe2000f8e00ff */
[----:B------:R-:W-:Y:S01]  /*43770*/  P2R R56, PR, RZ, 0x2 ;  /* 0x00000002ff387803 */ /* 0x000fe20000000000 */
[----:B------:R-:W-:Y:S01]  /*43780*/  IMAD.U32 R38, RZ, RZ, UR6 ;  /* 0x00000006ff267e24 */ /* 0x000fe2000f8e00ff */
[----:B------:R-:W-:Y:S01]  /*43790*/  P2R R66, PR, RZ, 0x4 ;  /* 0x00000004ff427803 */ /* 0x000fe20000000000 */
[----:B------:R-:W-:Y:S01]  /*437a0*/  IMAD.U32 R47, RZ, RZ, UR52 ;  /* 0x00000034ff2f7e24 */ /* 0x000fe2000f8e00ff */
[----:B------:R-:W5:Y:S01]  /*437b0*/  LDL.LU R83, [R1+0x67c] ;  /* 0x00067c0001537983 */ /* 0x000f620000300800 */
[----:B------:R-:W-:Y:S02]  /*437c0*/  IMAD.U32 R40, RZ, RZ, UR6 ;  /* 0x00000006ff287e24 */ /* 0x000fe4000f8e00ff */
[----:B------:R-:W-:Y:S01]  /*437d0*/  IMAD.U32 R49, RZ, RZ, UR52 ;  /* 0x00000034ff317e24 */ /* 0x000fe2000f8e00ff */
[----:B------:R-:W5:Y:S01]  /*437e0*/  LDL.LU R82, [R1+0x680] ;  /* 0x0006800001527983 */ /* 0x000f620000300800 */
        /* <DEDUP_REMOVED lines=8> */
[----:B------:R-:W-:Y:S01]  /*43870*/  IMAD.U32 R55, RZ, RZ, UR52 ;  /* 0x00000034ff377e24 */ /* 0x000fe2000f8e00ff */
[----:B------:R-:W-:Y:S01]  /*43880*/  P2R R35, PR, RZ, 0x8 ;  /* 0x00000008ff237803 */ /* 0x000fe20000000000 */
[----:B------:R-:W-:Y:S02]  /*43890*/  IMAD.U32 R48, RZ, RZ, UR6 ;  /* 0x00000006ff307e24 */ /* 0x000fe4000f8e00ff */
[----:B------:R-:W-:-:S02]  /*438a0*/  IMAD.U32 R57, RZ, RZ, UR52 ;  /* 0x00000034ff397e24 */ /* 0x000fc4000f8e00ff */
[----:B------:R-:W-:Y:S02]  /*438b0*/  IMAD.U32 R52, RZ, RZ, UR6 ;  /* 0x00000006ff347e24 */ /* 0x000fe4000f8e00ff */
[----:B------:R-:W-:Y:S02]  /*438c0*/  IMAD.U32 R59, RZ, RZ, UR52 ;  /* 0x00000034ff3b7e24 */ /* 0x000fe4000f8e00ff */
[----:B------:R-:W0:Y:S01]  /*438d0*/  @!P3 LDC.64 R30, c[0x0][0x5c0] ;  /* 0x00017000ff1ebb82 */ /* 0x000e220000000a00 */
        /* <DEDUP_REMOVED lines=16> */
[----:B------:R-:W-:Y:S02]  /*439e0*/  ISETP.NE.AND P3, PT, R3, RZ, PT ;  /* 0x000000ff0300720c */ /* 0x000fe40003f65270 */
        /* <DEDUP_REMOVED lines=72> */
[----:B------:R-:W-:Y:S01]  /*43e70*/  ISETP.NE.AND P1, PT, R35, RZ, PT ;  /* 0x000000ff2300720c */ /* 0x000fe20003f25270 */
[----:B---3--:R-:W-:Y:S01]  /*43e80*/  FMUL R3, R81, UR4 ;  /* 0x0000000451037c20 */ /* 0x008fe20008400000 */
[----:B------:R-:W-:Y:S01]  /*43e90*/  P2R R61, PR, RZ, 0x1 ;  /* 0x00000001ff3d7803 */ /* 0x000fe20000000000 */
[----:B------:R-:W2:Y:S04]  /*43ea0*/  LDL.LU R81, [R1+0x684] ;  /* 0x0006840001517983 */ /* 0x000ea80000300800 */
[----:B------:R-:W3:Y:S02]  /*43eb0*/  LDL.LU R84, [R1+0x688] ;  /* 0x0006880001547983 */ /* 0x000ee40000300800 */
[----:B------:R-:W-:-:S02]  /*43ec0*/  @!P0 IADD3 R59, P4, P5, R59, UR58, R6 ;  /* 0x0000003a3b3b8c10 */ /* 0x000fc4000fd9e006 */
[----:B------:R-:W0:Y:S02]  /*43ed0*/  @!P3 LDC.64 R34, c[0x0][0x5c0] ;  /* 0x00017000ff22bb82 */ /* 0x000e240000000a00 */
[----:B------:R-:W-:Y:S02]  /*43ee0*/  @!P0 IADD3.X R54, R54, UR57, R27, P4, P5 ;  /* 0x0000003936368c10 */ /* 0x000fe4000a7ea41b */
        /* <DEDUP_REMOVED lines=18> */
[----:B------:R-:W1:Y:S01]  /*44010*/  @!P0 LDC.64 R34, c[0x0][0x5c0] ;  /* 0x00017000ff228b82 */ /* 0x000e620000000a00 */
[----:B0-----:R-:W-:Y:S01]  /*44020*/  F2FP.SATFINITE.E4M3.F32.PACK_AB_MERGE_C R37, RZ, R3, RZ ;  /* 0x00000003ff25723e */ /* 0x001fe200048070ff */
[----:B------:R0:W-:Y:S01]  /*44030*/  @!P2 STG.E.U8 desc[UR54][R32.64+0x90], R43 ;  /* 0x0000902b2000a986 */ /* 0x0001e2000c101136 */
[----:B------:R-:W-:-:S03]  /*44040*/  FMUL R3, R83, UR4 ;  /* 0x0000000453037c20 */ /* 0x000fc60008400000 */
[----:B------:R-:W5:Y:S01]  /*44050*/  LDL.LU R83, [R1+0x694] ;  /* 0x0006940001537983 */ /* 0x000f620000300800 */
[----:B-1----:R-:W-:-:S05]  /*44060*/  @!P0 IADD3 R34, P3, R6, R34, RZ ;  /* 0x0000002206228210 */ /* 0x002fca0007f7e0ff */
[----:B------:R-:W-:Y:S01]  /*44070*/  @!P0 IMAD.X R35, R27, 0x1, R35, P3 ;  /* 0x000000011b238824 */ /* 0x000fe200018e0623 */
[----:B------:R-:W-:Y:S01]  /*44080*/  ISETP.LT.OR P3, PT, R26, 0x9a, !P6 ;  /* 0x0000009a1a00780c */ /* 0x000fe20007761670 */
[----:B------:R1:W-:-:S12]  /*44090*/  @!P1 STG.E.U8 desc[UR54][R30.64+0x91], R39 ;  /* 0x000091271e009986 */ /* 0x0003d8000c101136 */
[----:B0-----:R-:W0:Y:S01]  /*440a0*/  @!P3 LDC.64 R32, c[0x0][0x5c0] ;  /* 0x00017000ff20bb82 */ /* 0x001e220000000a00 */
[----:B-1----:R-:W-:Y:S01]  /*440b0*/  F2FP.SATFINITE.E4M3.F32.PACK_AB_MERGE_C R31, RZ, R3, RZ ;  /* 0x00000003ff1f723e */ /* 0x002fe200048070ff */
[----:B------:R-:W-:Y:S02]  /*440c0*/  FMUL R3, R82, UR4 ;  /* 0x0000000452037c20 */ /* 0x000fe40008400000 */
[----:B------:R-:W5:Y:S03]  /*440d0*/  LDL.LU R82, [R1+0x698] ;  /* 0x0006980001527983 */ /* 0x000f660000300800 */
[----:B------:R-:W-:Y:S01]  /*440e0*/  F2FP.SATFINITE.E4M3.F32.PACK_AB_MERGE_C R39, RZ, R3, RZ ;  /* 0x00000003ff27723e */ /* 0x000fe200048070ff */
[----:B------:R1:W-:Y:S01]  /*440f0*/  @!P0 STG.E.U8 desc[UR54][R34.64+0x98], R37 ;  /* 0x0000982522008986 */ /* 0x0003e2000c101136 */
[----:B0-----:R-:W-:-:S05]  /*44100*/  @!P3 IADD3 R32, P6, R6, R32, RZ ;  /* 0x000000200620b210 */ /* 0x001fca0007fde0ff */
[----:B------:R-:W-:-:S05]  /*44110*/  @!P3 IMAD.X R33, R27, 0x1, R33, P6 ;  /* 0x000000011b21b824 */ /* 0x000fca00030e0621 */
[----:B------:R0:W-:Y:S01]  /*44120*/  @!P3 STG.E.U8 desc[UR54][R32.64+0x99], R31 ;  /* 0x0000991f2000b986 */ /* 0x0001e2000c101136 */
[----:B--2---:R-:W-:-:S03]  /*44130*/  FMUL R3, R81, UR4 ;  /* 0x0000000451037c20 */ /* 0x004fc60008400000 */
[----:B------:R-:W2:Y:S02]  /*44140*/  LDL.LU R81, [R1+0x69c] ;  /* 0x00069c0001517983 */ /* 0x000ea40000300800 */
[----:B-1----:R-:W-:Y:S01]  /*44150*/  F2FP.SATFINITE.E4M3.F32.PACK_AB_MERGE_C R35, RZ, R3, RZ ;  /* 0x00000003ff23723e */ /* 0x002fe200048070ff */
        /* <DEDUP_REMOVED lines=14> */
[----:B------:R-:W-:Y:S02]  /*44240*/  ISETP.NE.AND P1, PT, R70, RZ, PT ;  /* 0x000000ff4600720c */ /* 0x000fe40003f25270 */
[----:B------:R-:W-:Y:S01]  /*44250*/  ISETP.NE.AND P0, PT, R72, RZ, PT ;  /* 0x000000ff4800720c */ /* 0x000fe20003f05270 */
[----:B------:R0:W-:Y:S04]  /*44260*/  @!P5 STG.E.U8 desc[UR54][R28.64+0x98], R39 ;  /* 0x000098271c00d986 */ /* 0x0001e8000c101136 */
[----:B------:R1:W-:Y:S04]  /*44270*/  @!P4 STG.E.U8 desc[UR54][R24.64+0x99], R35 ;  /* 0x000099231800c986 */ /* 0x0003e8000c101136 */
[----:B------:R-:W-:Y:S04]  /*44280*/  @!P2 STG.E.U8 desc[UR54][R22.64+0x90], R37 ;  /* 0x000090251600a986 */ /* 0x000fe8000c101136 */
[----:B------:R1:W-:Y:S01]  /*44290*/  @!P1 STG.E.U8 desc[UR54][R20.64+0x91], R31 ;  /* 0x0000911f14009986 */ /* 0x0003e2000c101136 */
[----:B0-----:R-:W-:-:S05]  /*442a0*/  @!P3 IADD3 R28, P1, R45, R32, RZ ;  /* 0x000000202d1cb210 */ /* 0x001fca0007f3e0ff */
[----:B------:R-:W-:Y:S02]  /*442b0*/  @!P3 IMAD.X R29, R38, 0x1, R33, P1 ;  /* 0x00000001261db824 */ /* 0x000fe400008e0621 */
[----:B------:R-:W0:Y:S01]  /*442c0*/  @!P0 LDC.64 R32, c[0x0][0x5c0] ;  /* 0x00017000ff208b82 */ /* 0x000e220000000a00 */
[----:B-1----:R-:W-:-:S05]  /*442d0*/  F2FP.SATFINITE.E4M3.F32.PACK_AB_MERGE_C R25, RZ, R3, RZ ;  /* 0x00000003ff19723e */ /* 0x002fca00048070ff */
[----:B------:R1:W-:Y:S01]  /*442e0*/  @!P3 STG.E.U8 desc[UR54][R28.64+0x90], R25 ;  /* 0x000090191c00b986 */ /* 0x0003e2000c101136 */
[----:B------:R-:W-:-:S03]  /*442f0*/  FMUL R3, R83, UR4 ;  /* 0x0000000453037c20 */ /* 0x000fc60008400000 */
[----:B------:R-:W5:Y:S02]  /*44300*/  LDL.LU R83, [R1+0x6ac] ;  /* 0x0006ac0001537983 */ /* 0x000f640000300800 */
[----:B------:R-:W-:Y:S02]  /*44310*/  F2FP.SATFINITE.E4M3.F32.PACK_AB_MERGE_C R31, RZ, R3, RZ ;  /* 0x00000003ff1f723e */ /* 0x000fe400048070ff */
[----:B0-----:R-:W-:-:S05]  /*44320*/  @!P0 IADD3 R22, P3, R47, R32, RZ ;  /* 0x000000202f168210 */ /* 0x001fca0007f7e0ff */
[----:B------:R-:W-:Y:S01]  /*44330*/  @!P0 IMAD.X R23, R40, 0x1, R33, P3 ;  /* 0x0000000128178824 */ /* 0x000fe200018e0621 */
[----:B------:R-:W-:Y:S02]  /*44340*/  ISETP.NE.AND P3, PT, R30, RZ, PT ;  /* 0x000000ff1e00720c */ /* 0x000fe40003f65270 */
[----:B------:R-:W-:Y:S01]  /*44350*/  ISETP.NE.AND P6, PT, R74, RZ, PT ;  /* 0x000000ff4a00720c */ /* 0x000fe20003fc5270 */
[----:B------:R-:W-:Y:S02]  /*44360*/  FMUL R3, R82, UR4 ;  /* 0x0000000452037c20 */ /* 0x000fe40008400000 */
[----:B------:R-:W5:Y:S03]  /*44370*/  LDL.LU R82, [R1+0x6b0] ;  /* 0x0006b00001527983 */ /* 0x000f660000300800 */
[----:B------:R-:W-:Y:S01]  /*44380*/  F2FP.SATFINITE.E4M3.F32.PACK_AB_MERGE_C R33, RZ, R3, RZ ;  /* 0x00000003ff21723e */ /* 0x000fe200048070ff */
[----:B------:R0:W-:Y:S04]  /*44390*/  @!P0 STG.E.U8 desc[UR54][R22.64+0x91], R31 ;  /* 0x0000911f16008986 */ /* 0x0001e8000c101136 */
[----:B------:R-:W-:Y:S01]  /*443a0*/  @!P3 STG.E.U8 desc[UR54][R18.64+0x98], R33 ;  /* 0x000098211200b986 */ /* 0x000fe2000c101136 */
[----:B--2---:R-:W-:-:S03]  /*443b0*/  FMUL R3, R81, UR4 ;  /* 0x0000000451037c20 */ /* 0x004fc60008400000 */
[----:B------:R-:W2:Y:S02]  /*443c0*/  LDL.LU R81, [R1+0x6b4] ;  /* 0x0006b40001517983 */ /* 0x000ea40000300800 */
[----:B-1----:R-:W-:-:S05]  /*443d0*/  F2FP.SATFINITE.E4M3.F32.PACK_AB_MERGE_C R25, RZ, R3, RZ ;  /* 0x00000003ff19723e */ /* 0x002fca00048070ff */
[----:B------:R1:W-:Y:S01]  /*443e0*/  @!P6 STG.E.U8 desc[UR54][R16.64+0x99], R25 ;  /* 0x000099191000e986 */ /* 0x0003e2000c101136 */
[----:B---3--:R-:W-:-:S03]  /*443f0*/  FMUL R3, R80, UR4 ;  /* 0x0000000450037c20 */ /* 0x008fc60008400000 */
[----:B------:R-:W3:Y:S02]  /*44400*/  LDL.LU R80, [R1+0x6b8] ;  /* 0x0006b80001507983 */ /* 0x000ee40000300800 */
[----:B0-----:R-:W-:Y:S01]  /*44410*/  F2FP.SATFINITE.E4M3.F32.PACK_AB_MERGE_C R23, RZ, R3, RZ ;  /* 0x00000003ff17723e */ /* 0x001fe200048070ff */
[----:B----4-:R-:W-:-:S05]  /*44420*/  FMUL R3, R84, UR4 ;  /* 0x0000000454037c20 */ /* 0x010fca0008400000 */
[----:B-1----:R-:W-:Y:S01]  /*44430*/  F2FP.SATFINITE.E4M3.F32.PACK_AB_MERGE_C R25, RZ, R3, RZ ;  /* 0x00000003ff19723e */ /* 0x002fe200048070ff */
[----:B-----5:R-:W-:Y:S02]  /*44440*/  FMUL R3, R79, UR4 ;  /* 0x000000044f037c20 */ /* 0x020fe40008400000 */
        /* <DEDUP_REMOVED lines=14> */
[----:B------:R-:W-:Y:S01]  /*44530*/  F2FP.SATFINITE.E4M3.F32.PACK_AB_MERGE_C R29, RZ, R3, RZ ;  /* 0x00000003ff1d723e */ /* 0x000fe200048070ff */
[----:B------:R-:W-:Y:S02]  /*44540*/  FMUL R3, R83, UR4 ;  /* 0x0000000453037c20 */ /* 0x000fe40008400000 */
[----:B------:R-:W5:Y:S06]  /*44550*/  LDL.LU R83, [R1+0x6c4] ;  /* 0x0006c40001537983 */ /* 0x000f6c0000300800 */
[----:B------:R-:W1:Y:S01]  /*44560*/  @!P4 LDC.64 R16, c[0x0][0x5c0] ;  /* 0x00017000ff10cb82 */ /* 0x000e620000000a00 */
[----:B------:R-:W-:-:S02]  /*44570*/  ISETP.NE.AND P2, PT, R77, RZ, PT ;  /* 0x000000ff4d00720c */ /* 0x000fc40003f45270 */
[----:B------:R-:W-:Y:S02]  /*44580*/  ISETP.NE.AND P1, PT, R78, RZ, PT ;  /* 0x000000ff4e00720c */ /* 0x000fe40003f25270 */
[----:B0-----:R-:W-:-:S03]  /*44590*/  F2FP.SATFINITE.E4M3.F32.PACK_AB_MERGE_C R21, RZ, R3, RZ ;  /* 0x00000003ff15723e */ /* 0x001fc600048070ff */
[----:B------:R-:W0:Y:S06]  /*445a0*/  @!P5 LDC.64 R22, c[0x0][0x5c0] ;  /* 0x00017000ff16db82 */ /* 0x000e2c0000000a00 */
[----:B------:R0:W-:Y:S04]  /*445b0*/  @!P2 STG.E.U8 desc[UR54][R14.64+0x90], R29 ;  /* 0x0000901d0e00a986 */ /* 0x0001e8000c101136 */
[----:B------:R2:W-:Y:S01]  /*445c0*/  @!P1 STG.E.U8 desc[UR54][R12.64+0x91], R21 ;  /* 0x000091150c009986 */ /* 0x0005e2000c101136 */
[----:B------:R-:W-:-:S03]  /*445d0*/  FMUL R3, R82, UR4 ;  /* 0x0000000452037c20 */ /* 0x000fc60008400000 */
[----:B------:R-:W5:Y:S02]  /*445e0*/  LDL.LU R82, [R1+0x6c8] ;  /* 0x0006c80001527983 */ /* 0x000f640000300800 */
[----:B-1----:R-:W-:Y:S02]  /*445f0*/  F2FP.SATFINITE.E4M3.F32.PACK_AB_MERGE_C R19, RZ, R3, RZ ;  /* 0x00000003ff13723e */ /* 0x002fe400048070ff */
[----:B------:R-:W-:-:S05]  /*44600*/  @!P4 IADD3 R16, P1, R53, R16, RZ ;  /* 0x000000103510c210 */ /* 0x000fca0007f3e0ff */
[----:B------:R-:W-:-:S05]  /*44610*/  @!P4 IMAD.X R17, R46, 0x1, R17, P1 ;  /* 0x000000012e11c824 */ /* 0x000fca00008e0611 */
[----:B------:R1:W-:Y:S01]  /*44620*/  @!P4 STG.E.U8 desc[UR54][R16.64+0x90], R19 ;  /* 0x000090131000c986 */ /* 0x0003e2000c101136 */
[----:B0-----:R-:W-:-:S05]  /*44630*/  @!P5 IADD3 R14, P4, R55, R22, RZ ;  /* 0x00000016370ed210 */ /* 0x001fca0007f9e0ff */
[----:B------:R-:W-:Y:S02]  /*44640*/  @!P5 IMAD.X R15, R48, 0x1, R23, P4 ;  /* 0x00000001300fd824 */ /* 0x000fe400020e0617 */
[----:B--2---:R-:W-:Y:S02]  /*44650*/  FMUL R3, R81, UR4 ;  /* 0x0000000451037c20 */ /* 0x004fe40008400000 */
[----:B------:R-:W2:Y:S03]  /*44660*/  LDL.LU R81, [R1+0x6cc] ;  /* 0x0006cc0001517983 */ /* 0x000ea60000300800 */
[----:B------:R-:W-:Y:S01]  /*44670*/  F2FP.SATFINITE.E4M3.F32.PACK_AB_MERGE_C R21, RZ, R3, RZ ;  /* 0x00000003ff15723e */ /* 0x000fe200048070ff */
[----:B---3--:R-:W-:Y:S02]  /*44680*/  FMUL R3, R80, UR4 ;  /* 0x0000000450037c20 */ /* 0x008fe40008400000 */
[----:B------:R-:W3:Y:S03]  /*44690*/  LDL.LU R80, [R1+0x6d0] ;  /* 0x0006d00001507983 */ /* 0x000ee60000300800 */
[----:B------:R-:W-:Y:S01]  /*446a0*/  F2FP.SATFINITE.E4M3.F32.PACK_AB_MERGE_C R23, RZ, R3, RZ ;  /* 0x00000003ff17723e */ /* 0x000fe200048070ff */
[----:B----4-:R-:W-:-:S02]  /*446b0*/  FMUL R3, R79, UR4 ;  /* 0x000000044f037c20 */ /* 0x010fc40008400000 */
[----:B------:R-:W4:Y:S01]  /*446c0*/  LDL.LU R79, [R1+0x6d4] ;  /* 0x0006d400014f7983 */ /* 0x000f220000300800 */
[----:B------:R-:W-:Y:S02]  /*446d0*/  ISETP.NE.AND P6, PT, R63, RZ, PT ;  /* 0x000000ff3f00720c */ /* 0x000fe40003fc5270 */
[----:B------:R-:W-:Y:S01]  /*446e0*/  ISETP.NE.AND P0, PT, R61, RZ, PT ;  /* 0x000000ff3d00720c */ /* 0x000fe20003f05270 */
[----:B------:R0:W-:Y:S10]  /*446f0*/  @!P5 STG.E.U8 desc[UR54][R14.64+0x91], R21 ;  /* 0x000091150e00d986 */ /* 0x0001f4000c101136 */
[----:B------:R-:W0:Y:S01]  /*44700*/  @!P6 LDC.64 R12, c[0x0][0x5c0] ;  /* 0x00017000ff0ceb82 */ /* 0x000e220000000a00 */
[----:B------:R-:W-:-:S07]  /*44710*/  ISETP.NE.AND P5, PT, R60, RZ, PT ;  /* 0x000000ff3c00720c */ /* 0x000fce0003fa5270 */
[----:B-1----:R-:W1:Y:S06]  /*44720*/  @!P0 LDC.64 R16, c[0x0][0x5c0] ;  /* 0x00017000ff108b82 */ /* 0x002e6c0000000a00 */
[----:B------:R-:W-:Y:S01]  /*44730*/  @!P5 STG.E.U8 desc[UR54][R10.64+0x98], R23 ;  /* 0x000098170a00d986 */ /* 0x000fe2000c101136 */
[----:B------:R-:W-:Y:S02]  /*44740*/  ISETP.NE.AND P4, PT, R58, RZ, PT ;  /* 0x000000ff3a00720c */ /* 0x000fe40003f85270 */
[----:B0-----:R-:W-:-:S05]  /*44750*/  @!P6 IADD3 R12, P5, R57, R12, RZ ;  /* 0x0000000c390ce210 */ /* 0x001fca0007fbe0ff */
[----:B------:R-:W-:Y:S01]  /*44760*/  @!P6 IMAD.X R13, R52, 0x1, R13, P5 ;  /* 0x00000001340de824 */ /* 0x000fe200028e060d */
[----:B-1----:R-:W-:-:S05]  /*44770*/  @!P0 IADD3 R16, P5, R59, R16, RZ ;  /* 0x000000103b108210 */ /* 0x002fca0007fbe0ff */
[----:B------:R-:W-:Y:S01]  /*44780*/  @!P0 IMAD.X R17, R54, 0x1, R17, P5 ;  /* 0x0000000136118824 */ /* 0x000fe200028e0611 */
[----:B------:R-:W-:Y:S02]  /*44790*/  ISETP.LT.OR P5, PT, R26, 0x91, !P4 ;  /* 0x000000911a00780c */ /* 0x000fe400067a1670 */
[----:B------:R-:W-:Y:S02]  /*447a0*/  ISETP.NE.AND P1, PT, R67, RZ, PT ;  /* 0x000000ff4300720c */ /* 0x000fe40003f25270 */
[----:B------:R-:W-:-:S09]  /*447b0*/  F2FP.SATFINITE.E4M3.F32.PACK_AB_MERGE_C R15, RZ, R3, RZ ;  /* 0x00000003ff0f723e */ /* 0x000fd200048070ff */
[----:B------:R-:W0:Y:S02]  /*447c0*/  @!P5 LDC.64 R18, c[0x0][0x5c0] ;  /* 0x00017000ff12db82 */ /* 0x000e240000000a00 */
[----:B------:R1:W-:Y:S01]  /*447d0*/  @!P1 STG.E.U8 desc[UR54][R8.64+0x99], R15 ;  /* 0x0000990f08009986 */ /* 0x0003e2000c101136 */
[----:B------:R-:W-:Y:S02]  /*447e0*/  @!P5 IMAD R3, R5, 0x180, RZ ;  /* 0x000001800503d824 */ /* 0x000fe400078e02ff */
[----:B-1----:R-:W-:Y:S02]  /*447f0*/  @!P5 IMAD.MOV.U32 R8, RZ, RZ, R6 ;  /* 0x000000ffff08d224 */ /* 0x002fe400078e0006 */
[----:B------:R-:W-:Y:S02]  /*44800*/  @!P5 IMAD.MOV.U32 R9, RZ, RZ, R27 ;  /* 0x000000ffff09d224 */ /* 0x000fe400078e001b */
[----:B------:R-:W-:-:S03]  /*44810*/  @!P5 IMAD.WIDE.U32 R10, R4, 0x180, R8 ;  /* 0x00000180040ad825 */ /* 0x000fc600078e0008 */
[----:B0-----:R-:W-:-:S04]  /*44820*/  @!P5 IADD3 R10, P1, R10, R18, RZ ;  /* 0x000000120a0ad210 */ /* 0x001fc80007f3e0ff */
[----:B------:R-:W-:Y:S01]  /*44830*/  @!P5 IADD3.X R11, R19, R11, R3, P1, !PT ;  /* 0x0000000b130bd210 */ /* 0x000fe20000ffe403 */
[----:B-----5:R-:W-:-:S05]  /*44840*/  FMUL R3, R84, UR4 ;  /* 0x0000000454037c20 */ /* 0x020fca0008400000 */
[----:B------:R-:W-:-:S05]  /*44850*/  F2FP.SATFINITE.E4M3.F32.PACK_AB_MERGE_C R19, RZ, R3, RZ ;  /* 0x00000003ff13723e */ /* 0x000fca00048070ff */
        /* <DEDUP_REMOVED lines=41> */
.L_x_109:
[----:B------:R-:W-:Y:S05]  /*44af0*/  BSYNC B1 ;  /* 0x0000000000017941 */ /* 0x000fea0003800000 */
.L_x_108:
        /* <DEDUP_REMOVED lines=15> */
.L_x_111:
[----:B------:R-:W-:Y:S05]  /*44bf0*/  BSYNC B1 ;  /* 0x0000000000017941 */ /* 0x000fea0003800000 */
.L_x_110:
        /* <DEDUP_REMOVED lines=47> */
.L_x_113:
[----:B------:R-:W-:Y:S05]  /*44ef0*/  BSYNC B1 ;  /* 0x0000000000017941 */ /* 0x000fea0003800000 */
.L_x_112:
        /* <DEDUP_REMOVED lines=15> */
.L_x_115:
[----:B------:R-:W-:Y:S05]  /*44ff0*/  BSYNC B1 ;  /* 0x0000000000017941 */ /* 0x000fea0003800000 */
.L_x_114:
[----:B------:R-:W-:Y:S01]  /*45000*/  P2R R65, PR, RZ, 0x10 ;  /* 0x00000010ff417803 */ /* 0x000fe20000000000 */
[----:B------:R-:W2:Y:S01]  /*45010*/  LDL.LU R36, [R1+0x6e8] ;  /* 0x0006e80001247983 */ /* 0x000ea20000300800 */
[----:B------:R-:W-:-:S03]  /*45020*/  ISETP.LT.OR P4, PT, R26, 0xa1, !P0 ;  /* 0x000000a11a00780c */ /* 0x000fc60004781670 */
[----:B------:R-:W3:Y:S10]  /*45030*/  LDL.LU R78, [R1+0x6ec] ;  /* 0x0006ec00014e7983 */ /* 0x000ef40000300800 */
[----:B------:R-:W4:Y:S01]  /*45040*/  @!P4 LDC.64 R32, c[0x0][0x5c0] ;  /* 0x00017000ff20cb82 */ /* 0x000f220000000a00 */
[----:B0-----:R-:W-:Y:S01]  /*45050*/  P2R R3, PR, RZ, 0x10 ;  /* 0x00000010ff037803 */ /* 0x001fe20000000000 */
[----:B------:R-:W5:Y:S04]  /*45060*/  LDL.LU R77, [R1+0x6f0] ;  /* 0x0006f000014d7983 */ /* 0x000f680000300800 */
[----:B------:R-:W5:Y:S01]  /*45070*/  LDL.LU R76, [R1+0x6f4] ;  /* 0x0006f400014c7983 */ /* 0x000f620000300800 */
[----:B------:R-:W-:-:S02]  /*45080*/  IMAD.U32 R45, RZ, RZ, UR52 ;  /* 0x00000034ff2d7e24 */ /* 0x000fc4000f8e00ff */
[----:B------:R-:W-:Y:S01]  /*45090*/  IMAD.U32 R38, RZ, RZ, UR6 ;  /* 0x00000006ff267e24 */ /* 0x000fe2000f8e00ff */
[----:B------:R-:W5:Y:S01]  /*450a0*/  LDL.LU R79, [R1+0x6f8] ;  /* 0x0006f800014f7983 */ /* 0x000f620000300800 */
[----:B------:R-:W-:Y:S02]  /*450b0*/  IMAD.U32 R47, RZ, RZ, UR52 ;  /* 0x00000034ff2f7e24 */ /* 0x000fe4000f8e00ff */
[----:B------:R-:W-:Y:S01]  /*450c0*/  IMAD.U32 R40, RZ, RZ, UR6 ;  /* 0x00000006ff287e24 */ /* 0x000fe2000f8e00ff */
[----:B------:R-:W5:Y:S01]  /*450d0*/  LDL.LU R75, [R1+0x6fc] ;  /* 0x0006fc00014b7983 */ /* 0x000f620000300800 */
[----:B------:R-:W-:Y:S02]  /*450e0*/  IMAD.U32 R49, RZ, RZ, UR52 ;  /* 0x00000034ff317e24 */ /* 0x000fe4000f8e00ff */
[----:B------:R-:W-:Y:S02]  /*450f0*/  IMAD.U32 R42, RZ, RZ, UR6 ;  /* 0x00000006ff2a7e24 */ /* 0x000fe4000f8e00ff */
[----:B------:R-:W-:-:S02]  /*45100*/  IMAD.U32 R51, RZ, RZ, UR52 ;  /* 0x00000034ff337e24 */ /* 0x000fc4000f8e00ff */
[----:B------:R-:W-:Y:S02]  /*45110*/  IMAD.U32 R44, RZ, RZ, UR6 ;  /* 0x00000006ff2c7e24 */ /* 0x000fe4000f8e00ff */
[----:B------:R-:W-:Y:S01]  /*45120*/  IMAD.U32 R53, RZ, RZ, UR52 ;  /* 0x00000034ff357e24 */ /* 0x000fe2000f8e00ff */
[----:B----4-:R-:W-:Y:S01]  /*45130*/  @!P4 IADD3 R32, P5, P6, R6, UR52, R32 ;  /* 0x000000340620cc10 */ /* 0x010fe2000febe020 */
[----:B------:R-:W-:Y:S02]  /*45140*/  IMAD.U32 R46, RZ, RZ, UR6 ;  /* 0x00000006ff2e7e24 */ /* 0x000fe4000f8e00ff */
[----:B------:R-:W-:Y:S01]  /*45150*/  IMAD.U32 R55, RZ, RZ, UR52 ;  /* 0x00000034ff377e24 */ /* 0x000fe2000f8e00ff */
[----:B------:R-:W-:Y:S01]  /*45160*/  @!P4 IADD3.X R33, R27, UR6, R33, P5, P6 ;  /* 0x000000061b21cc10 */ /* 0x000fe2000afec421 */
[----:B------:R-:W-:Y:S01]  /*45170*/  IMAD.U32 R48, RZ, RZ, UR6 ;  /* 0x00000006ff307e24 */ /* 0x000fe2000f8e00ff */
[----:B------:R-:W-:Y:S01]  /*45180*/  ISETP.LT.OR P4, PT, R26, 0xa2, !P0 ;  /* 0x000000a21a00780c */ /* 0x000fe20004781670 */
[----:B------:R-:W-:-:S02]  /*45190*/  IMAD.U32 R57, RZ, RZ, UR52 ;  /* 0x00000034ff397e24 */ /* 0x000fc4000f8e00ff */
[----:B------:R-:W-:Y:S01]  /*451a0*/  IMAD.U32 R50, RZ, RZ, UR6 ;  /* 0x00000006ff327e24 */ /* 0x000fe2000f8e00ff */
[----:B------:R-:W-:Y:S01]  /*451b0*/  P2R R34, PR, RZ, 0x10 ;  /* 0x00000010ff227803 */ /* 0x000fe20000000000 */
[----:B------:R-:W-:Y:S02]  /*451c0*/  IMAD.U32 R59, RZ, RZ, UR52 ;  /* 0x00000034ff3b7e24 */ /* 0x000fe4000f8e00ff */
[----:B------:R-:W-:-:S06]  /*451d0*/  IMAD.U32 R52, RZ, RZ, UR6 ;  /* 0x00000006ff347e24 */ /* 0x000fcc000f8e00ff */
        /* <DEDUP_REMOVED lines=8> */
[----:B------:R-:W-:Y:S02]  /*45260*/  ISETP.LT.OR P4, PT, R26, 0xaa, !P0 ;  /* 0x000000aa1a00780c */ /* 0x000fe40004781670 */
[----:B------:R-:W-:Y:S02]  /*45270*/  LOP3.LUT P6, RZ, R0, 0x2000, RZ, 0xc0, !PT ;  /* 0x0000200000ff7812 */ /* 0x000fe400078cc0ff */
        /* <DEDUP_REMOVED lines=23> */
[----:B-1----:R-:W0:Y:S08]  /*453f0*/  @!P4 LDC.64 R16, c[0x0][0x5c0] ;  /* 0x00017000ff10cb82 */ /* 0x002e300000000a00 */
[----:B------:R-:W1:Y:S01]  /*45400*/  @!P5 LDC.64 R10, c[0x0][0x5c0] ;  /* 0x00017000ff0adb82 */ /* 0x000e620000000a00 */
        /* <DEDUP_REMOVED lines=11> */
[C---:B------:R-:W-:Y:S02]  /*454c0*/  @!P4 IADD3.X R13, R27.reuse, UR57, R13, P0, P1 ;  /* 0x000000391b0dcc10 */ /* 0x040fe400087e240d */
[----:B------:R-:W-:Y:S02]  /*454d0*/  ISETP.LT.OR P4, PT, R26, 0xaa, !P6 ;  /* 0x000000aa1a00780c */ /* 0x000fe40007781670 */
[----:B-1----:R-:W-:Y:S02]  /*454e0*/  @!P5 IADD3 R10, P0, P1, R6, UR58, R10 ;  /* 0x0000003a060adc10 */ /* 0x002fe4000f91e00a */
[----:B------:R-:W-:Y:S02]  /*454f0*/  P2R R74, PR, RZ, 0x10 ;  /* 0x00000010ff4a7803 */ /* 0x000fe40000000000 */
[----:B------:R-:W-:Y:S02]  /*45500*/  @!P5 IADD3.X R11, R27, UR57, R11, P0, P1 ;  /* 0x000000391b0bdc10 */ /* 0x000fe400087e240b */
[----:B------:R-:W-:-:S04]  /*45510*/  ISETP.LT.OR P5, PT, R26, 0xaa, !P2 ;  /* 0x000000aa1a00780c */ /* 0x000fc800057a1670 */
[----:B------:R-:W-:Y:S01]  /*45520*/  P2R R62, PR, RZ, 0x20 ;  /* 0x00000020ff3e7803 */ /* 0x000fe20000000000 */
[----:B------:R-:W0:Y:S02]  /*45530*/  @!P4 LDC.64 R8, c[0x0][0x5c0] ;  /* 0x00017000ff08cb82 */ /* 0x000e240000000a00 */
[----:B0-----:R-:W-:-:S04]  /*45540*/  @!P4 IADD3 R8, P0, P1, R6, UR58, R8 ;  /* 0x0000003a0608cc10 */ /* 0x001fc8000f91e008 */
        /* <DEDUP_REMOVED lines=9> */
[C---:B------:R-:W-:Y:S02]  /*455e0*/  ISETP.LT.OR P4, PT, R26.reuse, 0xa9, !P2 ;  /* 0x000000a91a00780c */ /* 0x040fe40005781670 */
[----:B------:R-:W-:Y:S02]  /*455f0*/  ISETP.LT.OR P2, PT, R26, 0xa1, !P3 ;  /* 0x000000a11a00780c */ /* 0x000fe40005f41670 */
[----:B------:R-:W-:Y:S02]  /*45600*/  P2R R63, PR, RZ, 0x10 ;  /* 0x00000010ff3f7803 */ /* 0x000fe40000000000 */
[----:B------:R-:W-:-:S07]  /*45610*/  P2R R61, PR, RZ, 0x4 ;  /* 0x00000004ff3d7803 */ /* 0x000fce0000000000 */
[----:B------:R-:W-:-:S04]  /*45620*/  @!P4 IADD3 R49, P1, P0, R49, UR56, R6 ;  /* 0x000000383131cc10 */ /* 0x000fc8000f83e006 */
[--C-:B------:R-:W-:Y:S02]  /*45630*/  @!P4 IADD3.X R42, R42, UR53, R27.reuse, P1, P0 ;  /* 0x000000352a2acc10 */ /* 0x100fe40008fe041b */
[--C-:B------:R-:W-:Y:S02]  /*45640*/  @!P5 IADD3 R51, P1, P0, R51, UR56, R6.reuse ;  /* 0x000000383333dc10 */ /* 0x100fe4000f83e006 */
[----:B------:R-:W-:Y:S02]  /*45650*/  LOP3.LUT P4, RZ, R0, 0x20000, RZ, 0xc0, !PT ;  /* 0x0002000000ff7812 */ /* 0x000fe4000788c0ff */
[----:B------:R-:W-:Y:S02]  /*45660*/  @!P5 IADD3.X R44, R44, UR53, R27, P1, P0 ;  /* 0x000000352c2cdc10 */ /* 0x000fe40008fe041b */
[----:B------:R-:W-:-:S04]  /*45670*/  @!P2 IADD3 R53, P1, P0, R53, UR58, R6 ;  /* 0x0000003a3535ac10 */ /* 0x000fc8000f83e006 */
[----:B------:R-:W-:Y:S02]  /*45680*/  @!P2 IADD3.X R46, R46, UR57, R27, P1, P0 ;  /* 0x000000392e2eac10 */ /* 0x000fe40008fe041b */
[----:B------:R-:W-:Y:S02]  /*45690*/  ISETP.LT.OR P1, PT, R26, 0xa2, !P3 ;  /* 0x000000a21a00780c */ /* 0x000fe40005f21670 */
[----:B------:R-:W-:Y:S01]  /*456a0*/  ISETP.NE.AND P2, PT, R3, RZ, PT ;  /* 0x000000ff0300720c */ /* 0x000fe20003f45270 */
[----:B--2---:R-:W-:Y:S01]  /*456b0*/  FMUL R3, R36, UR4 ;  /* 0x0000000424037c20 */ /* 0x004fe20008400000 */
[----:B------:R-:W-:-:S09]  /*456c0*/  P2R R60, PR, RZ, 0x2 ;  /* 0x00000002ff3c7803 */ /* 0x000fd20000000000 */
[----:B------:R-:W-:-:S04]  /*456d0*/  @!P1 IADD3 R55, P6, P0, R55, UR58, R6 ;  /* 0x0000003a37379c10 */ /* 0x000fc8000f8de006 */
[----:B------:R-:W-:Y:S02]  /*456e0*/  @!P1 IADD3.X R48, R48, UR57, R27, P6, P0 ;  /* 0x0000003930309c10 */ /* 0x000fe4000b7e041b */
[C---:B------:R-:W-:Y:S02]  /*456f0*/  ISETP.LT.OR P0, PT, R26.reuse, 0xa9, !P3 ;  /* 0x000000a91a00780c */ /* 0x040fe40005f01670 */
[----:B------:R-:W-:Y:S02]  /*45700*/  ISETP.LT.OR P3, PT, R26, 0xaa, !P3 ;  /* 0x000000aa1a00780c */ /* 0x000fe40005f61670 */
[----:B------:R-:W-:Y:S02]  /*45710*/  P2R R58, PR, RZ, 0x1 ;  /* 0x00000001ff3a7803 */ /* 0x000fe40000000000 */
[----:B------:R-:W-:-:S07]  /*45720*/  F2FP.SATFINITE.E4M3.F32.PACK_AB_MERGE_C R39, RZ, R3, RZ ;  /* 0x00000003ff27723e */ /* 0x000fce00048070ff */
[--C-:B------:R-:W-:Y:S02]  /*45730*/  @!P0 IADD3 R57, P5, P6, R57, UR58, R6.reuse ;  /* 0x0000003a39398c10 */ /* 0x100fe4000febe006 */
[----:B------:R-:W-:Y:S02]  /*45740*/  P2R R56, PR, RZ, 0x8 ;  /* 0x00000008ff387803 */ /* 0x000fe40000000000 */
[--C-:B------:R-:W-:Y:S02]  /*45750*/  @!P0 IADD3.X R50, R50, UR57, R27.reuse, P5, P6 ;  /* 0x0000003932328c10 */ /* 0x100fe4000afec41b */
[----:B------:R-:W-:Y:S02]  /*45760*/  @!P3 IADD3 R59, P1, P6, R59, UR58, R6 ;  /* 0x0000003a3b3bbc10 */ /* 0x000fe4000fe3e006 */
[----:B------:R-:W-:Y:S02]  /*45770*/  ISETP.NE.AND P5, PT, R34, RZ, PT ;  /* 0x000000ff2200720c */ /* 0x000fe40003fa5270 */
[----:B------:R-:W-:-:S02]  /*45780*/  @!P3 IADD3.X R52, R52, UR57, R27, P1, P6 ;  /* 0x000000393434bc10 */ /* 0x000fc40008fec41b */
[----:B------:R-:W-:-:S13]  /*45790*/  ISETP.LT.OR P6, PT, R26, 0xa1, !P4 ;  /* 0x000000a11a00780c */ /* 0x000fda00067c1670 */
[----:B------:R-:W0:Y:S01]  /*457a0*/  @!P6 LDC.64 R34, c[0x0][0x5c0] ;  /* 0x00017000ff22eb82 */ /* 0x000e220000000a00 */
[----:B---3--:R-:W-:Y:S02]  /*457b0*/  FMUL R3, R78, UR4 ;  /* 0x000000044e037c20 */ /* 0x008fe40008400000 */
[----:B------:R-:W2:Y:S01]  /*457c0*/  LDL.LU R78, [R1+0x700] ;  /* 0x00070000014e7983 */ /* 0x000ea20000300800 */
[----:B0-----:R-:W-:-:S05]  /*457d0*/  @!P6 IADD3 R34, P0, R6, R34, RZ ;  /* 0x000000220622e210 */ /* 0x001fca0007f1e0ff */
[----:B------:R-:W-:-:S05]  /*457e0*/  @!P6 IMAD.X R35, R27, 0x1, R35, P0 ;  /* 0x000000011b23e824 */ /* 0x000fca00000e0623 */
[----:B------:R0:W-:Y:S01]  /*457f0*/  @!P6 STG.E.U8 desc[UR54][R34.64+0xa0], R39 ;  /* 0x0000a0272200e986 */ /* 0x0001e2000c101136 */
[----:B------:R-:W-:-:S13]  /*45800*/  ISETP.LT.OR P6, PT, R26, 0xa2, !P4 ;  /* 0x000000a21a00780c */ /* 0x000fda00067c1670 */
[----:B------:R-:W1:Y:S01]  /*45810*/  @!P6 LDC.64 R36, c[0x0][0x5c0] ;  /* 0x00017000ff24eb82 */ /* 0x000e620000000a00 */
[----:B------:R-:W-:Y:S02]  /*45820*/  ISETP.NE.AND P3, PT, R41, RZ, PT ;  /* 0x000000ff2900720c */ /* 0x000fe40003f65270 */
[----:B------:R-:W-:Y:S01]  /*45830*/  F2FP.SATFINITE.E4M3.F32.PACK_AB_MERGE_C R41, RZ, R3, RZ ;  /* 0x00000003ff29723e */ /* 0x000fe200048070ff */
[----:B-----5:R-:W-:Y:S02]  /*45840*/  FMUL R3, R77, UR4 ;  /* 0x000000044d037c20 */ /* 0x020fe40008400000 */
[----:B------:R-:W3:Y:S04]  /*45850*/  LDL.LU R77, [R1+0x704] ;  /* 0x00070400014d7983 */ /* 0x000ee80000300800 */
[----:B------:R-:W4:Y:S01]  /*45860*/  LDL.LU R80, [R1+0x708] ;  /* 0x0007080001507983 */ /* 0x000f220000300800 */
[----:B-1----:R-:W-:-:S05]  /*45870*/  @!P6 IADD3 R36, P0, R6, R36, RZ ;  /* 0x000000240624e210 */ /* 0x002fca0007f1e0ff */
[----:B------:R-:W-:Y:S01]  /*45880*/  @!P6 IMAD.X R37, R27, 0x1, R37, P0 ;  /* 0x000000011b25e824 */ /* 0x000fe200000e0625 */
[----:B------:R-:W-:Y:S02]  /*45890*/  ISETP.NE.AND P0, PT, R43, RZ, PT ;  /* 0x000000ff2b00720c */ /* 0x000fe40003f05270 */
[----:B------:R-:W-:Y:S01]  /*458a0*/  F2FP.SATFINITE.E4M3.F32.PACK_AB_MERGE_C R43, RZ, R3, RZ ;  /* 0x00000003ff2b723e */ /* 0x000fe200048070ff */
[----:B------:R-:W-:Y:S02]  /*458b0*/  FMUL R3, R76, UR4 ;  /* 0x000000044c037c20 */ /* 0x000fe40008400000 */
[----:B------:R-:W5:Y:S03]  /*458c0*/  LDL.LU R76, [R1+0x70c] ;  /* 0x00070c00014c7983 */ /* 0x000f660000300800 */
[----:B0-----:R-:W-:Y:S01]  /*458d0*/  F2FP.SATFINITE.E4M3.F32.PACK_AB_MERGE_C R39, RZ, R3, RZ ;  /* 0x00000003ff27723e */ /* 0x001fe200048070ff */
[----:B------:R-:W-:-:S02]  /*458e0*/  FMUL R3, R79, UR4 ;  /* 0x000000044f037c20 */ /* 0x000fc40008400000 */
[----:B------:R-:W5:Y:S04]  /*458f0*/  LDL.LU R79, [R1+0x710] ;  /* 0x00071000014f7983 */ /* 0x000f680000300800 */
[----:B------:R0:W-:Y:S02]  /*45900*/  @!P6 STG.E.U8 desc[UR54][R36.64+0xa1], R41 ;  /* 0x0000a1292400e986 */ /* 0x0001e4000c101136 */
[----:B0-----:R-:W-:Y:S01]  /*45910*/  F2FP.SATFINITE.E4M3.F32.PACK_AB_MERGE_C R37, RZ, R3, RZ ;  /* 0x00000003ff25723e */ /* 0x001fe200048070ff */
[----:B------:R-:W-:Y:S02]  /*45920*/  FMUL R3, R75, UR4 ;  /* 0x000000044b037c20 */ /* 0x000fe40008400000 */
[----:B------:R-:W5:Y:S01]  /*45930*/  LDL.LU R75, [R1+0x714] ;  /* 0x00071400014b7983 */ /* 0x000f620000300800 */
[----:B------:R-:W-:-:S13]  /*45940*/  ISETP.LT.OR P6, PT, R26, 0xa9, !P4 ;  /* 0x000000a91a00780c */ /* 0x000fda00067c1670 */
[----:B------:R-:W0:Y:S01]  /*45950*/  @!P6 LDC.64 R34, c[0x0][0x5c0] ;  /* 0x00017000ff22eb82 */ /* 0x000e220000000a00 */
[----:B------:R-:W-:Y:S01]  /*45960*/  P2R R54, PR, RZ, 0x8 ;  /* 0x00000008ff367803 */ /* 0x000fe20000000000 */
[----:B------:R-:W-:Y:S04]  /*45970*/  @!P2 STG.E.U8 desc[UR54][R32.64+0xa0], R43 ;  /* 0x0000a02b2000a986 */ /* 0x000fe8000c101136 */
[----:B------:R1:W-:Y:S02]  /*45980*/  @!P5 STG.E.U8 desc[UR54][R30.64+0xa1], R39 ;  /* 0x0000a1271e00d986 */ /* 0x0003e4000c101136 */
[----:B-1----:R-:W-:Y:S02]  /*45990*/  F2FP.SATFINITE.E4M3.F32.PACK_AB_MERGE_C R31, RZ, R3, RZ ;  /* 0x00000003ff1f723e */ /* 0x002fe400048070ff */
[----:B0-----:R-:W-:-:S05]  /*459a0*/  @!P6 IADD3 R34, P3, R6, R34, RZ ;  /* 0x000000220622e210 */ /* 0x001fca0007f7e0ff */
[----:B------:R-:W-:-:S05]  /*459b0*/  @!P6 IMAD.X R35, R27, 0x1, R35, P3 ;  /* 0x000000011b23e824 */ /* 0x000fca00018e0623 */
[----:B------:R0:W-:Y:S01]  /*459c0*/  @!P6 STG.E.U8 desc[UR54][R34.64+0xa8], R37 ;  /* 0x0000a8252200e986 */ /* 0x0001e2000c101136 */
[----:B------:R-:W-:-:S13]  /*459d0*/  ISETP.LT.OR P6, PT, R26, 0xaa, !P4 ;  /* 0x000000aa1a00780c */ /* 0x000fda00067c1670 */
[----:B------:R-:W1:Y:S01]  /*459e0*/  @!P6 LDC.64 R32, c[0x0][0x5c0] ;  /* 0x00017000ff20eb82 */ /* 0x000e620000000a00 */
[----:B------:R-:W-:Y:S02]  /*459f0*/  ISETP.NE.AND P3, PT, R54, RZ, PT ;  /* 0x000000ff3600720c */ /* 0x000fe40003f65270 */
[----:B-1----:R-:W-:-:S05]  /*45a00*/  @!P6 IADD3 R32, P4, R6, R32, RZ ;  /* 0x000000200620e210 */ /* 0x002fca0007f9e0ff */
[----:B------:R-:W-:-:S05]  /*45a10*/  @!P6 IMAD.X R33, R27, 0x1, R33, P4 ;  /* 0x000000011b21e824 */ /* 0x000fca00020e0621 */
[----:B------:R1:W-:Y:S01]  /*45a20*/  @!P6 STG.E.U8 desc[UR54][R32.64+0xa9], R31 ;  /* 0x0000a91f2000e986 */ /* 0x0003e2000c101136 */
[----:B--2---:R-:W-:-:S03]  /*45a30*/  FMUL R3, R78, UR4 ;  /* 0x000000044e037c20 */ /* 0x004fc60008400000 */
[----:B------:R-:W2:Y:S02]  /*45a40*/  LDL.LU R78, [R1+0x718] ;  /* 0x00071800014e7983 */ /* 0x000ea40000300800 */
[----:B------:R-:W-:-:S05]  /*45a50*/  F2FP.SATFINITE.E4M3.F32.PACK_AB_MERGE_C R39, RZ, R3, RZ ;  /* 0x00000003ff27723e */ /* 0x000fca00048070ff */
[----:B------:R-:W-:Y:S01]  /*45a60*/  @!P3 STG.E.U8 desc[UR54][R28.64+0xa8], R39 ;  /* 0x0000a8271c00b986 */ /* 0x000fe2000c101136 */
[----:B---3--:R-:W-:-:S03]  /*45a70*/  FMUL R3, R77, UR4 ;  /* 0x000000044d037c20 */ /* 0x008fc60008400000 */
[----:B------:R-:W3:Y:S02]  /*45a80*/  LDL.LU R77, [R1+0x71c] ;  /* 0x00071c00014d7983 */ /* 0x000ee40000300800 */
[----:B0-----:R-:W-:Y:S01]  /*45a90*/  F2FP.SATFINITE.E4M3.F32.PACK_AB_MERGE_C R35, RZ, R3, RZ ;  /* 0x00000003ff23723e */ /* 0x001fe200048070ff */
[----:B----4-:R-:W-:-:S05]  /*45aa0*/  FMUL R3, R80, UR4 ;  /* 0x0000000450037c20 */ /* 0x010fca0008400000 */
[----:B------:R-:W-:Y:S01]  /*45ab0*/  F2FP.SATFINITE.E4M3.F32.PACK_AB_MERGE_C R37, RZ, R3, RZ ;  /* 0x00000003ff25723e */ /* 0x000fe200048070ff */
[----:B-----5:R-:W-:Y:S02]  /*45ac0*/  FMUL R3, R76, UR4 ;  /* 0x000000044c037c20 */ /* 0x020fe40008400000 */
[----:B------:R-:W4:Y:S04]  /*45ad0*/  LDL.LU R76, [R1+0x720] ;  /* 0x00072000014c7983 */ /* 0x000f280000300800 */
[----:B------:R-:W5:Y:S01]  /*45ae0*/  LDL.LU R81, [R1+0x724] ;  /* 0x0007240001517983 */ /* 0x000f620000300800 */
[----:B-1----:R-:W-:Y:S01]  /*45af0*/  F2FP.SATFINITE.E4M3.F32.PACK_AB_MERGE_C R31, RZ, R3, RZ ;  /* 0x00000003ff1f723e */ /* 0x002fe200048070ff */
[----:B------:R-:W-:Y:S02]  /*45b00*/  FMUL R3, R79, UR4 ;  /* 0x000000044f037c20 */ /* 0x000fe40008400000 */
[----:B------:R-:W5:Y:S04]  /*45b10*/  LDL.LU R80, [R1+0x728] ;  /* 0x0007280001507983 */ /* 0x000f680000300800 */
[----:B------:R0:W-:Y:S02]  /*45b20*/  @!P0 STG.E.U8 desc[UR54][R24.64+0xa9], R35 ;  /* 0x0000a92318008986 */ /* 0x0001e4000c101136 */
[----:B0-----:R-:W-:Y:S01]  /*45b30*/  F2FP.SATFINITE.E4M3.F32.PACK_AB_MERGE_C R25, RZ, R3, RZ ;  /* 0x00000003ff19723e */ /* 0x001fe200048070ff */
[----:B------:R-:W-:-:S02]  /*45b40*/  FMUL R3, R75, UR4 ;  /* 0x000000044b037c20 */ /* 0x000fc40008400000 */
[----:B------:R-:W5:Y:S01]  /*45b50*/  LDL.LU R75, [R1+0x72c] ;  /* 0x00072c00014b7983 */ /* 0x000f620000300800 */
[----:B------:R-:W-:Y:S02]  /*45b60*/  ISETP.NE.AND P2, PT, R68, RZ, PT ;  /* 0x000000ff4400720c */ /* 0x000fe40003f45270 */
[----:B------:R-:W-:-:S11]  /*45b70*/  ISETP.NE.AND P1, PT, R66, RZ, PT ;  /* 0x000000ff4200720c */ /* 0x000fd60003f25270 */
[----:B------:R-:W0:Y:S01]  /*45b80*/  @!P2 LDC.64 R32, c[0x0][0x5c0] ;  /* 0x00017000ff20ab82 */ /* 0x000e220000000a00 */
[----:B------:R-:W-:Y:S02]  /*45b90*/  ISETP.NE.AND P6, PT, R67, RZ, PT ;  /* 0x000000ff4300720c */ /* 0x000fe40003fc5270 */
[----:B------:R-:W-:Y:S01]  /*45ba0*/  ISETP.NE.AND P5, PT, R69, RZ, PT ;  /* 0x000000ff4500720c */ /* 0x000fe20003fa5270 */
[----:B------:R-:W-:Y:S10]  /*45bb0*/  @!P1 STG.E.U8 desc[UR54][R22.64+0xa0], R37 ;  /* 0x0000a02516009986 */ /* 0x000ff4000c101136 */
[----:B------:R1:W-:Y:S01]  /*45bc0*/  @!P6 STG.E.U8 desc[UR54][R20.64+0xa1], R31 ;  /* 0x0000a11f1400e986 */ /* 0x0003e2000c101136 */
[----:B0-----:R-:W-:-:S05]  /*45bd0*/  @!P2 IADD3 R28, P6, R45, R32, RZ ;  /* 0x000000202d1ca210 */ /* 0x001fca0007fde0ff */
[----:B------:R-:W-:Y:S02]  /*45be0*/  @!P2 IMAD.X R29, R38, 0x1, R33, P6 ;  /* 0x00000001261da824 */ /* 0x000fe400030e0621 */
[----:B------:R-:W0:Y:S01]  /*45bf0*/  @!P5 LDC.64 R32, c[0x0][0x5c0] ;  /* 0x00017000ff20db82 */ /* 0x000e220000000a00 */
[----:B------:R-:W-:Y:S02]  /*45c00*/  ISETP.NE.AND P4, PT, R70, RZ, PT ;  /* 0x000000ff4600720c */ /* 0x000fe40003f85270 */
[----:B-1----:R-:W-:Y:S01]  /*45c10*/  F2FP.SATFINITE.E4M3.F32.PACK_AB_MERGE_C R31, RZ, R3, RZ ;  /* 0x00000003ff1f723e */ /* 0x002fe200048070ff */
[----:B------:R1:W-:Y:S01]  /*45c20*/  @!P2 STG.E.U8 desc[UR54][R28.64+0xa0], R25 ;  /* 0x0000a0191c00a986 */ /* 0x0003e2000c101136 */
[----:B0-----:R-:W-:-:S05]  /*45c30*/  @!P5 IADD3 R22, P6, R47, R32, RZ ;  /* 0x000000202f16d210 */ /* 0x001fca0007fde0ff */
[----:B------:R-:W-:-:S05]  /*45c40*/  @!P5 IMAD.X R23, R40, 0x1, R33, P6 ;  /* 0x000000012817d824 */ /* 0x000fca00030e0621 */
[----:B------:R0:W-:Y:S01]  /*45c50*/  @!P5 STG.E.U8 desc[UR54][R22.64+0xa1], R31 ;  /* 0x0000a11f1600d986 */ /* 0x0001e2000c101136 */
[----:B------:R-:W-:Y:S02]  /*45c60*/  ISETP.NE.AND P5, PT, R62, RZ, PT ;  /* 0x000000ff3e00720c */ /* 0x000fe40003fa5270 */
[----:B------:R-:W-:-:S11]  /*45c70*/  ISETP.NE.AND P6, PT, R71, RZ, PT ;  /* 0x000000ff4700720c */ /* 0x000fd60003fc5270 */
[----:B-1----:R-:W1:Y:S01]  /*45c80*/  @!P5 LDC.64 R28, c[0x0][0x5c0] ;  /* 0x00017000ff1cdb82 */ /* 0x002e620000000a00 */
[----:B--2---:R-:W-:Y:S02]  /*45c90*/  FMUL R3, R78, UR4 ;  /* 0x000000044e037c20 */ /* 0x004fe40008400000 */
[----:B------:R-:W2:Y:S03]  /*45ca0*/  LDL.LU R78, [R1+0x730] ;  /* 0x00073000014e7983 */ /* 0x000ea60000300800 */
[----:B------:R-:W-:-:S05]  /*45cb0*/  F2FP.SATFINITE.E4M3.F32.PACK_AB_MERGE_C R33, RZ, R3, RZ ;  /* 0x00000003ff21723e */ /* 0x000fca00048070ff */
[----:B------:R1:W-:Y:S01]  /*45cc0*/  @!P4 STG.E.U8 desc[UR54][R18.64+0xa8], R33 ;  /* 0x0000a8211200c986 */ /* 0x0003e2000c101136 */
[----:B------:R-:W-:-:S13]  /*45cd0*/  ISETP.NE.AND P4, PT, R63, RZ, PT ;  /* 0x000000ff3f00720c */ /* 0x000fda0003f85270 */
[----:B------:R-:W0:Y:S01]  /*45ce0*/  @!P4 LDC.64 R20, c[0x0][0x5c0] ;  /* 0x00017000ff14cb82 */ /* 0x000e220000000a00 */
[----:B---3--:R-:W-:Y:S02]  /*45cf0*/  FMUL R3, R77, UR4 ;  /* 0x000000044d037c20 */ /* 0x008fe40008400000 */
[----:B------:R-:W3:Y:S03]  /*45d00*/  LDL.LU R77, [R1+0x734] ;  /* 0x00073400014d7983 */ /* 0x000ee60000300800 */
[----:B------:R-:W-:Y:S01]  /*45d10*/  F2FP.SATFINITE.E4M3.F32.PACK_AB_MERGE_C R25, RZ, R3, RZ ;  /* 0x00000003ff19723e */ /* 0x000fe200048070ff */
[----:B------:R-:W3:Y:S04]  /*45d20*/  LDL.LU R79, [R1+0x738] ;  /* 0x00073800014f7983 */ /* 0x000ee80000300800 */
[----:B------:R1:W-:Y:S01]  /*45d30*/  @!P6 STG.E.U8 desc[UR54][R16.64+0xa9], R25 ;  /* 0x0000a9191000e986 */ /* 0x0003e2000c101136 */
[----:B0-----:R-:W-:Y:S01]  /*45d40*/  @!P4 IADD3 R20, P6, R49, R20, RZ ;  /* 0x000000143114c210 */ /* 0x001fe20007fde0ff */
[----:B----4-:R-:W-:-:S02]  /*45d50*/  FMUL R3, R76, UR4 ;  /* 0x000000044c037c20 */ /* 0x010fc40008400000 */
[----:B------:R-:W4:Y:S03]  /*45d60*/  LDL.LU R76, [R1+0x73c] ;  /* 0x00073c00014c7983 */ /* 0x000f260000300800 */
[----:B------:R-:W-:Y:S01]  /*45d70*/  F2FP.SATFINITE.E4M3.F32.PACK_AB_MERGE_C R23, RZ, R3, RZ ;  /* 0x00000003ff17723e */ /* 0x000fe200048070ff */
[----:B-----5:R-:W-:Y:S01]  /*45d80*/  FMUL R3, R81, UR4 ;  /* 0x0000000451037c20 */ /* 0x020fe20008400000 */
[----:B------:R-:W-:Y:S01]  /*45d90*/  @!P4 IMAD.X R21, R42, 0x1, R21, P6 ;  /* 0x000000012a15c824 */ /* 0x000fe200030e0615 */
[----:B-1----:R-:W-:-:S03]  /*45da0*/  @!P5 IADD3 R18, P6, R51, R28, RZ ;  /* 0x0000001c3312d210 */ /* 0x002fc60007fde0ff */
[----:B------:R-:W-:Y:S01]  /*45db0*/  F2FP.SATFINITE.E4M3.F32.PACK_AB_MERGE_C R25, RZ, R3, RZ ;  /* 0x00000003ff19723e */ /* 0x000fe200048070ff */
[----:B------:R-:W-:Y:S01]  /*45dc0*/  FMUL R3, R80, UR4 ;  /* 0x0000000450037c20 */ /* 0x000fe20008400000 */
[----:B------:R-:W-:-:S04]  /*45dd0*/  @!P5 IMAD.X R19, R44, 0x1, R29, P6 ;  /* 0x000000012c13d824 */ /* 0x000fc800030e061d */
[----:B------:R-:W-:Y:S01]  /*45de0*/  F2FP.SATFINITE.E4M3.F32.PACK_AB_MERGE_C R29, RZ, R3, RZ ;  /* 0x00000003ff1d723e */ /* 0x000fe200048070ff */
[----:B------:R-:W-:Y:S02]  /*45df0*/  FMUL R3, R75, UR4 ;  /* 0x000000044b037c20 */ /* 0x000fe40008400000 */
[----:B------:R-:W5:Y:S01]  /*45e00*/  LDL.LU R75, [R1+0x740] ;  /* 0x00074000014b7983 */ /* 0x000f620000300800 */
[----:B------:R-:W-:-:S03]  /*45e10*/  ISETP.NE.AND P2, PT, R61, RZ, PT ;  /* 0x000000ff3d00720c */ /* 0x000fc60003f45270 */
[----:B------:R0:W-:Y:S01]  /*45e20*/  @!P4 STG.E.U8 desc[UR54][R20.64+0xa8], R23 ;  /* 0x0000a8171400c986 */ /* 0x0001e2000c101136 */
[----:B------:R-:W-:-:S03]  /*45e30*/  ISETP.NE.AND P4, PT, R64, RZ, PT ;  /* 0x000000ff4000720c */ /* 0x000fc60003f85270 */
[----:B------:R1:W-:Y:S01]  /*45e40*/  @!P5 STG.E.U8 desc[UR54][R18.64+0xa9], R25 ;  /* 0x0000a9191200d986 */ /* 0x0003e2000c101136 */
[----:B------:R-:W-:-:S05]  /*45e50*/  ISETP.NE.AND P5, PT, R72, RZ, PT ;  /* 0x000000ff4800720c */ /* 0x000fca0003fa5270 */
[----:B------:R-:W1:Y:S01]  /*45e60*/  @!P2 LDC.64 R16, c[0x0][0x5c0] ;  /* 0x00017000ff10ab82 */ /* 0x000e620000000a00 */
[----:B0-----:R-:W-:-:S07]  /*45e70*/  F2FP.SATFINITE.E4M3.F32.PACK_AB_MERGE_C R21, RZ, R3, RZ ;  /* 0x00000003ff15723e */ /* 0x001fce00048070ff */
[----:B------:R-:W-:Y:S04]  /*45e80*/  @!P5 STG.E.U8 desc[UR54][R14.64+0xa0], R29 ;  /* 0x0000a01d0e00d986 */ /* 0x000fe8000c101136 */
[----:B------:R0:W-:Y:S01]  /*45e90*/  @!P4 STG.E.U8 desc[UR54][R12.64+0xa1], R21 ;  /* 0x0000a1150c00c986 */ /* 0x0001e2000c101136 */
[----:B-1----:R-:W-:-:S05]  /*45ea0*/  @!P2 IADD3 R16, P5, R53, R16, RZ ;  /* 0x000000103510a210 */ /* 0x002fca0007fbe0ff */
[----:B------:R-:W-:Y:S02]  /*45eb0*/  @!P2 IMAD.X R17, R46, 0x1, R17, P5 ;  /* 0x000000012e11a824 */ /* 0x000fe400028e0611 */
[----:B--2---:R-:W-:Y:S02]  /*45ec0*/  FMUL R3, R78, UR4 ;  /* 0x000000044e037c20 */ /* 0x004fe40008400000 */
[----:B------:R-:W2:Y:S03]  /*45ed0*/  LDL.LU R78, [R1+0x744] ;  /* 0x00074400014e7983 */ /* 0x000ea60000300800 */
[----:B------:R-:W-:-:S05]  /*45ee0*/  F2FP.SATFINITE.E4M3.F32.PACK_AB_MERGE_C R19, RZ, R3, RZ ;  /* 0x00000003ff13723e */ /* 0x000fca00048070ff */
[----:B------:R1:W-:Y:S01]  /*45ef0*/  @!P2 STG.E.U8 desc[UR54][R16.64+0xa0], R19 ;  /* 0x0000a0131000a986 */ /* 0x0003e2000c101136 */
[----:B---3--:R-:W-:-:S03]  /*45f00*/  FMUL R3, R77, UR4 ;  /* 0x000000044d037c20 */ /* 0x008fc60008400000 */
[----:B------:R-:W3:Y:S02]  /*45f10*/  LDL.LU R77, [R1+0x748] ;  /* 0x00074800014d7983 */ /* 0x000ee40000300800 */
[----:B0-----:R-:W-:Y:S01]  /*45f20*/  F2FP.SATFINITE.E4M3.F32.PACK_AB_MERGE_C R21, RZ, R3, RZ ;  /* 0x00000003ff15723e */ /* 0x001fe200048070ff */
[----:B------:R-:W-:Y:S01]  /*45f30*/  FMUL R3, R79, UR4 ;  /* 0x000000044f037c20 */ /* 0x000fe20008400000 */
[----:B----4-:R-:W-:Y:S02]  /*45f40*/  FMUL R12, R76, UR4 ;  /* 0x000000044c0c7c20 */ /* 0x010fe40008400000 */
[----:B------:R-:W4:Y:S02]  /*45f50*/  LDL.LU R76, [R1+0x74c] ;  /* 0x00074c00014c7983 */ /* 0x000f240000300800 */
[----:B-1----:R-:W-:Y:S01]  /*45f60*/  F2FP.SATFINITE.E4M3.F32.PACK_AB_MERGE_C R17, RZ, R3, RZ ;  /* 0x00000003ff11723e */ /* 0x002fe200048070ff */
[----:B-----5:R-:W-:Y:S02]  /*45f70*/  FMUL R3, R75, UR4 ;  /* 0x000000044b037c20 */ /* 0x020fe40008400000 */
[----:B------:R-:W5:Y:S01]  /*45f80*/  LDL.LU R75, [R1+0x750] ;  /* 0x00075000014b7983 */ /* 0x000f620000300800 */
[----:B------:R-:W-:-:S13]  /*45f90*/  ISETP.NE.AND P1, PT, R60, RZ, PT ;  /* 0x000000ff3c00720c */ /* 0x000fda0003f25270 */
[----:B------:R-:W0:Y:S01]  /*45fa0*/  @!P1 LDC.64 R22, c[0x0][0x5c0] ;  /* 0x00017000ff169b82 */ /* 0x000e220000000a00 */
[----:B------:R-:W-:Y:S02]  /*45fb0*/  ISETP.NE.AND P0, PT, R58, RZ, PT ;  /* 0x000000ff3a00720c */ /* 0x000fe40003f05270 */
[----:B------:R-:W-:Y:S02]  /*45fc0*/  ISETP.NE.AND P3, PT, R56, RZ, PT ;  /* 0x000000ff3800720c */ /* 0x000fe40003f65270 */
[----:B------:R-:W-:Y:S02]  /*45fd0*/  ISETP.NE.AND P4, PT, R65, RZ, PT ;  /* 0x000000ff4100720c */ /* 0x000fe40003f85270 */
[----:B------:R-:W-:-:S09]  /*45fe0*/  ISETP.NE.AND P5, PT, R73, RZ, PT ;  /* 0x000000ff4900720c */ /* 0x000fd20003fa5270 */
[----:B------:R-:W1:Y:S01]  /*45ff0*/  @!P3 LDC.64 R24, c[0x0][0x5c0] ;  /* 0x00017000ff18bb82 */ /* 0x000e620000000a00 */
[----:B0-----:R-:W-:-:S05]  /*46000*/  @!P1 IADD3 R14, P2, R55, R22, RZ ;  /* 0x00000016370e9210 */ /* 0x001fca0007f5e0ff */
[----:B------:R-:W-:Y:S02]  /*46010*/  @!P1 IMAD.X R15, R48, 0x1, R23, P2 ;  /* 0x00000001300f9824 */ /* 0x000fe400010e0617 */
[----:B------:R-:W0:Y:S01]  /*46020*/  @!P0 LDC.64 R22, c[0x0][0x5c0] ;  /* 0x00017000ff168b82 */ /* 0x000e220000000a00 */
[----:B------:R-:W-:Y:S02]  /*46030*/  ISETP.NE.AND P6, PT, R74, RZ, PT ;  /* 0x000000ff4a00720c */ /* 0x000fe40003fc5270 */
[----:B------:R1:W-:Y:S01]  /*46040*/  @!P1 STG.E.U8 desc[UR54][R14.64+0xa1], R21 ;  /* 0x0000a1150e009986 */ /* 0x0003e2000c101136 */
[----:B------:R-:W-:Y:S02]  /*46050*/  F2FP.SATFINITE.E4M3.F32.PACK_AB_MERGE_C R19, RZ, R12, RZ ;  /* 0x0000000cff13723e */ /* 0x000fe400048070ff */
[----:B------:R-:W-:Y:S01]  /*46060*/  ISETP.LT.OR P1, PT, R26, 0xa1, !P4 ;  /* 0x000000a11a00780c */ /* 0x000fe20006721670 */
[----:B------:R-:W-:Y:S01]  /*46070*/  @!P5 STG.E.U8 desc[UR54][R10.64+0xa8], R17 ;  /* 0x0000a8110a00d986 */ /* 0x000fe2000c101136 */
[----:B-1----:R-:W-:-:S02]  /*46080*/  F2FP.SATFINITE.E4M3.F32.PACK_AB_MERGE_C R21, RZ, R3, RZ ;  /* 0x00000003ff15723e */ /* 0x002fc400048070ff */
[----:B0-----:R-:W-:-:S05]  /*46090*/  @!P0 IADD3 R12, P2, R57, R22, RZ ;  /* 0x00000016390c8210 */ /* 0x001fca0007f5e0ff */
[----:B------:R-:W-:Y:S01]  /*460a0*/  @!P0 IMAD.X R13, R50, 0x1, R23, P2 ;  /* 0x00000001320d8824 */ /* 0x000fe200010e0617 */
[----:B------:R-:W-:Y:S01]  /*460b0*/  ISETP.LT.OR P2, PT, R26, 0xa2, !P4 ;  /* 0x000000a21a00780c */ /* 0x000fe20006741670 */
[----:B------:R0:W-:Y:S02]  /*460c0*/  @!P6 STG.E.U8 desc[UR54][R8.64+0xa9], R19 ;  /* 0x0000a9130800e986 */ /* 0x0001e4000c101136 */
[----:B------:R-:W1:Y:S02]  /*460d0*/  @!P1 LDC.64 R22, c[0x0][0x5c0] ;  /* 0x00017000ff169b82 */ /* 0x000e640000000a00 */
[----:B------:R2:W-:Y:S01]  /*460e0*/  @!P0 STG.E.U8 desc[UR54][R12.64+0xa8], R21 ;  /* 0x0000a8150c008986 */ /* 0x0005e2000c101136 */
[----:B------:R-:W-:-:S05]  /*460f0*/  @!P3 IADD3 R14, P0, R59, R24, RZ ;  /* 0x000000183b0eb210 */ /* 0x000fca0007f1e0ff */
[----:B------:R-:W-:Y:S02]  /*46100*/  @!P3 IMAD.X R15, R52, 0x1, R25, P0 ;  /* 0x00000001340fb824 */ /* 0x000fe400000e0619 */
[----:B------:R-:W1:Y:S01]  /*46110*/  @!P2 LDC.64 R24, c[0x0][0x5c0] ;  /* 0x00017000ff18ab82 */ /* 0x000e620000000a00 */
[--C-:B0-----:R-:W-:Y:S02]  /*46120*/  @!P1 IMAD.MOV.U32 R8, RZ, RZ, R6.reuse ;  /* 0x000000ffff089224 */ /* 0x101fe400078e0006 */
[----:B------:R-:W-:Y:S02]  /*46130*/  @!P1 IMAD.MOV.U32 R9, RZ, RZ, R27 ;  /* 0x000000ffff099224 */ /* 0x000fe400078e001b */
[----:B------:R-:W-:Y:S02]  /*46140*/  @!P2 IMAD.MOV.U32 R10, RZ, RZ, R6 ;  /* 0x000000ffff0aa224 */ /* 0x000fe400078e0006 */
[----:B------:R-:W-:-:S04]  /*46150*/  @!P1 IMAD.WIDE.U32 R8, R4, 0x180, R8 ;  /* 0x0000018004089825 */ /* 0x000fc800078e0008 */
[----:B------:R-:W-:Y:S02]  /*46160*/  @!P2 IMAD.MOV.U32 R11, RZ, RZ, R27 ;  /* 0x000000ffff0ba224 */ /* 0x000fe400078e001b */
[----:B--2---:R-:W-:Y:S01]  /*46170*/  @!P1 IMAD R12, R5, 0x180, RZ ;  /* 0x00000180050c9824 */ /* 0x004fe200078e02ff */
[----:B------:R-:W-:Y:S01]  /*46180*/  ISETP.LT.OR P0, PT, R26, 0xa9, !P4 ;  /* 0x000000a91a00780c */ /* 0x000fe20006701670 */
[----:B------:R-:W-:Y:S01]  /*46190*/  @!P2 IMAD.WIDE.U32 R10, R4, 0x180, R10 ;  /* 0x00000180040aa825 */ /* 0x000fe200078e000a */
[----:B------:R-:W-:Y:S02]  /*461a0*/  ISETP.LT.OR P4, PT, R26, 0xaa, !P4 ;  /* 0x000000aa1a00780c */ /* 0x000fe40006781670 */
[----:B------:R-:W-:-:S09]  /*461b0*/  LOP3.LUT P6, RZ, R0, 0x400000, RZ, 0xc0, !PT ;  /* 0x0040000000ff7812 */ /* 0x000fd200078cc0ff */
[----:B------:R-:W0:Y:S08]  /*461c0*/  @!P0 LDC.64 R18, c[0x0][0x5c0] ;  /* 0x00017000ff128b82 */ /* 0x000e300000000a00 */
[----:B------:R-:W2:Y:S01]  /*461d0*/  @!P4 LDC.64 R20, c[0x0][0x5c0] ;  /* 0x00017000ff14cb82 */ /* 0x000ea20000000a00 */
[----:B------:R-:W-:Y:S01]  /*461e0*/  BSSY B1, `(.L_x_116) ;  /* 0x000001e000017945 */ /* 0x000fe20003800000 */
[----:B------:R-:W-:-:S05]  /*461f0*/  FMUL R3, R78, UR4 ;  /* 0x000000044e037c20 */ /* 0x000fca0008400000 */
[----:B------:R-:W-:-:S05]  /*46200*/  F2FP.SATFINITE.E4M3.F32.PACK_AB_MERGE_C R17, RZ, R3, RZ ;  /* 0x00000003ff11723e */ /* 0x000fca00048070ff */
[----:B------:R4:W-:Y:S01]  /*46210*/  @!P3 STG.E.U8 desc[UR54][R14.64+0xa9], R17 ;  /* 0x0000a9110e00b986 */ /* 0x0009e2000c101136 */
[----:B-1----:R-:W-:-:S04]  /*46220*/  @!P1 IADD3 R8, P3, R8, R22, RZ ;  /* 0x0000001608089210 */ /* 0x002fc80007f7e0ff */
[----:B------:R-:W-:Y:S01]  /*46230*/  @!P1 IADD3.X R9, R23, R9, R12, P3, !PT ;  /* 0x0000000917099210 */ /* 0x000fe20001ffe40c */
[----:B------:R-:W-:Y:S01]  /*46240*/  @!P2 IMAD R12, R5, 0x180, RZ ;  /* 0x00000180050ca824 */ /* 0x000fe200078e02ff */
[----:B------:R-:W-:-:S04]  /*46250*/  @!P2 IADD3 R10, P3, R10, R24, RZ ;  /* 0x000000180a0aa210 */ /* 0x000fc80007f7e0ff */
[----:B------:R-:W-:Y:S01]  /*46260*/  @!P2 IADD3.X R11, R25, R11, R12, P3, !PT ;  /* 0x0000000b190ba210 */ /* 0x000fe20001ffe40c */
[----:B---3--:R-:W-:-:S05]  /*46270*/  FMUL R3, R77, UR4 ;  /* 0x000000044d037c20 */ /* 0x008fca0008400000 */
[----:B------:R-:W-:-:S05]  /*46280*/  F2FP.SATFINITE.E4M3.F32.PACK_AB_MERGE_C R13, RZ, R3, RZ ;  /* 0x00000003ff0d723e */ /* 0x000fca00048070ff */
[----:B------:R1:W-:Y:S01]  /*46290*/  @!P1 STG.E.U8 desc[UR54][R8.64+0xa0], R13 ;  /* 0x0000a00d08009986 */ /* 0x0003e2000c101136 */
[----:B------:R-:W-:Y:S01]  /*462a0*/  ISETP.LT.OR P1, PT, R26, 0xa1, !P6 ;  /* 0x000000a11a00780c */ /* 0x000fe20007721670 */
[----:B----4-:R-:W-:-:S05]  /*462b0*/  FMUL R3, R76, UR4 ;  /* 0x000000044c037c20 */ /* 0x010fca0008400000 */
[----:B------:R-:W-:-:S05]  /*462c0*/  F2FP.SATFINITE.E4M3.F32.PACK_AB_MERGE_C R15, RZ, R3, RZ ;  /* 0x00000003ff0f723e */ /* 0x000fca00048070ff */
[----:B------:R1:W-:Y:S01]  /*462d0*/  @!P2 STG.E.U8 desc[UR54][R10.64+0xa1], R15 ;  /* 0x0000a10f0a00a986 */ /* 0x0003e2000c101136 */
[----:B-----5:R-:W-:-:S05]  /*462e0*/  FMUL R3, R75, UR4 ;  /* 0x000000044b037c20 */ /* 0x020fca0008400000 */
[----:B------:R-:W-:Y:S01]  /*462f0*/  F2FP.SATFINITE.E4M3.F32.PACK_AB_MERGE_C R3, RZ, R3, RZ ;  /* 0x00000003ff03723e */ /* 0x000fe200048070ff */
[----:B012---:R-:W-:Y:S06]  /*46300*/  @P1 BRA `(.L_x_117) ;  /* 0x00000000002c1947 */ /* 0x007fec0003800000 */
        /* <DEDUP_REMOVED lines=11> */
.L_x_117:
[----:B------:R-:W-:Y:S05]  /*463c0*/  BSYNC B1 ;  /* 0x0000000000017941 */ /* 0x000fea0003800000 */
.L_x_116:
[----:B0-----:R-:W2:Y:S04]  /*463d0*/  LDL.LU R8, [R1+0x758] ;  /* 0x0007580001087983 */ /* 0x001ea80000300800 */
[----:B------:R-:W3:Y:S04]  /*463e0*/  LDL.LU R16, [R1+0x75c] ;  /* 0x00075c0001107983 */ /* 0x000ee80000300800 */
[----:B------:R-:W4:Y:S01]  /*463f0*/  LDL.LU R3, [R1+0x754] ;  /* 0x0007540001037983 */ /* 0x000f220000300800 */
[--C-:B------:R-:W-:Y:S01]  /*46400*/  @!P0 IMAD.MOV.U32 R9, RZ, RZ, R27.reuse ;  /* 0x000000ffff098224 */ /* 0x100fe200078e001b */
[----:B------:R-:W-:Y:S01]  /*46410*/  ISETP.LT.OR P1, PT, R26, 0xa2, !P6 ;  /* 0x000000a21a00780c */ /* 0x000fe20007721670 */
[----:B------:R-:W-:Y:S01]  /*46420*/  @!P4 IMAD.MOV.U32 R10, RZ, RZ, R6 ;  /* 0x000000ffff0ac224 */ /* 0x000fe200078e0006 */
[----:B------:R-:W-:Y:S01]  /*46430*/  BSSY B1, `(.L_x_118) ;  /* 0x000001d000017945 */ /* 0x000fe20003800000 */
[----:B------:R-:W-:-:S02]  /*46440*/  @!P4 IMAD.MOV.U32 R11, RZ, RZ, R27 ;  /* 0x000000ffff0bc224 */ /* 0x000fc400078e001b */
[----:B------:R-:W-:Y:S02]  /*46450*/  @!P4 IMAD R15, R5, 0x180, RZ ;  /* 0x00000180050fc824 */ /* 0x000fe400078e02ff */
[----:B------:R-:W-:-:S04]  /*46460*/  @!P4 IMAD.WIDE.U32 R12, R4, 0x180, R10 ;  /* 0x00000180040cc825 */ /* 0x000fc800078e000a */
[----:B------:R-:W-:Y:S01]  /*46470*/  @!P0 IMAD R11, R5, 0x180, RZ ;  /* 0x00000180050b8824 */ /* 0x000fe200078e02ff */
[----:B------:R-:W-:-:S04]  /*46480*/  @!P4 IADD3 R12, P3, R12, R20, RZ ;  /* 0x000000140c0cc210 */ /* 0x000fc80007f7e0ff */
[----:B------:R-:W-:Y:S01]  /*46490*/  @!P4 IADD3.X R13, R21, R13, R15, P3, !PT ;  /* 0x0000000d150dc210 */ /* 0x000fe20001ffe40f */
[----:B--2---:R-:W-:Y:S01]  /*464a0*/  FMUL R14, R8, UR4 ;  /* 0x00000004080e7c20 */ /* 0x004fe20008400000 */
[----:B------:R-:W-:-:S04]  /*464b0*/  @!P0 IMAD.MOV.U32 R8, RZ, RZ, R6 ;  /* 0x000000ffff088224 */ /* 0x000fc800078e0006 */
[----:B------:R-:W-:Y:S01]  /*464c0*/  @!P0 IMAD.WIDE.U32 R8, R4, 0x180, R8 ;  /* 0x0000018004088825 */ /* 0x000fe200078e0008 */
[----:B------:R-:W-:-:S03]  /*464d0*/  F2FP.SATFINITE.E4M3.F32.PACK_AB_MERGE_C R15, RZ, R14, RZ ;  /* 0x0000000eff0f723e */ /* 0x000fc600048070ff */
[----:B----4-:R-:W-:Y:S01]  /*464e0*/  FMUL R3, R3, UR4 ;  /* 0x0000000403037c20 */ /* 0x010fe20008400000 */
[----:B------:R-:W-:Y:S01]  /*464f0*/  @!P0 IADD3 R10, P2, R8, R18, RZ ;  /* 0x00000012080a8210 */ /* 0x000fe20007f5e0ff */
[----:B---3--:R-:W-:-:S03]  /*46500*/  FMUL R8, R16, UR4 ;  /* 0x0000000410087c20 */ /* 0x008fc60008400000 */
[----:B------:R-:W-:Y:S02]  /*46510*/  F2FP.SATFINITE.E4M3.F32.PACK_AB_MERGE_C R3, RZ, R3, RZ ;  /* 0x00000003ff03723e */ /* 0x000fe400048070ff */
[----:B------:R-:W-:Y:S02]  /*46520*/  @!P0 IADD3.X R11, R19, R9, R11, P2, !PT ;  /* 0x00000009130b8210 */ /* 0x000fe400017fe40b */
[----:B------:R-:W-:Y:S01]  /*46530*/  F2FP.SATFINITE.E4M3.F32.PACK_AB_MERGE_C R17, RZ, R8, RZ ;  /* 0x00000008ff11723e */ /* 0x000fe200048070ff */
[----:B------:R-:W-:Y:S06]  /*46540*/  @P1 BRA `(.L_x_119) ;  /* 0x00000000002c1947 */ /* 0x000fec0003800000 */
        /* <DEDUP_REMOVED lines=11> */
.L_x_119:
[----:B------:R-:W-:Y:S05]  /*46600*/  BSYNC B1 ;  /* 0x0000000000017941 */ /* 0x000fea0003800000 */
.L_x_118:
[----:B0-----:R-:W2:Y:S04]  /*46610*/  LDL.LU R3, [R1+0x760] ;  /* 0x0007600001037983 */ /* 0x001ea80000300800 */
[----:B------:R-:W3:Y:S01]  /*46620*/  LDL.LU R8, [R1+0x764] ;  /* 0x0007640001087983 */ /* 0x000ee20000300800 */
[C---:B------:R-:W-:Y:S01]  /*46630*/  ISETP.LT.OR P1, PT, R26.reuse, 0xa9, !P6 ;  /* 0x000000a91a00780c */ /* 0x040fe20007721670 */
[----:B------:R-:W-:Y:S02]  /*46640*/  BSSY B1, `(.L_x_120) ;  /* 0x0000012000017945 */ /* 0x000fe40003800000 */
[----:B------:R0:W-:Y:S01]  /*46650*/  @!P0 STG.E.U8 desc[UR54][R10.64+0xa8], R15 ;  /* 0x0000a80f0a008986 */ /* 0x0001e2000c101136 */
[----:B------:R-:W-:-:S03]  /*46660*/  ISETP.LT.OR P0, PT, R26, 0xaa, !P6 ;  /* 0x000000aa1a00780c */ /* 0x000fc60007701670 */
[----:B------:R0:W-:Y:S01]  /*46670*/  @!P4 STG.E.U8 desc[UR54][R12.64+0xa9], R17 ;  /* 0x0000a9110c00c986 */ /* 0x0001e2000c101136 */
[----:B--2---:R-:W-:Y:S01]  /*46680*/  FMUL R3, R3, UR4 ;  /* 0x0000000403037c20 */ /* 0x004fe20008400000 */
[----:B---3--:R-:W-:-:S04]  /*46690*/  FMUL R14, R8, UR4 ;  /* 0x00000004080e7c20 */ /* 0x008fc80008400000 */
[----:B------:R-:W-:Y:S01]  /*466a0*/  F2FP.SATFINITE.E4M3.F32.PACK_AB_MERGE_C R3, RZ, R3, RZ ;  /* 0x00000003ff03723e */ /* 0x000fe200048070ff */
[----:B0-----:R-:W-:Y:S06]  /*466b0*/  @P1 BRA `(.L_x_121) ;  /* 0x0000000000281947 */ /* 0x001fec0003800000 */
[----:B------:R-:W-:Y:S01]  /*466c0*/  IMAD.MOV.U32 R26, RZ, RZ, R6 ;  /* 0x000000ffff1a7224 */ /* 0x000fe200078e0006 */
[----:B------:R-:W-:Y:S01]  /*466d0*/  ULDC.64 UR8, c[0x0][0x5c0] ;  /* 0x0001700000087ab9 */ /* 0x000fe20000000a00 */
        /* <DEDUP_REMOVED lines=8> */
.L_x_121:
[----:B------:R-:W-:Y:S05]  /*46760*/  BSYNC B1 ;  /* 0x0000000000017941 */ /* 0x000fea0003800000 */
.L_x_120:
[----:B0-----:R-:W-:Y:S01]  /*46770*/  F2FP.SATFINITE.E4M3.F32.PACK_AB_MERGE_C R3, RZ, R14, RZ ;  /* 0x0000000eff03723e */ /* 0x001fe200048070ff */
[----:B------:R-:W-:Y:S06]  /*46780*/  @P0 BRA `(.L_x_35) ;  /* 0x0000000000280947 */ /* 0x000fec0003800000 */
        /* <DEDUP_REMOVED lines=10> */
.L_x_35:
[----:B------:R-:W-:Y:S05]  /*46830*/  BSYNC B0 ;  /* 0x0000000000007941 */ /* 0x000fea0003800000 */
.L_x_31:
[----:B0-----:R-:W3:Y:S04]  /*46840*/  LDL.LU R5, [R1+0x784] ;  /* 0x0007840001057983 */ /* 0x001ee80000300800 */
[----:B------:R-:W3:Y:S01]  /*46850*/  LDL.LU R4, [R1+0x788] ;  /* 0x0007880001047983 */ /* 0x000ee20000300800 */
[----:B------:R-:W-:Y:S01]  /*46860*/  ULDC UR8, c[0x0][0xc] ;  /* 0x0000030000087ab9 */ /* 0x000fe20000000800 */
[----:B------:R-:W-:Y:S01]  /*46870*/  ULDC UR9, c[0x0][0x10] ;  /* 0x0000040000097ab9 */ /* 0x000fe20000000800 */
[----:B--2--5:R-:W3:Y:S01]  /*46880*/  LDC R3, c[0x0][0x14] ;  /* 0x00000500ff037b82 */ /* 0x024ee20000000800 */
[----:B------:R-:W-:Y:S01]  /*46890*/  UIMAD.WIDE.U32 UR8, UR8, UR9, URZ ;  /* 0x00000009080872a5 */ /* 0x000fe2000f8e003f */
[----:B------:R0:W5:Y:S05]  /*468a0*/  LDL R28, [R1+0x40] ;  /* 0x00004000011c7983 */ /* 0x00016a0000100800 */
[----:B---3--:R-:W-:-:S04]  /*468b0*/  IMAD.WIDE.U32 R4, R3, UR8, R4 ;  /* 0x0000000803047c25 */ /* 0x008fc8000f8e0004 */
[----:B------:R-:W-:Y:S01]  /*468c0*/  IMAD R3, R3, UR9, RZ ;  /* 0x0000000903037c24 */ /* 0x000fe2000f8e02ff */
[----:B------:R-:W-:Y:S01]  /*468d0*/  ULDC.64 UR8, c[0x0][0x650] ;  /* 0x0001940000087ab9 */ /* 0x000fe20000000a00 */
[----:B-1----:R-:W-:Y:S01]  /*468e0*/  IMAD.MOV.U32 R21, RZ, RZ, R4 ;  /* 0x000000ffff157224 */ /* 0x002fe200078e0004 */
[----:B------:R-:W-:Y:S01]  /*468f0*/  ISETP.GE.U32.AND P0, PT, R4, UR8, PT ;  /* 0x0000000804007c0c */ /* 0x000fe2000bf06070 */
[--C-:B------:R-:W-:Y:S01]  /*46900*/  IMAD.IADD R22, R5, 0x1, R3.reuse ;  /* 0x0000000105167824 */ /* 0x100fe200078e0203 */
[----:B------:R-:W-:Y:S01]  /*46910*/  UMOV UR8, 0xffffffff ;  /* 0xffffffff00087882 */ /* 0x000fe20000000000 */
[----:B------:R-:W-:Y:S01]  /*46920*/  IMAD.MOV.U32 R5, RZ, RZ, -0x1 ;  /* 0xffffffffff057424 */ /* 0x000fe200078e00ff */
[----:B------:R-:W-:Y:S01]  /*46930*/  PRMT R3, RZ, 0x7610, R3 ;  /* 0x00007610ff037816 */ /* 0x000fe20000000003 */
[----:B------:R-:W-:Y:S01]  /*46940*/  IMAD.U32 R4, RZ, RZ, UR8 ;  /* 0x00000008ff047e24 */ /* 0x000fe2000f8e00ff */
[----:B------:R0:W-:Y:S01]  /*46950*/  STL [R1+0x784], R22 ;  /* 0x0007841601007387 */ /* 0x0001e20000100800 */
[----:B------:R-:W-:-:S03]  /*46960*/  ISETP.GE.U32.AND.EX P0, PT, R22, UR9, PT, P0 ;  /* 0x0000000916007c0c */ /* 0x000fc6000bf06100 */
[----:B------:R0:W-:Y:S04]  /*46970*/  STL [R1+0x778], R5 ;  /* 0x0007780501007387 */ /* 0x0001e80000100800 */
[----:B------:R0:W-:Y:S04]  /*46980*/  STL [R1+0x788], R21 ;  /* 0x0007881501007387 */ /* 0x0001e80000100800 */
[----:B------:R0:W-:Y:S02]  /*46990*/  STL [R1+0x770], R4 ;  /* 0x0007700401007387 */ /* 0x0001e40000100800 */
[----:B------:R-:W-:Y:S05]  /*469a0*/  @P0 BRA `(.L_x_122) ;  /* 0x0000000400840947 */ /* 0x000fea0003800000 */
[----:B------:R-:W1:Y:S01]  /*469b0*/  S2R R16, SR_CTAID.X ;  /* 0x0000000000107919 */ /* 0x000e620000002500 */
[----:B------:R-:W2:Y:S01]  /*469c0*/  LDC.64 R10, c[0x0][0x628] ;  /* 0x00018a00ff0a7b82 */ /* 0x000ea20000000a00 */
[----:B------:R-:W-:Y:S01]  /*469d0*/  ULDC UR8, c[0x0][0x150] ;  /* 0x0000540000087ab9 */ /* 0x000fe20000000800 */
[----:B------:R-:W-:Y:S01]  /*469e0*/  IMAD.MOV.U32 R8, RZ, RZ, R21 ;  /* 0x000000ffff087224 */ /* 0x000fe200078e0015 */
[----:B------:R-:W3:Y:S01]  /*469f0*/  S2R R18, SR_CTAID.Y ;  /* 0x0000000000127919 */ /* 0x000ee20000002600 */
[----:B------:R-:W-:-:S04]  /*46a00*/  IMAD.MOV.U32 R9, RZ, RZ, R22 ;  /* 0x000000ffff097224 */ /* 0x000fc800078e0016 */
[----:B------:R-:W4:Y:S08]  /*46a10*/  LDC R19, c[0x0][0x144] ;  /* 0x00005100ff137b82 */ /* 0x000f300000000800 */
[----:B------:R-:W0:Y:S08]  /*46a20*/  LDC R12, c[0x0][0x630] ;  /* 0x00018c00ff0c7b82 */ /* 0x000e300000000800 */
[----:B------:R-:W0:Y:S01]  /*46a30*/  LDC.64 R14, c[0x0][0x620] ;  /* 0x00018800ff0e7b82 */ /* 0x000e220000000a00 */
[----:B--2---:R-:W-:-:S04]  /*46a40*/  ISETP.NE.U32.AND P0, PT, R10, RZ, PT ;  /* 0x000000ff0a00720c */ /* 0x004fc80003f05070 */
[----:B------:R-:W-:Y:S02]  /*46a50*/  ISETP.NE.AND.EX P0, PT, R11, RZ, PT, P0 ;  /* 0x000000ff0b00720c */ /* 0x000fe40003f05300 */
[----:B-1----:R-:W-:-:S05]  /*46a60*/  I2FP.F32.U32 R3, R16 ;  /* 0x0000001000037245 */ /* 0x002fca0000201000 */
[----:B------:R-:W-:-:S04]  /*46a70*/  FMUL R3, R3, UR8 ;  /* 0x0000000803037c20 */ /* 0x000fc80008400000 */
[----:B------:R1:W2:Y:S02]  /*46a80*/  F2I.U32.TRUNC.NTZ R17, R3 ;  /* 0x0000000300117305 */ /* 0x0002a4000020f000 */
[----:B---34-:R-:W-:Y:S05]  /*46a90*/  @!P0 BRA `(.L_x_123) ;  /* 0x0000000000288947 */ /* 0x018fea0003800000 */
[----:B-1----:R-:W1:Y:S02]  /*46aa0*/  LDC R3, c[0x0][0x634] ;  /* 0x00018d00ff037b82 */ /* 0x002e640000000800 */
[----:B-1----:R-:W-:-:S05]  /*46ab0*/  IADD3 R3, P0, R21, R3, RZ ;  /* 0x0000000315037210 */ /* 0x002fca0007f1e0ff */
[----:B------:R-:W-:-:S04]  /*46ac0*/  IMAD.X R13, RZ, RZ, R22, P0 ;  /* 0x000000ffff0d7224 */ /* 0x000fc800000e0616 */
[----:B0-----:R-:W-:-:S04]  /*46ad0*/  IMAD.WIDE.U32 R4, R13, R10, RZ ;  /* 0x0000000a0d047225 */ /* 0x001fc800078e00ff */
[----:B------:R-:W-:-:S04]  /*46ae0*/  IMAD.WIDE.U32 R6, P0, R3, R11, R4 ;  /* 0x0000000b03067225 */ /* 0x000fc80007800004 */
[----:B------:R-:W-:-:S04]  /*46af0*/  IMAD.WIDE.U32 R4, R3, R10, RZ ;  /* 0x0000000a03047225 */ /* 0x000fc800078e00ff */
[----:B------:R-:W-:Y:S01]  /*46b00*/  IMAD.X R9, RZ, RZ, RZ, P0 ;  /* 0x000000ffff097224 */ /* 0x000fe200000e06ff */
[----:B------:R-:W-:Y:S01]  /*46b10*/  IADD3 RZ, P0, R5, R6, RZ ;  /* 0x0000000605ff7210 */ /* 0x000fe20007f1e0ff */
[----:B------:R-:W-:-:S04]  /*46b20*/  IMAD.MOV.U32 R8, RZ, RZ, R7 ;  /* 0x000000ffff087224 */ /* 0x000fc800078e0007 */
[----:B------:R-:W-:-:S08]  /*46b30*/  IMAD.WIDE.U32.X R8, R13, R11, R8, P0 ;  /* 0x0000000b0d087225 */ /* 0x000fd000000e0408 */
.L_x_123:
[-CC-:B0-----:R-:W-:Y:S01]  /*46b40*/  SHF.R.U64 R25, R8, R12.reuse, R9.reuse ;  /* 0x0000000c08197219 */ /* 0x181fe20000001209 */
[----:B------:R-:W0:Y:S01]  /*46b50*/  LDC.64 R26, c[0x0][0x640] ;  /* 0x00019000ff1a7b82 */ /* 0x000e220000000a00 */
[----:B-1----:R-:W-:Y:S01]  /*46b60*/  SHF.R.U32.HI R3, RZ, R12, R9 ;  /* 0x0000000cff037219 */ /* 0x002fe20000011609 */
[----:B------:R-:W-:Y:S01]  /*46b70*/  IMAD.MOV.U32 R4, RZ, RZ, R21 ;  /* 0x000000ffff047224 */ /* 0x000fe200078e0015 */
[----:B------:R-:W-:Y:S01]  /*46b80*/  IADD3 R7, P0, RZ, -R25, RZ ;  /* 0x80000019ff077210 */ /* 0x000fe20007f1e0ff */
[----:B------:R-:W-:Y:S01]  /*46b90*/  IMAD.MOV.U32 R5, RZ, RZ, R22 ;  /* 0x000000ffff057224 */ /* 0x000fe200078e0016 */
[----:B------:R-:W-:Y:S01]  /*46ba0*/  ULDC UR8, c[0x0][0x154] ;  /* 0x0000550000087ab9 */ /* 0x000fe20000000800 */
[----:B--2---:R-:W-:Y:S02]  /*46bb0*/  IMAD.MOV R17, RZ, RZ, -R17 ;  /* 0x000000ffff117224 */ /* 0x004fe400078e0a11 */
[----:B------:R-:W1:Y:S01]  /*46bc0*/  LDC R8, c[0x0][0x618] ;  /* 0x00018600ff087b82 */ /* 0x000e620000000800 */
[----:B------:R-:W-:-:S02]  /*46bd0*/  IMAD.X R3, RZ, RZ, ~R3, P0 ;  /* 0x000000ffff037224 */ /* 0x000fc400000e0e03 */
[----:B------:R-:W-:-:S04]  /*46be0*/  IMAD.WIDE.U32 R4, R7, R14, R4 ;  /* 0x0000000e07047225 */ /* 0x000fc800078e0004 */
[----:B------:R-:W-:Y:S01]  /*46bf0*/  IMAD R6, R3, R14, RZ ;  /* 0x0000000e03067224 */ /* 0x000fe200078e02ff */
[----:B------:R-:W2:Y:S01]  /*46c00*/  LDC R20, c[0x0][0x608] ;  /* 0x00018200ff147b82 */ /* 0x000ea20000000800 */
[----:B------:R-:W-:Y:S02]  /*46c10*/  IMAD R22, R19, R17, R16 ;  /* 0x0000001113167224 */ /* 0x000fe400078e0210 */
[----:B------:R-:W-:Y:S02]  /*46c20*/  IMAD R3, R7, R15, R6 ;  /* 0x0000000f07037224 */ /* 0x000fe400078e0206 */
[----:B------:R-:W-:Y:S02]  /*46c30*/  IMAD.MOV.U32 R7, RZ, RZ, 0x1 ;  /* 0x00000001ff077424 */ /* 0x000fe400078e00ff */
[----:B------:R-:W-:Y:S01]  /*46c40*/  IMAD.IADD R3, R5, 0x1, R3 ;  /* 0x0000000105037824 */ /* 0x000fe200078e0203 */
[----:B------:R-:W3:Y:S01]  /*46c50*/  LDC R24, c[0x0][0x658] ;  /* 0x00019600ff187b82 */ /* 0x000ee20000000800 */
[----:B------:R-:W-:-:S02]  /*46c60*/  I2FP.F32.U32 R5, R18 ;  /* 0x0000001200057245 */ /* 0x000fc40000201000 */
[----:B0-----:R-:W-:-:S03]  /*46c70*/  ISETP.NE.U32.AND P0, PT, R26, RZ, PT ;  /* 0x000000ff1a00720c */ /* 0x001fc60003f05070 */
[----:B------:R-:W-:Y:S01]  /*46c80*/  FMUL R6, R5, UR8 ;  /* 0x0000000805067c20 */ /* 0x000fe20008400000 */
[----:B------:R-:W-:Y:S01]  /*46c90*/  ISETP.NE.AND.EX P0, PT, R27, RZ, PT, P0 ;  /* 0x000000ff1b00720c */ /* 0x000fe20003f05300 */
[----:B------:R-:W0:Y:S01]  /*46ca0*/  LDC R15, c[0x0][0x148] ;  /* 0x00005200ff0f7b82 */ /* 0x000e220000000800 */
[-CC-:B-1----:R-:W-:Y:S01]  /*46cb0*/  SHF.R.U64 R12, R4, R8.reuse, R3.reuse ;  /* 0x00000008040c7219 */ /* 0x182fe20000001203 */
[----:B------:R1:W4:Y:S01]  /*46cc0*/  F2I.U32.TRUNC.NTZ R14, R6 ;  /* 0x00000006000e7305 */ /* 0x000322000020f000 */
[----:B------:R-:W-:Y:S01]  /*46cd0*/  SHF.R.U32.HI R3, RZ, R8, R3 ;  /* 0x00000008ff037219 */ /* 0x000fe20000011603 */
[----:B------:R-:W-:-:S04]  /*46ce0*/  IMAD.MOV.U32 R5, RZ, RZ, -0x1 ;  /* 0xffffffffff057424 */ /* 0x000fc800078e00ff */
[----:B------:R-:W0:Y:S01]  /*46cf0*/  LDC R16, c[0x0][0x600] ;  /* 0x00018000ff107b82 */ /* 0x000e220000000800 */
[-CC-:B--2---:R-:W-:Y:S02]  /*46d00*/  SHF.R.U64 R10, R12, R20.reuse, R3.reuse ;  /* 0x000000140c0a7219 */ /* 0x184fe40000001203 */
[----:B------:R-:W-:-:S05]  /*46d10*/  SHF.R.U32.HI R3, RZ, R20, R3 ;  /* 0x00000014ff037219 */ /* 0x000fca0000011603 */
[----:B------:R-:W2:Y:S01]  /*46d20*/  LDC R19, c[0x0][0x648] ;  /* 0x00019200ff137b82 */ /* 0x000ea20000000800 */
[-C--:B---3--:R-:W-:Y:S02]  /*46d30*/  SHF.L.U32 R4, R5, R24.reuse, RZ ;  /* 0x0000001805047219 */ /* 0x088fe400000006ff */
[-CC-:B------:R-:W-:Y:S02]  /*46d40*/  SHF.R.U64 R13, R10, R24.reuse, R3.reuse ;  /* 0x000000180a0d7219 */ /* 0x180fe40000001203 */
[----:B------:R-:W-:Y:S02]  /*46d50*/  SHF.R.U32.HI R5, RZ, R24, R3 ;  /* 0x00000018ff057219 */ /* 0x000fe40000011603 */
[----:B------:R-:W-:Y:S01]  /*46d60*/  LOP3.LUT R17, RZ, R4, RZ, 0x33, !PT ;  /* 0x00000004ff117212 */ /* 0x000fe200078e33ff */
[----:B------:R-:W3:Y:S01]  /*46d70*/  LDC R21, c[0x0][0x638] ;  /* 0x00018e00ff157b82 */ /* 0x000ee20000000800 */
[----:B------:R-:W-:Y:S01]  /*46d80*/  SHF.L.U32 R24, R7, R24, RZ ;  /* 0x0000001807187219 */ /* 0x000fe200000006ff */
[----:B------:R-:W-:-:S06]  /*46d90*/  IMAD.MOV.U32 R4, RZ, RZ, R13 ;  /* 0x000000ffff047224 */ /* 0x000fcc00078e000d */
[----:B------:R-:W0:Y:S01]  /*46da0*/  LDC R23, c[0x0][0x610] ;  /* 0x00018400ff177b82 */ /* 0x000e220000000800 */
[----:B-1--4-:R-:W-:Y:S05]  /*46db0*/  @!P0 BRA `(.L_x_124) ;  /* 0x0000000000288947 */ /* 0x012fea0003800000 */
[----:B------:R-:W1:Y:S02]  /*46dc0*/  LDC R4, c[0x0][0x64c] ;  /* 0x00019300ff047b82 */ /* 0x000e640000000800 */
[----:B-1----:R-:W-:-:S05]  /*46dd0*/  IADD3 R3, P0, R13, R4, RZ ;  /* 0x000000040d037210 */ /* 0x002fca0007f1e0ff */
        /* <DEDUP_REMOVED lines=8> */
.L_x_124:
[----:B------:R-:W1:Y:S01]  /*46e60*/  LDC R6, c[0x0][0x65c] ;  /* 0x00019700ff067b82 */ /* 0x000e620000000800 */
[----:B--2---:R-:W-:Y:S01]  /*46e70*/  SHF.R.U64 R3, R4, R19, R5 ;  /* 0x0000001304037219 */ /* 0x004fe20000001205 */
[----:B0-----:R-:W-:Y:S01]  /*46e80*/  VIADD R5, R16, 0xffffffff ;  /* 0xffffffff10057836 */ /* 0x001fe20000000000 */
[----:B------:R-:W-:Y:S01]  /*46e90*/  LOP3.LUT R10, R10, R17, RZ, 0xc0, !PT ;  /* 0x000000110a0a7212 */ /* 0x000fe200078ec0ff */
[----:B------:R-:W-:Y:S01]  /*46ea0*/  IMAD.MOV R14, RZ, RZ, -R14 ;  /* 0x000000ffff0e7224 */ /* 0x000fe200078e0a0e */
[----:B------:R-:W-:Y:S01]  /*46eb0*/  R2UR UR8, R25 ;  /* 0x00000000190872ca */ /* 0x000fe200000e0000 */
[----:B------:R-:W-:Y:S01]  /*46ec0*/  IMAD.MOV R4, RZ, RZ, -R3 ;  /* 0x000000ffff047224 */ /* 0x000fe200078e0a03 */
[----:B------:R-:W-:Y:S01]  /*46ed0*/  LOP3.LUT R5, R12, R5, RZ, 0xc0, !PT ;  /* 0x000000050c057212 */ /* 0x000fe200078ec0ff */
[----:B------:R-:W-:Y:S02]  /*46ee0*/  IMAD R3, R24, R3, R10 ;  /* 0x0000000318037224 */ /* 0x000fe400078e020a */
[----:B---3--:R-:W-:-:S04]  /*46ef0*/  IMAD R4, R4, R21, R13 ;  /* 0x0000001504047224 */ /* 0x008fc800078e020d */
[----:B------:R-:W-:Y:S02]  /*46f00*/  IMAD R4, R4, R16, R5 ;  /* 0x0000001004047224 */ /* 0x000fe400078e0205 */
[----:B------:R-:W-:Y:S02]  /*46f10*/  IMAD.MOV.U32 R5, RZ, RZ, 0x1 ;  /* 0x00000001ff057424 */ /* 0x000fe400078e00ff */
[----:B------:R-:W-:-:S05]  /*46f20*/  IMAD.U32 R7, RZ, RZ, UR8 ;  /* 0x00000008ff077e24 */ /* 0x000fca000f8e00ff */
[----:B------:R2:W-:Y:S01]  /*46f30*/  STL [R1+0x770], R7 ;  /* 0x0007700701007387 */ /* 0x0005e20000100800 */
[----:B-1----:R-:W-:-:S13]  /*46f40*/  ISETP.NE.AND P0, PT, R6, 0x1, PT ;  /* 0x000000010600780c */ /* 0x002fda0003f05270 */
[----:B------:R-:W-:-:S04]  /*46f50*/  @P0 IMAD R22, R15, R14, R18 ;  /* 0x0000000e0f160224 */ /* 0x000fc800078e0212 */
[----:B------:R-:W-:-:S05]  /*46f60*/  IMAD R3, R3, R23, R22 ;  /* 0x0000001703037224 */ /* 0x000fca00078e0216 */
[----:B------:R-:W-:Y:S02]  /*46f70*/  SEL R6, R4, R3, !P0 ;  /* 0x0000000304067207 */ /* 0x000fe40004000000 */
[----:B-----5:R-:W-:Y:S02]  /*46f80*/  SEL R28, R3, R4, !P0 ;  /* 0x00000004031c7207 */ /* 0x020fe40004000000 */
[----:B------:R-:W-:Y:S01]  /*46f90*/  PRMT R3, R5, 0x7610, R3 ;  /* 0x0000761005037816 */ /* 0x000fe20000000003 */
[----:B------:R2:W-:Y:S04]  /*46fa0*/  STL [R1+0x778], R6 ;  /* 0x0007780601007387 */ /* 0x0005e80000100800 */
[----:B------:R2:W-:Y:S02]  /*46fb0*/  STL [R1+0x40], R28 ;  /* 0x0000401c01007387 */ /* 0x0005e40000100800 */
.L_x_122:
[----:B------:R-:W-:Y:S01]  /*46fc0*/  UIMAD.WIDE.U32 UR8, UR7, -0x33333333, URZ ;  /* 0xcccccccd070878a5 */ /* 0x000fe2000f8e003f */
[----:B------:R-:W-:Y:S01]  /*46fd0*/  LOP3.LUT P0, RZ, R3, 0xff, RZ, 0xc0, !PT ;  /* 0x000000ff03ff7812 */ /* 0x000fe2000780c0ff */
[----:B0----5:R-:W-:Y:S02]  /*46fe0*/  IMAD.MOV.U32 R4, RZ, RZ, R28 ;  /* 0x000000ffff047224 */ /* 0x021fe400078e001c */
[----:B------:R-:W-:-:S04]  /*46ff0*/  USHF.R.U32.HI UR8, URZ, 0x2, UR9 ;  /* 0x000000023f087899 */ /* 0x000fc80008011609 */
[----:B------:R-:W-:-:S06]  /*47000*/  UIMAD UR7, UR8, -0x5, UR7 ;  /* 0xfffffffb080778a4 */ /* 0x000fcc000f8e0207 */
[----:B------:R-:W-:-:S05]  /*47010*/  IMAD.U32 R3, RZ, RZ, UR7 ;  /* 0x00000007ff037e24 */ /* 0x000fca000f8e00ff */
[----:B------:R0:W-:Y:S04]  /*47020*/  STL [R1+0x76c], R3 ;  /* 0x00076c0301007387 */ /* 0x0001e80000100800 */
[----:B------:R0:W-:Y:S01]  /*47030*/  STL [R1+0x774], R4 ;  /* 0x0007740401007387 */ /* 0x0001e20000100800 */
[----:B------:R-:W-:Y:S05]  /*47040*/  @P0 BRA `(.L_x_125) ;  /* 0xfffffba000640947 */ /* 0x000fea000383ffff */
[----:B------:R-:W-:Y:S05]  /*47050*/  EXIT ;  /* 0x000000000000794d */ /* 0x000fea0003800000 */
.L_x_3:
[----:B------:R-:W2:Y:S01]  /*47060*/  LDL R17, [R1+0x788] ;  /* 0x0007880001117983 */ /* 0x000ea20000100800 */
[----:B------:R-:W-:-:S03]  /*47070*/  ULDC.64 UR4, c[0x0][0x650] ;  /* 0x0001940000047ab9 */ /* 0x000fc60000000a00 */
[----:B------:R-:W3:Y:S01]  /*47080*/  LDL R18, [R1+0x784] ;  /* 0x0007840001127983 */ /* 0x000ee20000100800 */
[----:B------:R-:W-:Y:S01]  /*47090*/  PRMT R6, RZ, 0x7610, R6 ;  /* 0x00007610ff067816 */ /* 0x000fe20000000006 */
[----:B------:R-:W-:Y:S02]  /*470a0*/  IMAD.MOV.U32 R3, RZ, RZ, -0x1 ;  /* 0xffffffffff037424 */ /* 0x000fe400078e00ff */
[----:B------:R-:W-:Y:S02]  /*470b0*/  IMAD.MOV.U32 R2, RZ, RZ, -0x1 ;  /* 0xffffffffff027424 */ /* 0x000fe400078e00ff */
[----:B------:R-:W-:Y:S01]  /*470c0*/  IMAD.MOV.U32 R10, RZ, RZ, -0x1 ;  /* 0xffffffffff0a7424 */ /* 0x000fe200078e00ff */
[----:B--2---:R-:W-:-:S04]  /*470d0*/  ISETP.GE.U32.AND P0, PT, R17, UR4, PT ;  /* 0x0000000411007c0c */ /* 0x004fc8000bf06070 */
[----:B---3--:R-:W-:-:S13]  /*470e0*/  ISETP.GE.U32.AND.EX P0, PT, R18, UR5, PT, P0 ;  /* 0x0000000512007c0c */ /* 0x008fda000bf06100 */
[----:B------:R-:W-:Y:S05]  /*470f0*/  @P0 BRA `(.L_x_126) ;  /* 0x0000000400640947 */ /* 0x000fea0003800000 */
[----:B------:R-:W0:Y:S01]  /*47100*/  LDC.64 R10, c[0x0][0x628] ;  /* 0x00018a00ff0a7b82 */ /* 0x000e220000000a00 */
[----:B------:R-:W-:Y:S02]  /*47110*/  IMAD.MOV.U32 R8, RZ, RZ, R17 ;  /* 0x000000ffff087224 */ /* 0x000fe400078e0011 */
        /* <DEDUP_REMOVED lines=16> */
.L_x_127:
[--C-:B------:R-:W-:Y:S01]  /*47220*/  SHF.R.U64 R10, R8, R12, R9.reuse ;  /* 0x0000000c080a7219 */ /* 0x100fe20000001209 */
[----:B------:R-:W-:Y:S01]  /*47230*/  IMAD.MOV.U32 R3, RZ, RZ, R18 ;  /* 0x000000ffff037224 */ /* 0x000fe200078e0012 */
[----:B------:R-:W-:Y:S01]  /*47240*/  I2FP.F32.U32 R6, R4 ;  /* 0x0000000400067245 */ /* 0x000fe20000201000 */
[----:B------:R-:W0:Y:S01]  /*47250*/  LDC R16, c[0x0][0x618] ;  /* 0x00018600ff107b82 */ /* 0x000e220000000800 */
[----:B------:R-:W-:Y:S01]  /*47260*/  SHF.R.U32.HI R2, RZ, R12, R9 ;  /* 0x0000000cff027219 */ /* 0x000fe20000011609 */
[----:B------:R-:W-:Y:S01]  /*47270*/  ULDC UR4, c[0x0][0x150] ;  /* 0x0000540000047ab9 */ /* 0x000fe20000000800 */
[----:B------:R-:W-:Y:S01]  /*47280*/  IADD3 R5, P0, RZ, -R10, RZ ;  /* 0x8000000aff057210 */ /* 0x000fe20007f1e0ff */
[----:B------:R-:W-:Y:S01]  /*47290*/  FMUL R9, R6, UR4 ;  /* 0x0000000406097c20 */ /* 0x000fe20008400000 */
[----:B------:R-:W-:-:S03]  /*472a0*/  ULDC UR4, c[0x0][0x154] ;  /* 0x0000550000047ab9 */ /* 0x000fc60000000800 */
[----:B------:R-:W1:Y:S01]  /*472b0*/  LDC.64 R18, c[0x0][0x640] ;  /* 0x00019000ff127b82 */ /* 0x000e620000000a00 */
[----:B------:R-:W-:Y:S01]  /*472c0*/  IMAD.X R7, RZ, RZ, ~R2, P0 ;  /* 0x000000ffff077224 */ /* 0x000fe200000e0e02 */
[----:B------:R-:W2:Y:S01]  /*472d0*/  F2I.U32.TRUNC.NTZ R9, R9 ;  /* 0x0000000900097305 */ /* 0x000ea2000020f000 */
[----:B------:R-:W-:Y:S02]  /*472e0*/  IMAD.MOV.U32 R2, RZ, RZ, R17 ;  /* 0x000000ffff027224 */ /* 0x000fe400078e0011 */
[-C--:B------:R-:W-:Y:S02]  /*472f0*/  IMAD R6, R7, R14.reuse, RZ ;  /* 0x0000000e07067224 */ /* 0x080fe400078e02ff */
[C---:B------:R-:W-:Y:S01]  /*47300*/  IMAD.WIDE.U32 R2, R5.reuse, R14, R2 ;  /* 0x0000000e05027225 */ /* 0x040fe200078e0002 */
[----:B------:R-:W3:Y:S03]  /*47310*/  LDC R11, c[0x0][0x144] ;  /* 0x00005100ff0b7b82 */ /* 0x000ee60000000800 */
[----:B------:R-:W-:-:S02]  /*47320*/  IMAD R5, R5, R15, R6 ;  /* 0x0000000f05057224 */ /* 0x000fc400078e0206 */
[----:B------:R-:W-:Y:S02]  /*47330*/  IMAD.MOV.U32 R6, RZ, RZ, -0x1 ;  /* 0xffffffffff067424 */ /* 0x000fe400078e00ff */
[----:B------:R-:W-:Y:S01]  /*47340*/  IMAD.IADD R3, R3, 0x1, R5 ;  /* 0x0000000103037824 */ /* 0x000fe200078e0205 */
[----:B------:R-:W4:Y:S01]  /*47350*/  LDC R12, c[0x0][0x608] ;  /* 0x00018200ff0c7b82 */ /* 0x000f220000000800 */
[----:B------:R-:W-:-:S03]  /*47360*/  I2FP.F32.U32 R5, R0 ;  /* 0x0000000000057245 */ /* 0x000fc60000201000 */
[-C--:B0-----:R-:W-:Y:S01]  /*47370*/  SHF.R.U64 R8, R2, R16.reuse, R3 ;  /* 0x0000001002087219 */ /* 0x081fe20000001203 */
[----:B--2---:R-:W-:Y:S01]  /*47380*/  IMAD.MOV R2, RZ, RZ, -R9 ;  /* 0x000000ffff027224 */ /* 0x004fe200078e0a09 */
[----:B------:R-:W-:Y:S01]  /*47390*/  SHF.R.U32.HI R3, RZ, R16, R3 ;  /* 0x00000010ff037219 */ /* 0x000fe20000011603 */
[----:B------:R-:W-:Y:S01]  /*473a0*/  FMUL R5, R5, UR4 ;  /* 0x0000000405057c20 */ /* 0x000fe20008400000 */
[----:B------:R-:W0:Y:S01]  /*473b0*/  LDC R7, c[0x0][0x658] ;  /* 0x00019600ff077b82 */ /* 0x000e220000000800 */
[----:B-1----:R-:W-:-:S04]  /*473c0*/  ISETP.NE.U32.AND P0, PT, R18, RZ, PT ;  /* 0x000000ff1200720c */ /* 0x002fc80003f05070 */
[----:B------:R-:W-:-:S03]  /*473d0*/  ISETP.NE.AND.EX P0, PT, R19, RZ, PT, P0 ;  /* 0x000000ff1300720c */ /* 0x000fc60003f05300 */
[----:B------:R-:W1:Y:S01]  /*473e0*/  LDC R15, c[0x0][0x148] ;  /* 0x00005200ff0f7b82 */ /* 0x000e620000000800 */
[----:B---3--:R-:W-:Y:S02]  /*473f0*/  IMAD R16, R11, R2, R4 ;  /* 0x000000020b107224 */ /* 0x008fe400078e0204 */
[----:B------:R-:W-:-:S05]  /*47400*/  IMAD.MOV.U32 R4, RZ, RZ, 0x1 ;  /* 0x00000001ff047424 */ /* 0x000fca00078e00ff */
[----:B------:R-:W2:Y:S01]  /*47410*/  LDC R14, c[0x0][0x600] ;  /* 0x00018000ff0e7b82 */ /* 0x000ea20000000800 */
[-CC-:B----4-:R-:W-:Y:S02]  /*47420*/  SHF.R.U64 R11, R8, R12.reuse, R3.reuse ;  /* 0x0000000c080b7219 */ /* 0x190fe40000001203 */
[----:B------:R-:W-:Y:S02]  /*47430*/  SHF.R.U32.HI R2, RZ, R12, R3 ;  /* 0x0000000cff027219 */ /* 0x000fe40000011603 */
[----:B------:R3:W4:Y:S03]  /*47440*/  F2I.U32.TRUNC.NTZ R12, R5 ;  /* 0x00000005000c7305 */ /* 0x000726000020f000 */
[----:B------:R-:W1:Y:S01]  /*47450*/  LDC R17, c[0x0][0x648] ;  /* 0x00019200ff117b82 */ /* 0x000e620000000800 */
[-C--:B0-----:R-:W-:Y:S02]  /*47460*/  SHF.R.U64 R13, R11, R7.reuse, R2 ;  /* 0x000000070b0d7219 */ /* 0x081fe40000001202 */
[----:B------:R-:W-:-:S02]  /*47470*/  SHF.L.U32 R6, R6, R7, RZ ;  /* 0x0000000706067219 */ /* 0x000fc400000006ff */
[-C--:B------:R-:W-:Y:S01]  /*47480*/  SHF.R.U32.HI R3, RZ, R7.reuse, R2 ;  /* 0x00000007ff037219 */ /* 0x080fe20000011602 */
[----:B------:R-:W-:Y:S01]  /*47490*/  IMAD.MOV.U32 R2, RZ, RZ, R13 ;  /* 0x000000ffff027224 */ /* 0x000fe200078e000d */
[----:B------:R-:W-:Y:S01]  /*474a0*/  SHF.L.U32 R21, R4, R7, RZ ;  /* 0x0000000704157219 */ /* 0x000fe200000006ff */
[----:B------:R-:W0:Y:S01]  /*474b0*/  LDC R20, c[0x0][0x638] ;  /* 0x00018e00ff147b82 */ /* 0x000e220000000800 */
[----:B------:R-:W-:-:S07]  /*474c0*/  LOP3.LUT R22, RZ, R6, RZ, 0x33, !PT ;  /* 0x00000006ff167212 */ /* 0x000fce00078e33ff */
        /* <DEDUP_REMOVED lines=12> */
.L_x_128:
[----:B------:R-:W3:Y:S01]  /*47590*/  LDC R4, c[0x0][0x65c] ;  /* 0x00019700ff047b82 */ /* 0x000ee20000000800 */
[----:B-1----:R-:W-:Y:S01]  /*475a0*/  SHF.R.U64 R3, R2, R17, R3 ;  /* 0x0000001102037219 */ /* 0x002fe20000001203 */
[----:B--2---:R-:W-:Y:S01]  /*475b0*/  VIADD R5, R14, 0xffffffff ;  /* 0xffffffff0e057836 */ /* 0x004fe20000000000 */
[----:B------:R-:W-:Y:S01]  /*475c0*/  LOP3.LUT R2, R11, R22, RZ, 0xc0, !PT ;  /* 0x000000160b027212 */ /* 0x000fe200078ec0ff */
[----:B------:R-:W-:Y:S02]  /*475d0*/  IMAD.MOV R12, RZ, RZ, -R12 ;  /* 0x000000ffff0c7224 */ /* 0x000fe400078e0a0c */
[----:B------:R-:W-:Y:S01]  /*475e0*/  IMAD.MOV.U32 R6, RZ, RZ, 0x1 ;  /* 0x00000001ff067424 */ /* 0x000fe200078e00ff */
[----:B------:R-:W-:Y:S02]  /*475f0*/  LOP3.LUT R5, R8, R5, RZ, 0xc0, !PT ;  /* 0x0000000508057212 */ /* 0x000fe400078ec0ff */
[----:B---3--:R-:W-:Y:S01]  /*47600*/  ISETP.NE.AND P0, PT, R4, 0x1, PT ;  /* 0x000000010400780c */ /* 0x008fe20003f05270 */
[----:B------:R-:W-:-:S02]  /*47610*/  IMAD.MOV R4, RZ, RZ, -R3 ;  /* 0x000000ffff047224 */ /* 0x000fc400078e0a03 */
[----:B------:R-:W-:-:S10]  /*47620*/  IMAD R3, R21, R3, R2 ;  /* 0x0000000315037224 */ /* 0x000fd400078e0202 */
[----:B------:R-:W-:Y:S02]  /*47630*/  @P0 IMAD R16, R15, R12, R0 ;  /* 0x0000000c0f100224 */ /* 0x000fe400078e0200 */
[----:B0-----:R-:W-:Y:S02]  /*47640*/  IMAD R0, R4, R20, R13 ;  /* 0x0000001404007224 */ /* 0x001fe400078e020d */
[----:B------:R-:W-:Y:S02]  /*47650*/  IMAD R3, R3, R23, R16 ;  /* 0x0000001703037224 */ /* 0x000fe400078e0210 */
[----:B------:R-:W-:-:S05]  /*47660*/  IMAD R0, R0, R14, R5 ;  /* 0x0000000e00007224 */ /* 0x000fca00078e0205 */
[----:B------:R-:W-:Y:S02]  /*47670*/  SEL R2, R0, R3, !P0 ;  /* 0x0000000300027207 */ /* 0x000fe40004000000 */
[----:B------:R-:W-:-:S07]  /*47680*/  SEL R3, R3, R0, !P0 ;  /* 0x0000000003037207 */ /* 0x000fce0004000000 */
.L_x_126:
[----:B------:R-:W-:-:S08]  /*47690*/  NOP ;  /* 0x0000000000007918 */ /* 0x000fd00000000000 */
[----:B------:R-:W0:-:S00]  /*476a0*/  USETMAXREG.DEALLOC.CTAPOOL 0x18 ;  /* 0x00000018000079c8 */ /* 0x000e0000080e0500 */
[----:B------:R-:W-:-:S13]  /*476b0*/  ISETP.NE.AND P0, PT, RZ, UR8, PT ;  /* 0x00000008ff007c0c */ /* 0x000fda000bf05270 */
[----:B------:R-:W-:Y:S05]  /*476c0*/  @P0 EXIT ;  /* 0x000000000000094d */ /* 0x000fea0003800000 */
[----:B0-----:R-:W-:Y:S01]  /*476d0*/  LOP3.LUT P0, RZ, R6, 0xff, RZ, 0xc0, !PT ;  /* 0x000000ff06ff7812 */ /* 0x001fe2000780c0ff */
[----:B------:R-:W-:Y:S02]  /*476e0*/  IMAD.MOV.U32 R6, RZ, RZ, 0x1 ;  /* 0x00000001ff067424 */ /* 0x000fe400078e00ff */
[----:B------:R-:W-:-:S10]  /*476f0*/  IMAD.MOV.U32 R7, RZ, RZ, RZ ;  /* 0x000000ffff077224 */ /* 0x000fd400078e00ff */
[----:B------:R-:W-:Y:S05]  /*47700*/  @!P0 BRA `(.L_x_129) ;  /* 0x0000000c005c8947 */ /* 0x000fea0003800000 */
[----:B------:R-:W2:Y:S01]  /*47710*/  LDL R0, [R1+0x780] ;  /* 0x0007800001007983 */ /* 0x000ea20000100800 */
[----:B------:R-:W-:Y:S01]  /*47720*/  ULDC UR5, c[0x0][0x658] ;  /* 0x0001960000057ab9 */ /* 0x000fe20000000800 */
[----:B------:R-:W-:Y:S01]  /*47730*/  UMOV UR7, 0xffffffff ;  /* 0xffffffff00077882 */ /* 0x000fe20000000000 */
[----:B------:R-:W-:Y:S01]  /*47740*/  ULDC UR6, c[0x0][0xc] ;  /* 0x0000030000067ab9 */ /* 0x000fe20000000800 */
[----:B------:R-:W0:Y:S01]  /*47750*/  S2R R4, SR_TID.X ;  /* 0x0000000000047919 */ /* 0x000e220000002100 */
[----:B------:R-:W-:Y:S01]  /*47760*/  UMOV UR9, 0x1 ;  /* 0x0000000100097882 */ /* 0x000fe20000000000 */
[----:B------:R-:W-:Y:S01]  /*47770*/  BSSY B0, `(.L_x_129) ;  /* 0x00000d0000007945 */ /* 0x000fe20003800000 */
[----:B------:R-:W-:Y:S01]  /*47780*/  USHF.L.U32 UR18, UR9, UR5, URZ ;  /* 0x0000000509127299 */ /* 0x000fe2000800063f */
[----:B------:R-:W-:Y:S01]  /*47790*/  IMAD.MOV.U32 R9, RZ, RZ, 0x1 ;  /* 0x00000001ff097424 */ /* 0x000fe200078e00ff */
[----:B------:R-:W-:Y:S01]  /*477a0*/  ULDC UR4, c[0x0][0x600] ;  /* 0x0001800000047ab9 */ /* 0x000fe20000000800 */
[----:B------:R-:W-:Y:S01]  /*477b0*/  IMAD.MOV.U32 R6, RZ, RZ, 0x1 ;  /* 0x00000001ff067424 */ /* 0x000fe200078e00ff */
[----:B------:R-:W-:Y:S01]  /*477c0*/  UIADD3 UR4, UR4, -0x1, URZ ;  /* 0xffffffff04047890 */ /* 0x000fe2000fffe03f */
[----:B------:R-:W-:Y:S01]  /*477d0*/  IMAD.MOV.U32 R7, RZ, RZ, RZ ;  /* 0x000000ffff077224 */ /* 0x000fe200078e00ff */
[----:B------:R-:W-:Y:S01]  /*477e0*/  ULDC.64 UR22, c[0x0][0x198] ;  /* 0x0000660000167ab9 */ /* 0x000fe20000000a00 */
[----:B0-----:R-:W-:-:S02]  /*477f0*/  LOP3.LUT P2, RZ, R4, 0x7f, RZ, 0xc0, !PT ;  /* 0x0000007f04ff7812 */ /* 0x001fc4000784c0ff */
[----:B------:R-:W-:-:S04]  /*47800*/  LOP3.LUT P0, RZ, R4, 0x1f, RZ, 0xc0, !PT ;  /* 0x0000001f04ff7812 */ /* 0x000fc8000780c0ff */
[----:B------:R-:W-:Y:S02]  /*47810*/  PLOP3.LUT P0, PT, P0, P2, PT, 0x8a, 0x0 ;  /* 0x000000000000781c */ /* 0x000fe40000705172 */
[----:B--2---:R-:W-:Y:S02]  /*47820*/  R2UR UR8, R0 ;  /* 0x00000000000872ca */ /* 0x004fe400000e0000 */
[----:B------:R-:W0:Y:S11]  /*47830*/  LDC R0, c[0x0][0x28c] ;  /* 0x0000a300ff007b82 */ /* 0x000e360000000800 */
[----:B------:R-:W-:-:S02]  /*47840*/  ULOP3.LUT UR24, UR8, 0x2, URZ, 0xfc, !UPT ;  /* 0x0000000208187892 */ /* 0x000fc4000f8efc3f */
[----:B------:R-:W-:-:S03]  /*47850*/  USHF.L.U32 UR8, UR7, UR5, URZ ;  /* 0x0000000507087299 */ /* 0x000fc6000800063f */
[----:B------:R-:W-:Y:S01]  /*47860*/  ULDC UR7, c[0x0][0x10] ;  /* 0x0000040000077ab9 */ /* 0x000fe20000000800 */
[----:B------:R-:W-:Y:S01]  /*47870*/  ULDC UR5, c[0x0][0x14] ;  /* 0x0000050000057ab9 */ /* 0x000fe20000000800 */
[----:B------:R-:W-:Y:S02]  /*47880*/  UIMAD.WIDE.U32 UR6, UR6, UR7, URZ ;  /* 0x00000007060672a5 */ /* 0x000fe4000f8e003f */
[----:B------:R-:W-:Y:S02]  /*47890*/  ULOP3.LUT UR17, URZ, UR8, URZ, 0x33, !UPT ;  /* 0x000000083f117292 */ /* 0x000fe4000f8e333f */
[----:B------:R-:W-:Y:S01]  /*478a0*/  UIMAD.WIDE.U32 UR20, UR6, UR5, URZ ;  /* 0x00000005061472a5 */ /* 0x000fe2000f8e003f */
[----:B0-----:R-:W-:Y:S01]  /*478b0*/  VIADD R0, R0, 0x3f ;  /* 0x0000003f00007836 */ /* 0x001fe20000000000 */
[----:B------:R-:W-:-:S04]  /*478c0*/  UIMAD UR13, UR7, UR5, URZ ;  /* 0x00000005070d72a4 */ /* 0x000fc8000f8e023f */
[----:B------:R-:W-:Y:S01]  /*478d0*/  SHF.R.S32.HI R5, RZ, 0x1f, R0 ;  /* 0x0000001fff057819 */ /* 0x000fe20000011400 */
[----:B------:R-:W-:-:S03]  /*478e0*/  UIADD3 UR13, UR21, UR13, URZ ;  /* 0x0000000d150d7290 */ /* 0x000fc6000fffe03f */
[----:B------:R-:W-:-:S04]  /*478f0*/  LEA.HI R0, R5, R0, RZ, 0x6 ;  /* 0x0000000005007211 */ /* 0x000fc800078f30ff */
[----:B------:R-:W-:-:S05]  /*47900*/  SHF.R.S32.HI R0, RZ, 0x6, R0 ;  /* 0x00000006ff007819 */ /* 0x000fca0000011400 */
[----:B------:R-:W-:-:S07]  /*47910*/  VIADD R15, R0, 0x1 ;  /* 0x00000001000f7836 */ /* 0x000fce0000000000 */
.L_x_141:
[----:B------:R-:W-:-:S03]  /*47920*/  UMOV UR5, 0xffffffff ;  /* 0xffffffff00057882 */ /* 0x000fc60000000000 */
[----:B------:R-:W-:Y:S05]  /*47930*/  BRA.DIV UR5, `(.L_x_130) ;  /* 0x0000000e05f87947 */ /* 0x000fea000b800000 */
[----:B------:R-:W-:-:S13]  /*47940*/  ELECT P1, URZ, PT ;  /* 0x00000000003f782f */ /* 0x000fda0003820000 */
.L_x_153:
[----:B------:R-:W0:Y:S01]  /*47950*/  LDC R4, c[0x0][0x28c] ;  /* 0x0000a300ff047b82 */ /* 0x000e220000000800 */
[----:B------:R-:W-:Y:S01]  /*47960*/  BSSY B1, `(.L_x_131) ;  /* 0x0000038000017945 */ /* 0x000fe20003800000 */
[----:B0-----:R-:W-:-:S13]  /*47970*/  ISETP.LT.OR P1, PT, R4, 0x1, !P1 ;  /* 0x000000010400780c */ /* 0x001fda0004f21670 */
[----:B------:R-:W-:Y:S05]  /*47980*/  @P1 BRA `(.L_x_132) ;  /* 0x0000000000d41947 */ /* 0x000fea0003800000 */
[----:B------:R-:W-:Y:S02]  /*47990*/  IMAD R2, R2, 0xb0, RZ ;  /* 0x000000b002027824 */ /* 0x000fe400078e02ff */
[----:B------:R-:W-:Y:S02]  /*479a0*/  IMAD.SHL.U32 R3, R3, 0x200, RZ ;  /* 0x0000020003037824 */ /* 0x000fe400078e00ff */
[----:B------:R-:W-:Y:S02]  /*479b0*/  IMAD.MOV.U32 R13, RZ, RZ, RZ ;  /* 0x000000ffff0d7224 */ /* 0x000fe400078e00ff */
[----:B------:R-:W-:Y:S02]  /*479c0*/  IMAD.MOV.U32 R4, RZ, RZ, R15 ;  /* 0x000000ffff047224 */ /* 0x000fe400078e000f */
[----:B------:R-:W-:Y:S02]  /*479d0*/  IMAD.MOV.U32 R5, RZ, RZ, R6 ;  /* 0x000000ffff057224 */ /* 0x000fe400078e0006 */
[----:B------:R-:W-:-:S07]  /*479e0*/  IMAD.MOV.U32 R8, RZ, RZ, R7 ;  /* 0x000000ffff087224 */ /* 0x000fce00078e0007 */
.L_x_136:
[----:B------:R-:W0:Y:S01]  /*479f0*/  S2R R12, SR_CgaCtaId ;  /* 0x00000000000c7919 */ /* 0x000e220000008800 */
[----:B------:R-:W-:Y:S01]  /*47a00*/  MOV R11, 0x400 ;  /* 0x00000400000b7802 */ /* 0x000fe20000000f00 */
[----:B------:R-:W1:Y:S03]  /*47a10*/  @!P2 LDC R14, c[0x0][0x500] ;  /* 0x00014000ff0eab82 */ /* 0x000e660000000800 */
[----:B0-----:R-:W-:Y:S02]  /*47a20*/  LEA R17, R12, R11, 0x18 ;  /* 0x0000000b0c117211 */ /* 0x001fe400078ec0ff */
[----:B------:R-:W-:-:S03]  /*47a30*/  SHF.L.U32 R12, R5, 0x1f, RZ ;  /* 0x0000001f050c7819 */ /* 0x000fc600000006ff */
[----:B------:R-:W-:-:S04]  /*47a40*/  IMAD R11, R8, 0x8, R17 ;  /* 0x00000008080b7824 */ /* 0x000fc800078e0211 */
[----:B------:R-:W0:Y:S02]  /*47a50*/  SYNCS.PHASECHK.TRANS64.TRYWAIT P1, [R11+URZ+0x28], R12 ;  /* 0x0000280c0b0075a7 */ /* 0x000e24000802017f */
[----:B01----:R-:W-:Y:S05]  /*47a60*/  @!P1 BRA `(.L_x_133) ;  /* 0x0000000c00cc9947 */ /* 0x003fea0003800000 */
.L_x_154:
[----:B------:R-:W-:Y:S01]  /*47a70*/  UPRMT UR5, UR24, 0x9910, URZ ;  /* 0x0000991018057896 */ /* 0x000fe2000800003f */
[----:B------:R1:W-:Y:S03]  /*47a80*/  @!P2 SYNCS.ARRIVE.TRANS64 RZ, [R11+URZ], R14 ;  /* 0x0000000e0bffa9a7 */ /* 0x0003e6000800003f */
[----:B------:R-:W-:-:S06]  /*47a90*/  UISETP.NE.AND UP0, UPT, UR5, 0x2, UPT ;  /* 0x000000020500788c */ /* 0x000fcc000bf05270 */
[----:B------:R-:W-:-:S13]  /*47aa0*/  PLOP3.LUT P1, PT, PT, PT, UP0, 0x80, 0x0 ;  /* 0x000000000000781c */ /* 0x000fda0003f2f008 */
[----:B-1----:R-:W-:Y:S05]  /*47ab0*/  @P1 BRA `(.L_x_134) ;  /* 0x0000000000041947 */ /* 0x002fea0003800000 */
[----:B------:R-:W-:Y:S01]  /*47ac0*/  BPT.TRAP 0x1 ;  /* 0x000000040000795c */ /* 0x000fe20000300000 */
.L_x_134:
[----:B------:R-:W-:Y:S05]  /*47ad0*/  @P0 BRA `(.L_x_135) ;  /* 0x0000000000040947 */ /* 0x000fea0003800000 */
[----:B------:R-:W-:Y:S01]  /*47ae0*/  BPT.TRAP 0x1 ;  /* 0x000000040000795c */ /* 0x000fe20000300000 */
.L_x_135:
[C-C-:B0-----:R-:W-:Y:S01]  /*47af0*/  IMAD R12, R8.reuse, 0x8000, R17.reuse ;  /* 0x00008000080c7824 */ /* 0x141fe200078e0211 */
[----:B------:R-:W-:Y:S01]  /*47b00*/  R2UR UR9, R11 ;  /* 0x000000000b0972ca */ /* 0x000fe200000e0000 */
[----:B------:R-:W-:Y:S01]  /*47b10*/  IMAD R17, R8, 0x2c00, R17 ;  /* 0x00002c0008117824 */ /* 0x000fe200078e0211 */
[----:B------:R-:W-:Y:S01]  /*47b20*/  UIADD3 UR6, UP0, UR22, 0xf0, URZ ;  /* 0x000000f016067890 */ /* 0x000fe2000ff1e03f */
[----:B------:R-:W-:Y:S01]  /*47b30*/  VIADD R4, R4, 0xffffffff ;  /* 0xffffffff04047836 */ /* 0x000fe20000000000 */
[----:B------:R-:W-:Y:S01]  /*47b40*/  R2UR UR5, R12 ;  /* 0x000000000c0572ca */ /* 0x000fe200000e0000 */
[----:B------:R-:W-:Y:S01]  /*47b50*/  UIADD3 UR26, UP1, UR22, 0x1f0, URZ ;  /* 0x000001f0161a7890 */ /* 0x000fe2000ff3e03f */
[----:B------:R-:W-:Y:S01]  /*47b60*/  R2UR UR8, R17 ;  /* 0x00000000110872ca */ /* 0x000fe200000e0000 */
[----:B------:R-:W-:Y:S01]  /*47b70*/  UIADD3.X UR7, URZ, UR23, URZ, UP0, !UPT ;  /* 0x000000173f077290 */ /* 0x000fe200087fe43f */
[----:B------:R-:W-:Y:S01]  /*47b80*/  R2UR UR11, R3 ;  /* 0x00000000030b72ca */ /* 0x000fe200000e0000 */
[----:B------:R-:W-:Y:S01]  /*47b90*/  VIADD R8, R8, 0x1 ;  /* 0x0000000108087836 */ /* 0x000fe20000000000 */
[C---:B------:R-:W-:Y:S01]  /*47ba0*/  R2UR UR10, R13.reuse ;  /* 0x000000000d0a72ca */ /* 0x040fe200000e0000 */
[----:B------:R-:W-:Y:S01]  /*47bb0*/  UIADD3.X UR27, URZ, UR23, URZ, UP1, !UPT ;  /* 0x000000173f1b7290 */ /* 0x000fe20008ffe43f */
[----:B------:R-:W-:Y:S01]  /*47bc0*/  R2UR UR12, R10 ;  /* 0x000000000a0c72ca */ /* 0x000fe200000e0000 */
[----:B------:R-:W-:Y:S01]  /*47bd0*/  UMOV UR14, 0x0 ;  /* 0x00000000000e7882 */ /* 0x000fe20000000000 */
[----:B------:R-:W-:Y:S01]  /*47be0*/  R2UR UR19, R2 ;  /* 0x00000000021372ca */ /* 0x000fe200000e0000 */
[----:B------:R-:W-:Y:S01]  /*47bf0*/  UMOV UR15, 0x10000000 ;  /* 0x10000000000f7882 */ /* 0x000fe20000000000 */
[----:B------:R-:W-:Y:S01]  /*47c00*/  ISETP.GT.AND P3, PT, R4, 0x1, PT ;  /* 0x000000010400780c */ /* 0x000fe20003f64270 */
[----:B------:R-:W-:Y:S01]  /*47c10*/  UIADD3 UR5, UR5, 0x100, URZ ;  /* 0x0000010005057890 */ /* 0x000fe2000fffe03f */
[----:B------:R-:W-:Y:S01]  /*47c20*/  ISETP.NE.AND P1, PT, R8, 0x5, PT ;  /* 0x000000050800780c */ /* 0x000fe20003f25270 */
[----:B------:R-:W-:Y:S01]  /*47c30*/  UIADD3 UR16, UR8, 0x28100, URZ ;  /* 0x0002810008107890 */ /* 0x000fe2000fffe03f */
[----:B------:R-:W-:-:S02]  /*47c40*/  VIADD R13, R13, 0x40 ;  /* 0x000000400d0d7836 */ /* 0x000fc40000000000 */
[----:B------:R-:W-:Y:S02]  /*47c50*/  SEL R12, RZ, 0x1, P1 ;  /* 0x00000001ff0c7807 */ /* 0x000fe40000800000 */
[----:B------:R-:W-:Y:S01]  /*47c60*/  UMOV UR8, UR5 ;  /* 0x0000000500087c82 */ /* 0x000fe20008000000 */
[----:B------:R-:W-:Y:S01]  /*47c70*/  SEL R8, R8, RZ, P1 ;  /* 0x000000ff08087207 */ /* 0x000fe20000800000 */
[----:B------:R0:W-:Y:S01]  /*47c80*/  UTMALDG.3D [UR8], [UR6], desc[UR14] ;  /* 0x00000e08060075b4 */ /* 0x0001e20008011000 */
[----:B------:R-:W-:Y:S01]  /*47c90*/  LOP3.LUT R5, R5, R12, RZ, 0x3c, !PT ;  /* 0x0000000c05057212 */ /* 0x000fe200078e3cff */
[----:B0-----:R-:W-:Y:S01]  /*47ca0*/  UMOV UR8, UR16 ;  /* 0x0000001000087c82 */ /* 0x001fe20008000000 */
[----:B------:R-:W-:Y:S02]  /*47cb0*/  UMOV UR11, UR19 ;  /* 0x00000013000b7c82 */ /* 0x000fe40008000000 */
[----:B------:R0:W-:Y:S02]  /*47cc0*/  UTMALDG.3D [UR8], [UR26], desc[UR14] ;  /* 0x00000e081a0075b4 */ /* 0x0001e40008011000 */
[----:B0-----:R-:W-:Y:S05]  /*47cd0*/  @P3 BRA `(.L_x_136) ;  /* 0xfffffffc00443947 */ /* 0x001fea000383ffff */
.L_x_132:
[----:B------:R-:W-:Y:S05]  /*47ce0*/  BSYNC B1 ;  /* 0x0000000000017941 */ /* 0x000fea0003800000 */
.L_x_131:
[----:B------:R-:W2:Y:S01]  /*47cf0*/  LDL.LU R14, [R1+0x784] ;  /* 0x00078400010e7983 */ /* 0x000ea20000300800 */
[----:B------:R-:W-:Y:S01]  /*47d00*/  LOP3.LUT P1, RZ, R9, 0xff, RZ, 0xc0, !PT ;  /* 0x000000ff09ff7812 */ /* 0x000fe2000782c0ff */
[C---:B------:R-:W-:Y:S01]  /*47d10*/  IMAD.IADD R4, R0.reuse, 0x1, R7 ;  /* 0x0000000100047824 */ /* 0x040fe200078e0207 */
[----:B------:R-:W-:Y:S01]  /*47d20*/  ULDC.64 UR6, c[0x0][0x650] ;  /* 0x0001940000067ab9 */ /* 0x000fe20000000a00 */
[----:B------:R-:W3:Y:S01]  /*47d30*/  LDL.LU R12, [R1+0x788] ;  /* 0x00078800010c7983 */ /* 0x000ee20000300800 */
[----:B------:R-:W-:Y:S01]  /*47d40*/  ISETP.GE.U32.AND P3, PT, R0, 0x5, PT ;  /* 0x000000050000780c */ /* 0x000fe20003f66070 */
[----:B------:R-:W-:Y:S01]  /*47d50*/  BSSY B1, `(.L_x_137) ;  /* 0x000006f000017945 */ /* 0x000fe20003800000 */
[----:B------:R-:W-:Y:S01]  /*47d60*/  IMAD.MOV.U32 R10, RZ, RZ, -0x1 ;  /* 0xffffffffff0a7424 */ /* 0x000fe200078e00ff */
[----:B------:R-:W-:-:S06]  /*47d70*/  PRMT R9, RZ, 0x7610, R9 ;  /* 0x00007610ff097816 */ /* 0x000fcc0000000009 */
[----:B------:R-:W0:Y:S01]  /*47d80*/  @P1 S2R R3, SR_CgaCtaId ;  /* 0x0000000000031919 */ /* 0x000e220000008800 */
[----:B------:R-:W-:-:S04]  /*47d90*/  @P1 MOV R2, 0x400 ;  /* 0x0000040000021802 */ /* 0x000fc80000000f00 */
[----:B0-----:R-:W-:-:S04]  /*47da0*/  @P1 LEA R2, R3, R2, 0x18 ;  /* 0x0000000203021211 */ /* 0x001fc800078ec0ff */
[----:B------:R0:W-:Y:S01]  /*47db0*/  @P1 SYNCS.ARRIVE.TRANS64.A1T0 RZ, [R2+URZ+0x68], RZ ;  /* 0x000068ff02ff19a7 */ /* 0x0001e2000810003f */
[----:B------:R-:W-:-:S04]  /*47dc0*/  ISETP.GT.U32.AND P1, PT, R4, 0x4, PT ;  /* 0x000000040400780c */ /* 0x000fc80003f24070 */
[----:B------:R-:W-:Y:S01]  /*47dd0*/  ISETP.LT.U32.AND P1, PT, R0, 0x5, P1 ;  /* 0x000000050000780c */ /* 0x000fe20000f21070 */
[----:B0-----:R-:W-:-:S04]  /*47de0*/  IMAD.WIDE.U32 R2, R4, -0x33333333, RZ ;  /* 0xcccccccd04027825 */ /* 0x001fc800078e00ff */
[----:B------:R-:W-:Y:S01]  /*47df0*/  IMAD.MOV.U32 R2, RZ, RZ, -0x1 ;  /* 0xffffffffff027424 */ /* 0x000fe200078e00ff */
[----:B------:R-:W-:Y:S02]  /*47e00*/  SHF.R.U32.HI R5, RZ, 0x2, R3 ;  /* 0x00000002ff057819 */ /* 0x000fe40000011603 */
[----:B------:R-:W-:-:S03]  /*47e10*/  SEL R3, RZ, 0x1, !P1 ;  /* 0x00000001ff037807 */ /* 0x000fc60004800000 */
[--C-:B------:R-:W-:Y:S01]  /*47e20*/  IMAD R7, R5, -0x5, R4.reuse ;  /* 0xfffffffb05077824 */ /* 0x100fe200078e0204 */
[----:B------:R-:W-:Y:S01]  /*47e30*/  LOP3.LUT R6, R6, R3, RZ, 0x3c, !PT ;  /* 0x0000000306067212 */ /* 0x000fe200078e3cff */
[----:B------:R-:W-:Y:S01]  /*47e40*/  IMAD.MOV.U32 R3, RZ, RZ, -0x1 ;  /* 0xffffffffff037424 */ /* 0x000fe200078e00ff */
[----:B------:R-:W-:Y:S02]  /*47e50*/  PRMT R4, RZ, 0x7610, R4 ;  /* 0x00007610ff047816 */ /* 0x000fe40000000004 */
[----:B------:R-:W-:Y:S02]  /*47e60*/  @P3 LOP3.LUT R6, R6, 0x1, R5, 0x78, !PT ;  /* 0x0000000106063812 */ /* 0x000fe400078e7805 */
[----:B---3--:R-:W-:-:S04]  /*47e70*/  IADD3 R12, P1, R12, UR20, RZ ;  /* 0x000000140c0c7c10 */ /* 0x008fc8000ff3e0ff */
[----:B--2---:R-:W-:Y:S01]  /*47e80*/  IADD3.X R14, R14, UR13, RZ, P1, !PT ;  /* 0x0000000d0e0e7c10 */ /* 0x004fe20008ffe4ff */
[----:B------:R0:W-:Y:S01]  /*47e90*/  STL [R1+0x788], R12 ;  /* 0x0007880c01007387 */ /* 0x0001e20000100800 */
[----:B------:R-:W-:-:S03]  /*47ea0*/  ISETP.GE.U32.AND P1, PT, R12, UR6, PT ;  /* 0x000000060c007c0c */ /* 0x000fc6000bf26070 */
[----:B------:R0:W-:Y:S01]  /*47eb0*/  STL [R1+0x784], R14 ;  /* 0x0007840e01007387 */ /* 0x0001e20000100800 */
[----:B------:R-:W-:-:S13]  /*47ec0*/  ISETP.GE.U32.AND.EX P1, PT, R14, UR7, PT, P1 ;  /* 0x000000070e007c0c */ /* 0x000fda000bf26110 */
[----:B0-----:R-:W-:Y:S05]  /*47ed0*/  @P1 BRA `(.L_x_138) ;  /* 0x0000000400581947 */ /* 0x001fea0003800000 */
[----:B------:R-:W0:Y:S01]  /*47ee0*/  S2R R8, SR_CTAID.X ;  /* 0x0000000000087919 */ /* 0x000e220000002500 */
[----:B------:R-:W1:Y:S01]  /*47ef0*/  LDC R16, c[0x0][0x65c] ;  /* 0x00019700ff107b82 */ /* 0x000e620000000800 */
[----:B------:R-:W-:Y:S01]  /*47f00*/  ULDC UR5, c[0x0][0x150] ;  /* 0x0000540000057ab9 */ /* 0x000fe20000000800 */
[----:B------:R-:W-:Y:S01]  /*47f10*/  ULDC.64 UR6, c[0x0][0x628] ;  /* 0x00018a0000067ab9 */ /* 0x000fe20000000a00 */
[----:B------:R-:W2:Y:S01]  /*47f20*/  S2R R2, SR_CTAID.Y ;  /* 0x0000000000027919 */ /* 0x000ea20000002600 */
[----:B------:R-:W-:Y:S01]  /*47f30*/  ISETP.NE.U32.AND P1, PT, RZ, UR6, PT ;  /* 0x00000006ff007c0c */ /* 0x000fe2000bf25070 */
[----:B------:R-:W-:-:S03]  /*47f40*/  ULDC UR8, c[0x0][0x630] ;  /* 0x00018c0000087ab9 */ /* 0x000fc60000000800 */
[----:B------:R-:W3:Y:S01]  /*47f50*/  LDC R5, c[0x0][0x144] ;  /* 0x00005100ff057b82 */ /* 0x000ee20000000800 */
[----:B------:R-:W-:-:S07]  /*47f60*/  ISETP.NE.AND.EX P1, PT, RZ, UR7, PT, P1 ;  /* 0x00000007ff007c0c */ /* 0x000fce000bf25310 */
[----:B------:R-:W4:Y:S01]  /*47f70*/  LDC R11, c[0x0][0x148] ;  /* 0x00005200ff0b7b82 */ /* 0x000f220000000800 */
[----:B-1----:R-:W-:Y:S02]  /*47f80*/  ISETP.NE.AND P4, PT, R16, 0x1, PT ;  /* 0x000000011000780c */ /* 0x002fe40003f85270 */
[----:B0-----:R-:W-:Y:S02]  /*47f90*/  I2FP.F32.U32 R3, R8 ;  /* 0x0000000800037245 */ /* 0x001fe40000201000 */
[----:B--2---:R-:W-:-:S03]  /*47fa0*/  I2FP.F32.U32 R4, R2 ;  /* 0x0000000200047245 */ /* 0x004fc60000201000 */
[----:B------:R-:W-:Y:S01]  /*47fb0*/  FMUL R3, R3, UR5 ;  /* 0x0000000503037c20 */ /* 0x000fe20008400000 */
[----:B------:R-:W-:Y:S02]  /*47fc0*/  ULDC UR5, c[0x0][0x154] ;  /* 0x0000550000057ab9 */ /* 0x000fe40000000800 */
[----:B------:R-:W-:-:S03]  /*47fd0*/  FMUL R10, R4, UR5 ;  /* 0x00000005040a7c20 */ /* 0x000fc60008400000 */
[----:B------:R-:W0:Y:S08]  /*47fe0*/  F2I.U32.TRUNC.NTZ R3, R3 ;  /* 0x0000000300037305 */ /* 0x000e30000020f000 */
[----:B------:R-:W1:Y:S01]  /*47ff0*/  F2I.U32.TRUNC.NTZ R10, R10 ;  /* 0x0000000a000a7305 */ /* 0x000e62000020f000 */
[----:B0-----:R-:W-:Y:S02]  /*48000*/  IMAD.MOV R4, RZ, RZ, -R3 ;  /* 0x000000ffff047224 */ /* 0x001fe400078e0a03 */
[----:B------:R-:W-:-:S02]  /*48010*/  IMAD.MOV.U32 R3, RZ, RZ, R14 ;  /* 0x000000ffff037224 */ /* 0x000fc400078e000e */
[----:B---3--:R-:W-:Y:S02]  /*48020*/  IMAD R8, R5, R4, R8 ;  /* 0x0000000405087224 */ /* 0x008fe400078e0208 */
[----:B-1----:R-:W-:-:S04]  /*48030*/  IMAD.MOV R4, RZ, RZ, -R10 ;  /* 0x000000ffff047224 */ /* 0x002fc800078e0a0a */
[----:B----4-:R-:W-:Y:S02]  /*48040*/  @P4 IMAD R8, R11, R4, R2 ;  /* 0x000000040b084224 */ /* 0x010fe400078e0202 */
[----:B------:R-:W-:Y:S01]  /*48050*/  IMAD.MOV.U32 R2, RZ, RZ, R12 ;  /* 0x000000ffff027224 */ /* 0x000fe200078e000c */
[----:B------:R-:W-:Y:S06]  /*48060*/  @!P1 BRA `(.L_x_139) ;  /* 0x0000000000289947 */ /* 0x000fec0003800000 */
[----:B------:R-:W-:Y:S02]  /*48070*/  ULDC UR5, c[0x0][0x634] ;  /* 0x00018d0000057ab9 */ /* 0x000fe40000000800 */
[----:B------:R-:W-:-:S05]  /*48080*/  IADD3 R3, P1, R12, UR5, RZ ;  /* 0x000000050c037c10 */ /* 0x000fca000ff3e0ff */
[----:B------:R-:W-:-:S04]  /*48090*/  IMAD.X R11, RZ, RZ, R14, P1 ;  /* 0x000000ffff0b7224 */ /* 0x000fc800008e060e */
[----:B------:R-:W-:-:S04]  /*480a0*/  IMAD.WIDE.U32 R4, R11, UR6, RZ ;  /* 0x000000060b047c25 */ /* 0x000fc8000f8e00ff */
[----:B------:R-:W-:-:S04]  /*480b0*/  IMAD.WIDE.U32 R4, P1, R3, UR7, R4 ;  /* 0x0000000703047c25 */ /* 0x000fc8000f820004 */
[----:B------:R-:W-:-:S04]  /*480c0*/  IMAD.WIDE.U32 R2, R3, UR6, RZ ;  /* 0x0000000603027c25 */ /* 0x000fc8000f8e00ff */
[----:B------:R-:W-:Y:S01]  /*480d0*/  IMAD.MOV.U32 R2, RZ, RZ, R5 ;  /* 0x000000ffff027224 */ /* 0x000fe200078e0005 */
[----:B------:R-:W-:Y:S01]  /*480e0*/  IADD3 RZ, P3, R3, R4, RZ ;  /* 0x0000000403ff7210 */ /* 0x000fe20007f7e0ff */
[----:B------:R-:W-:-:S04]  /*480f0*/  IMAD.X R3, RZ, RZ, RZ, P1 ;  /* 0x000000ffff037224 */ /* 0x000fc800008e06ff */
[----:B------:R-:W-:-:S08]  /*48100*/  IMAD.WIDE.U32.X R2, R11, UR7, R2, P3 ;  /* 0x000000070b027c25 */ /* 0x000fd000098e0402 */
.L_x_139:
[--C-:B------:R-:W-:Y:S01]  /*48110*/  SHF.R.U64 R10, R2, UR8, R3.reuse ;  /* 0x00000008020a7c19 */ /* 0x100fe20008001203 */
[----:B------:R-:W-:Y:S01]  /*48120*/  ULDC.64 UR6, c[0x0][0x620] ;  /* 0x0001880000067ab9 */ /* 0x000fe20000000a00 */
[----:B------:R-:W-:Y:S01]  /*48130*/  SHF.R.U32.HI R2, RZ, UR8, R3 ;  /* 0x00000008ff027c19 */ /* 0x000fe20008011603 */
[----:B------:R-:W-:Y:S01]  /*48140*/  IMAD.MOV.U32 R3, RZ, RZ, R14 ;  /* 0x000000ffff037224 */ /* 0x000fe200078e000e */
[----:B------:R-:W-:Y:S01]  /*48150*/  IADD3 R11, P1, RZ, -R10, RZ ;  /* 0x8000000aff0b7210 */ /* 0x000fe20007f3e0ff */
[----:B------:R-:W-:-:S04]  /*48160*/  ULDC UR5, c[0x0][0x618] ;  /* 0x0001860000057ab9 */ /* 0x000fc80000000800 */
[----:B------:R-:W-:-:S04]  /*48170*/  IMAD.X R2, RZ, RZ, ~R2, P1 ;  /* 0x000000ffff027224 */ /* 0x000fc800008e0e02 */
[----:B------:R-:W-:-:S04]  /*48180*/  IMAD R2, R2, UR6, RZ ;  /* 0x0000000602027c24 */ /* 0x000fc8000f8e02ff */
[----:B------:R-:W-:Y:S02]  /*48190*/  IMAD R5, R11, UR7, R2 ;  /* 0x000000070b057c24 */ /* 0x000fe4000f8e0202 */
[----:B------:R-:W-:-:S04]  /*481a0*/  IMAD.MOV.U32 R2, RZ, RZ, R12 ;  /* 0x000000ffff027224 */ /* 0x000fc800078e000c */
[----:B------:R-:W-:Y:S01]  /*481b0*/  IMAD.WIDE.U32 R2, R11, UR6, R2 ;  /* 0x000000060b027c25 */ /* 0x000fe2000f8e0002 */
[----:B------:R-:W-:Y:S02]  /*481c0*/  ULDC.64 UR6, c[0x0][0x640] ;  /* 0x0001900000067ab9 */ /* 0x000fe40000000a00 */
[----:B------:R-:W-:Y:S01]  /*481d0*/  ISETP.NE.U32.AND P1, PT, RZ, UR6, PT ;  /* 0x00000006ff007c0c */ /* 0x000fe2000bf25070 */
[----:B------:R-:W-:-:S03]  /*481e0*/  IMAD.IADD R3, R3, 0x1, R5 ;  /* 0x0000000103037824 */ /* 0x000fc600078e0205 */
[----:B------:R-:W-:Y:S02]  /*481f0*/  ISETP.NE.AND.EX P1, PT, RZ, UR7, PT, P1 ;  /* 0x00000007ff007c0c */ /* 0x000fe4000bf25310 */
[--C-:B------:R-:W-:Y:S02]  /*48200*/  SHF.R.U64 R11, R2, UR5, R3.reuse ;  /* 0x00000005020b7c19 */ /* 0x100fe40008001203 */
[----:B------:R-:W-:Y:S01]  /*48210*/  SHF.R.U32.HI R2, RZ, UR5, R3 ;  /* 0x00000005ff027c19 */ /* 0x000fe20008011603 */
[----:B------:R-:W-:-:S03]  /*48220*/  ULDC UR5, c[0x0][0x608] ;  /* 0x0001820000057ab9 */ /* 0x000fc60000000800 */
[--C-:B------:R-:W-:Y:S02]  /*48230*/  SHF.R.U64 R12, R11, UR5, R2.reuse ;  /* 0x000000050b0c7c19 */ /* 0x100fe40008001202 */
[----:B------:R-:W-:Y:S01]  /*48240*/  SHF.R.U32.HI R3, RZ, UR5, R2 ;  /* 0x00000005ff037c19 */ /* 0x000fe20008011602 */
[----:B------:R-:W-:-:S03]  /*48250*/  ULDC UR5, c[0x0][0x658] ;  /* 0x0001960000057ab9 */ /* 0x000fc60000000800 */
[--C-:B------:R-:W-:Y:S02]  /*48260*/  SHF.R.U64 R13, R12, UR5, R3.reuse ;  /* 0x000000050c0d7c19 */ /* 0x100fe40008001203 */
[----:B------:R-:W-:-:S03]  /*48270*/  SHF.R.U32.HI R14, RZ, UR5, R3 ;  /* 0x00000005ff0e7c19 */ /* 0x000fc60008011603 */
[----:B------:R-:W-:Y:S02]  /*48280*/  IMAD.MOV.U32 R2, RZ, RZ, R13 ;  /* 0x000000ffff027224 */ /* 0x000fe400078e000d */
        /* <DEDUP_REMOVED lines=12> */
.L_x_140:
[----:B------:R-:W-:Y:S01]  /*48350*/  ULDC UR5, c[0x0][0x648] ;  /* 0x0001920000057ab9 */ /* 0x000fe20000000800 */
[----:B------:R-:W-:Y:S01]  /*48360*/  LOP3.LUT R12, R12, UR17, RZ, 0xc0, !PT ;  /* 0x000000110c0c7c12 */ /* 0x000fe2000f8ec0ff */
[----:B------:R-:W-:Y:S01]  /*48370*/  IMAD.MOV.U32 R4, RZ, RZ, 0x1 ;  /* 0x00000001ff047424 */ /* 0x000fe200078e00ff */
[----:B------:R-:W-:Y:S01]  /*48380*/  SHF.R.U64 R3, R2, UR5, R3 ;  /* 0x0000000502037c19 */ /* 0x000fe20008001203 */
[----:B------:R-:W-:-:S04]  /*48390*/  ULDC UR5, c[0x0][0x638] ;  /* 0x00018e0000057ab9 */ /* 0x000fc80000000800 */
[----:B------:R-:W-:Y:S02]  /*483a0*/  IMAD.MOV R2, RZ, RZ, -R3 ;  /* 0x000000ffff027224 */ /* 0x000fe400078e0a03 */
[----:B------:R-:W-:Y:S02]  /*483b0*/  IMAD R5, R3, UR18, R12 ;  /* 0x0000001203057c24 */ /* 0x000fe4000f8e020c */
[----:B------:R-:W-:Y:S01]  /*483c0*/  IMAD R13, R2, UR5, R13 ;  /* 0x00000005020d7c24 */ /* 0x000fe2000f8e020d */
[----:B------:R-:W-:Y:S01]  /*483d0*/  ULDC UR5, c[0x0][0x610] ;  /* 0x0001840000057ab9 */ /* 0x000fe20000000800 */
[----:B------:R-:W-:Y:S01]  /*483e0*/  LOP3.LUT R2, R11, UR4, RZ, 0xc0, !PT ;  /* 0x000000040b027c12 */ /* 0x000fe2000f8ec0ff */
[----:B------:R-:W-:Y:S01]  /*483f0*/  IMAD R8, R5, UR5, R8 ;  /* 0x0000000505087c24 */ /* 0x000fe2000f8e0208 */
[----:B------:R-:W-:-:S03]  /*48400*/  ULDC UR5, c[0x0][0x600] ;  /* 0x0001800000057ab9 */ /* 0x000fc60000000800 */
[----:B------:R-:W-:-:S05]  /*48410*/  IMAD R13, R13, UR5, R2 ;  /* 0x000000050d0d7c24 */ /* 0x000fca000f8e0202 */
[----:B------:R-:W-:Y:S02]  /*48420*/  SEL R2, R13, R8, !P4 ;  /* 0x000000080d027207 */ /* 0x000fe40006000000 */
[----:B------:R-:W-:-:S07]  /*48430*/  SEL R3, R8, R13, !P4 ;  /* 0x0000000d08037207 */ /* 0x000fce0006000000 */
.L_x_138:
[----:B------:R-:W-:Y:S05]  /*48440*/  BSYNC B1 ;  /* 0x0000000000017941 */ /* 0x000fea0003800000 */
.L_x_137:
[----:B------:R-:W-:-:S13]  /*48450*/  LOP3.LUT P1, RZ, R4, 0xff, RZ, 0xc0, !PT ;  /* 0x000000ff04ff7812 */ /* 0x000fda000782c0ff */
[----:B------:R-:W-:Y:S05]  /*48460*/  @P1 BRA `(.L_x_141) ;  /* 0xfffffff4002c1947 */ /* 0x000fea000383ffff */
[----:B------:R-:W-:Y:S05]  /*48470*/  BSYNC B0 ;  /* 0x0000000000007941 */ /* 0x000fea0003800000 */
.L_x_129:
[----:B------:R-:W-:-:S03]  /*48480*/  UMOV UR5, 0xffffffff ;  /* 0xffffffff00057882 */ /* 0x000fc60000000000 */
[----:B------:R-:W-:Y:S05]  /*48490*/  BRA.DIV UR5, `(.L_x_142) ;  /* 0x0000000605547947 */ /* 0x000fea000b800000 */
[----:B------:R-:W-:-:S13]  /*484a0*/  ELECT P0, URZ, PT ;  /* 0x00000000003f782f */ /* 0x000fda0003800000 */
.L_x_157:
[----:B------:R-:W-:Y:S04]  /*484b0*/  BSSY B0, `(.L_x_143) ;  /* 0x0000037000007945 */ /* 0x000fe80003800000 */
[----:B------:R-:W-:Y:S05]  /*484c0*/  @!P0 BRA `(.L_x_144) ;  /* 0x0000000000d48947 */ /* 0x000fea0003800000 */
[----:B------:R-:W2:Y:S02]  /*484d0*/  LDL R0, [R1+0x780] ;  /* 0x0007800001007983 */ /* 0x000ea40000100800 */
[----:B--2---:R-:W-:-:S13]  /*484e0*/  R2UR UR5, R0 ;  /* 0x00000000000572ca */ /* 0x004fda00000e0000 */
[----:B------:R-:W-:-:S04]  /*484f0*/  ULOP3.LUT UR5, UR5, 0x2, URZ, 0xfc, !UPT ;  /* 0x0000000205057892 */ /* 0x000fc8000f8efc3f */
[----:B------:R-:W-:-:S06]  /*48500*/  UISETP.NE.AND UP0, UPT, UR5, 0x3, UPT ;  /* 0x000000030500788c */ /* 0x000fcc000bf05270 */
[----:B------:R-:W-:-:S13]  /*48510*/  PLOP3.LUT P0, PT, PT, PT, UP0, 0x80, 0x0 ;  /* 0x000000000000781c */ /* 0x000fda0003f0f008 */
[----:B------:R-:W-:Y:S05]  /*48520*/  @!P0 BRA `(.L_x_145) ;  /* 0x0000000000048947 */ /* 0x000fea0003800000 */
[----:B------:R-:W-:Y:S01]  /*48530*/  BPT.TRAP 0x1 ;  /* 0x000000040000795c */ /* 0x000fe20000300000 */
.L_x_145:
[----:B------:R-:W0:Y:S01]  /*48540*/  S2R R3, SR_CgaCtaId ;  /* 0x0000000000037919 */ /* 0x000e220000008800 */
[----:B------:R-:W-:Y:S02]  /*48550*/  MOV R0, 0x400 ;  /* 0x0000040000007802 */ /* 0x000fe40000000f00 */
[----:B------:R-:W-:Y:S02]  /*48560*/  SHF.L.U32 R2, R6, 0x1f, RZ ;  /* 0x0000001f06027819 */ /* 0x000fe400000006ff */
[----:B0-----:R-:W-:-:S05]  /*48570*/  LEA R0, R3, R0, 0x18 ;  /* 0x0000000003007211 */ /* 0x001fca00078ec0ff */
[----:B------:R-:W-:-:S04]  /*48580*/  VIADD R0, R0, 0x28 ;  /* 0x0000002800007836 */ /* 0x000fc80000000000 */
[----:B------:R-:W-:-:S04]  /*48590*/  IMAD R3, R7, 0x8, R0 ;  /* 0x0000000807037824 */ /* 0x000fc800078e0200 */
[----:B------:R-:W0:Y:S02]  /*485a0*/  SYNCS.PHASECHK.TRANS64.TRYWAIT P0, [R3+URZ], R2 ;  /* 0x00000002030075a7 */ /* 0x000e24000800017f */
[----:B0-----:R-:W-:Y:S05]  /*485b0*/  @!P0 BRA `(.L_x_146) ;  /* 0x0000000400308947 */ /* 0x001fea0003800000 */
.L_x_158:
[----:B------:R-:W-:-:S05]  /*485c0*/  VIADD R7, R7, 0x1 ;  /* 0x0000000107077836 */ /* 0x000fca0000000000 */
[----:B------:R-:W-:-:S04]  /*485d0*/  ISETP.NE.AND P0, PT, R7, 0x5, PT ;  /* 0x000000050700780c */ /* 0x000fc80003f05270 */
[----:B0-----:R-:W-:Y:S02]  /*485e0*/  SEL R3, RZ, 0x1, P0 ;  /* 0x00000001ff037807 */ /* 0x001fe40000000000 */
[----:B------:R-:W-:Y:S02]  /*485f0*/  SEL R7, R7, RZ, P0 ;  /* 0x000000ff07077207 */ /* 0x000fe40000000000 */
[----:B------:R-:W-:-:S03]  /*48600*/  LOP3.LUT R6, R6, R3, RZ, 0x3c, !PT ;  /* 0x0000000306067212 */ /* 0x000fc600078e3cff */
[----:B------:R-:W-:Y:S01]  /*48610*/  IMAD R3, R7, 0x8, R0 ;  /* 0x0000000807037824 */ /* 0x000fe200078e0200 */
[----:B------:R-:W-:-:S04]  /*48620*/  SHF.L.U32 R2, R6, 0x1f, RZ ;  /* 0x0000001f06027819 */ /* 0x000fc800000006ff */
[----:B------:R-:W0:Y:S02]  /*48630*/  SYNCS.PHASECHK.TRANS64.TRYWAIT P0, [R3+URZ], R2 ;  /* 0x00000002030075a7 */ /* 0x000e24000800017f */
[----:B0-----:R-:W-:Y:S05]  /*48640*/  @!P0 BRA `(.L_x_147) ;  /* 0x0000000400208947 */ /* 0x001fea0003800000 */
.L_x_159:
[----:B0-----:R-:W-:-:S05]  /*48650*/  VIADD R2, R7, 0x1 ;  /* 0x0000000107027836 */ /* 0x001fca0000000000 */
[----:B------:R-:W-:-:S04]  /*48660*/  ISETP.NE.AND P0, PT, R2, 0x5, PT ;  /* 0x000000050200780c */ /* 0x000fc80003f05270 */
[----:B------:R-:W-:Y:S02]  /*48670*/  SEL R3, RZ, 0x1, P0 ;  /* 0x00000001ff037807 */ /* 0x000fe40000000000 */
[----:B------:R-:W-:Y:S02]  /*48680*/  SEL R5, R2, RZ, P0 ;  /* 0x000000ff02057207 */ /* 0x000fe40000000000 */
[----:B------:R-:W-:-:S03]  /*48690*/  LOP3.LUT R6, R6, R3, RZ, 0x3c, !PT ;  /* 0x0000000306067212 */ /* 0x000fc600078e3cff */
[----:B------:R-:W-:Y:S01]  /*486a0*/  IMAD R3, R5, 0x8, R0 ;  /* 0x0000000805037824 */ /* 0x000fe200078e0200 */
[----:B------:R-:W-:-:S04]  /*486b0*/  SHF.L.U32 R2, R6, 0x1f, RZ ;  /* 0x0000001f06027819 */ /* 0x000fc800000006ff */
[----:B------:R-:W0:Y:S02]  /*486c0*/  SYNCS.PHASECHK.TRANS64.TRYWAIT P0, [R3+URZ], R2 ;  /* 0x00000002030075a7 */ /* 0x000e24000800017f */
[----:B0-----:R-:W-:Y:S05]  /*486d0*/  @!P0 BRA `(.L_x_148) ;  /* 0x0000000400108947 */ /* 0x001fea0003800000 */
.L_x_160:
        /* <DEDUP_REMOVED lines=9> */
.L_x_161:
[----:B0-----:R-:W-:-:S05]  /*48770*/  VIADD R2, R5, 0x1 ;  /* 0x0000000105027836 */ /* 0x001fca0000000000 */
[----:B------:R-:W-:-:S04]  /*48780*/  ISETP.NE.AND P0, PT, R2, 0x5, PT ;  /* 0x000000050200780c */ /* 0x000fc80003f05270 */
[----:B------:R-:W-:Y:S02]  /*48790*/  SEL R4, RZ, 0x1, P0 ;  /* 0x00000001ff047807 */ /* 0x000fe40000000000 */
[----:B------:R-:W-:Y:S02]  /*487a0*/  SEL R3, R2, RZ, P0 ;  /* 0x000000ff02037207 */ /* 0x000fe40000000000 */
[----:B------:R-:W-:-:S03]  /*487b0*/  LOP3.LUT R4, R7, R4, RZ, 0x3c, !PT ;  /* 0x0000000407047212 */ /* 0x000fc600078e3cff */
[----:B------:R-:W-:Y:S01]  /*487c0*/  IMAD R3, R3, 0x8, R0 ;  /* 0x0000000803037824 */ /* 0x000fe200078e0200 */
[----:B------:R-:W-:-:S07]  /*487d0*/  SHF.L.U32 R0, R4, 0x1f, RZ ;  /* 0x0000001f04007819 */ /* 0x000fce00000006ff */
.L_x_150:
[----:B0-----:R0:W1:Y:S02]  /*487e0*/  SYNCS.PHASECHK.TRANS64.TRYWAIT P0, [R3+URZ], R0 ;  /* 0x00000000030075a7 */ /* 0x001064000800017f */
[----:B-1----:R-:W-:Y:S05]  /*487f0*/  @!P0 NANOSLEEP.SYNCS 0x989680 ;  /* 0x009896800000895d */ /* 0x002fea0003900000 */
[----:B------:R-:W1:Y:S02]  /*48800*/  @!P0 SYNCS.PHASECHK.TRANS64 P0, [R3+URZ], R0 ;  /* 0x00000000030085a7 */ /* 0x000e64000800007f */
[----:B-1----:R-:W-:Y:S05]  /*48810*/  @!P0 BRA `(.L_x_150) ;  /* 0xfffffffc00f08947 */ /* 0x002fea000383ffff */
.L_x_144:
[----:B------:R-:W-:Y:S05]  /*48820*/  BSYNC B0 ;  /* 0x0000000000007941 */ /* 0x000fea0003800000 */
.L_x_143:
[----:B------:R-:W-:Y:S05]  /*48830*/  EXIT ;  /* 0x000000000000794d */ /* 0x000fea0003800000 */
.L_x_17:
[----:B-1----:R-:W-:-:S04]  /*48840*/  IMAD.U32 R6, RZ, RZ, UR7 ;  /* 0x00000007ff067e24 */ /* 0x002fc8000f8e00ff */
[----:B------:R1:W3:Y:S03]  /*48850*/  SYNCS.PHASECHK.TRANS64.TRYWAIT P0, [R6+URZ], R5 ;  /* 0x00000005060075a7 */ /* 0x0002e6000800017f */
[----:B---3--:R-:W-:Y:S05]  /*48860*/  @!P0 NANOSLEEP.SYNCS 0x989680 ;  /* 0x009896800000895d */ /* 0x008fea0003900000 */
[----:B------:R-:W3:Y:S02]  /*48870*/  @!P0 SYNCS.PHASECHK.TRANS64 P0, [R6+URZ], R5 ;  /* 0x00000005060085a7 */ /* 0x000ee4000800007f */
[----:B---3--:R-:W-:Y:S05]  /*48880*/  @!P0 BRA `(.L_x_17) ;  /* 0xfffffffc00ec8947 */ /* 0x008fea000383ffff */
[----:B------:R-:W-:Y:S05]  /*48890*/  BRA `(.L_x_16) ;  /* 0xfffffbb0004c7947 */ /* 0x000fea000383ffff */
.L_x_23:
[----:B-----5:R1:W-:Y:S02]  /*488a0*/  STL [R1+0x798], R0 ;  /* 0x0007980001007387 */ /* 0x0203e40000100800 */
[----:B-1----:R-:W-:-:S04]  /*488b0*/  IMAD.U32 R0, RZ, RZ, UR9 ;  /* 0x00000009ff007e24 */ /* 0x002fc8000f8e00ff */
[----:B------:R1:W2:Y:S03]  /*488c0*/  SYNCS.PHASECHK.TRANS64.TRYWAIT P0, [R0+URZ], R7 ;  /* 0x00000007000075a7 */ /* 0x0002a6000800017f */
[----:B--2---:R-:W-:Y:S05]  /*488d0*/  @!P0 NANOSLEEP.SYNCS 0x989680 ;  /* 0x009896800000895d */ /* 0x004fea0003900000 */
[----:B------:R1:W2:Y:S02]  /*488e0*/  @!P0 SYNCS.PHASECHK.TRANS64 P0, [R0+URZ], R7 ;  /* 0x00000007000085a7 */ /* 0x0002a4000800007f */
[----:B-1----:R1:W5:Y:S02]  /*488f0*/  LDL.LU R0, [R1+0x798] ;  /* 0x0007980001007983 */ /* 0x0023640000300800 */
[----:B-12---:R-:W-:Y:S05]  /*48900*/  @!P0 BRA `(.L_x_23) ;  /* 0xfffffffc00e48947 */ /* 0x006fea000383ffff */
[----:B------:R-:W-:Y:S05]  /*48910*/  BRA `(.L_x_22) ;  /* 0xfffffc4000507947 */ /* 0x000fea000383ffff */
.L_x_130:
[----:B------:R-:W-:Y:S01]  /*48920*/  BSSY B1, `(.L_x_151) ;  /* 0x0000006000017945 */ /* 0x000fe20003800000 */
[----:B------:R-:W-:-:S07]  /*48930*/  IMAD.MOV.U32 R4, RZ, RZ, -0x1 ;  /* 0xffffffffff047424 */ /* 0x000fce00078e00ff */
[----:B------:R-:W-:Y:S05]  /*48940*/  WARPSYNC.COLLECTIVE R4, `(.L_x_152) ;  /* 0x00000000040c7348 */ /* 0x000fea0003c00000 */
[----:B------:R-:W-:Y:S02]  /*48950*/  ELECT P1, UR62, PT ;  /* 0x00000000003e782f */ /* 0x000fe40003820000 */
[----:B------:R-:W-:Y:S01]  /*48960*/  MOV R4, UR62 ;  /* 0x0000003e00047c02 */ /* 0x000fe20008000f00 */
[----:B------:R-:W-:Y:S10]  /*48970*/  ENDCOLLECTIVE ;  /* 0x000000000000791b */ /* 0x000ff40003800000 */
.L_x_152:
[----:B------:R-:W-:Y:S05]  /*48980*/  BSYNC B1 ;  /* 0x0000000000017941 */ /* 0x000fea0003800000 */
.L_x_151:
[----:B------:R-:W-:Y:S05]  /*48990*/  BRA `(.L_x_153) ;  /* 0xffffffec00ec7947 */ /* 0x000fea000383ffff */
.L_x_133:
[----:B0-----:R0:W1:Y:S02]  /*489a0*/  SYNCS.PHASECHK.TRANS64.TRYWAIT P1, [R11+URZ+0x28], R12 ;  /* 0x0000280c0b0075a7 */ /* 0x001064000802017f */
[----:B-1----:R-:W-:Y:S05]  /*489b0*/  @!P1 NANOSLEEP.SYNCS 0x989680 ;  /* 0x009896800000995d */ /* 0x002fea0003900000 */
[----:B------:R-:W1:Y:S02]  /*489c0*/  @!P1 SYNCS.PHASECHK.TRANS64 P1, [R11+URZ+0x28], R12 ;  /* 0x0000280c0b0095a7 */ /* 0x000e64000802007f */
[----:B-1----:R-:W-:Y:S05]  /*489d0*/  @!P1 BRA `(.L_x_133) ;  /* 0xfffffffc00f09947 */ /* 0x002fea000383ffff */
[----:B------:R-:W-:Y:S05]  /*489e0*/  BRA `(.L_x_154) ;  /* 0xfffffff000207947 */ /* 0x000fea000383ffff */
.L_x_142:
[----:B------:R-:W-:Y:S01]  /*489f0*/  BSSY B0, `(.L_x_155) ;  /* 0x0000006000007945 */ /* 0x000fe20003800000 */
[----:B------:R-:W-:-:S07]  /*48a00*/  IMAD.MOV.U32 R4, RZ, RZ, -0x1 ;  /* 0xffffffffff047424 */ /* 0x000fce00078e00ff */
[----:B------:R-:W-:Y:S05]  /*48a10*/  WARPSYNC.COLLECTIVE R4, `(.L_x_156) ;  /* 0x00000000040c7348 */ /* 0x000fea0003c00000 */
[----:B------:R-:W-:Y:S02]  /*48a20*/  ELECT P1, UR62, PT ;  /* 0x00000000003e782f */ /* 0x000fe40003820000 */
[----:B------:R-:W-:Y:S01]  /*48a30*/  MOV R4, UR62 ;  /* 0x0000003e00047c02 */ /* 0x000fe20008000f00 */
[----:B------:R-:W-:Y:S10]  /*48a40*/  ENDCOLLECTIVE ;  /* 0x000000000000791b */ /* 0x000ff40003800000 */
.L_x_156:
[----:B------:R-:W-:Y:S05]  /*48a50*/  BSYNC B0 ;  /* 0x0000000000007941 */ /* 0x000fea0003800000 */
.L_x_155:
[----:B------:R-:W-:Y:S01]  /*48a60*/  PLOP3.LUT P0, PT, P1, PT, PT, 0x80, 0x0 ;  /* 0x000000000000781c */ /* 0x000fe20000f0f070 */
[----:B------:R-:W-:-:S12]  /*48a70*/  BRA `(.L_x_157) ;  /* 0xfffffff8008c7947 */ /* 0x000fd8000383ffff */
.L_x_146:
[----:B0-----:R0:W1:Y:S02]  /*48a80*/  SYNCS.PHASECHK.TRANS64.TRYWAIT P0, [R3+URZ], R2 ;  /* 0x00000002030075a7 */ /* 0x001064000800017f */
[----:B-1----:R-:W-:Y:S05]  /*48a90*/  @!P0 NANOSLEEP.SYNCS 0x989680 ;  /* 0x009896800000895d */ /* 0x002fea0003900000 */
[----:B------:R-:W1:Y:S02]  /*48aa0*/  @!P0 SYNCS.PHASECHK.TRANS64 P0, [R3+URZ], R2 ;  /* 0x00000002030085a7 */ /* 0x000e64000800007f */
[----:B-1----:R-:W-:Y:S05]  /*48ab0*/  @!P0 BRA `(.L_x_146) ;  /* 0xfffffffc00f08947 */ /* 0x002fea000383ffff */
[----:B------:R-:W-:Y:S05]  /*48ac0*/  BRA `(.L_x_158) ;  /* 0xfffffff800bc7947 */ /* 0x000fea000383ffff */
.L_x_147:
[----:B0-----:R0:W1:Y:S02]  /*48ad0*/  SYNCS.PHASECHK.TRANS64.TRYWAIT P0, [R3+URZ], R2 ;  /* 0x00000002030075a7 */ /* 0x001064000800017f */
[----:B-1----:R-:W-:Y:S05]  /*48ae0*/  @!P0 NANOSLEEP.SYNCS 0x989680 ;  /* 0x009896800000895d */ /* 0x002fea0003900000 */
[----:B------:R-:W1:Y:S02]  /*48af0*/  @!P0 SYNCS.PHASECHK.TRANS64 P0, [R3+URZ], R2 ;  /* 0x00000002030085a7 */ /* 0x000e64000800007f */
[----:B-1----:R-:W-:Y:S05]  /*48b00*/  @!P0 BRA `(.L_x_147) ;  /* 0xfffffffc00f08947 */ /* 0x002fea000383ffff */
[----:B------:R-:W-:Y:S05]  /*48b10*/  BRA `(.L_x_159) ;  /* 0xfffffff800cc7947 */ /* 0x000fea000383ffff */
.L_x_148:
[----:B0-----:R0:W1:Y:S02]  /*48b20*/  SYNCS.PHASECHK.TRANS64.TRYWAIT P0, [R3+URZ], R2 ;  /* 0x00000002030075a7 */ /* 0x001064000800017f */
[----:B-1----:R-:W-:Y:S05]  /*48b30*/  @!P0 NANOSLEEP.SYNCS 0x989680 ;  /* 0x009896800000895d */ /* 0x002fea0003900000 */
[----:B------:R-:W1:Y:S02]  /*48b40*/  @!P0 SYNCS.PHASECHK.TRANS64 P0, [R3+URZ], R2 ;  /* 0x00000002030085a7 */ /* 0x000e64000800007f */
[----:B-1----:R-:W-:Y:S05]  /*48b50*/  @!P0 BRA `(.L_x_148) ;  /* 0xfffffffc00f08947 */ /* 0x002fea000383ffff */
[----:B------:R-:W-:Y:S05]  /*48b60*/  BRA `(.L_x_160) ;  /* 0xfffffff800dc7947 */ /* 0x000fea000383ffff */
.L_x_149:
[----:B0-----:R0:W1:Y:S02]  /*48b70*/  SYNCS.PHASECHK.TRANS64.TRYWAIT P0, [R3+URZ], R2 ;  /* 0x00000002030075a7 */ /* 0x001064000800017f */
[----:B-1----:R-:W-:Y:S05]  /*48b80*/  @!P0 NANOSLEEP.SYNCS 0x989680 ;  /* 0x009896800000895d */ /* 0x002fea0003900000 */
[----:B------:R-:W1:Y:S02]  /*48b90*/  @!P0 SYNCS.PHASECHK.TRANS64 P0, [R3+URZ], R2 ;  /* 0x00000002030085a7 */ /* 0x000e64000800007f */
[----:B-1----:R-:W-:Y:S05]  /*48ba0*/  @!P0 BRA `(.L_x_149) ;  /* 0xfffffffc00f08947 */ /* 0x002fea000383ffff */
[----:B------:R-:W-:Y:S05]  /*48bb0*/  BRA `(.L_x_161) ;  /* 0xfffffff800ec7947 */ /* 0x000fea000383ffff */
.L_x_162:
[----:B------:R-:W-:-:S00]  /*48bc0*/  BRA `(.L_x_162) ;  /* 0xfffffffc00fc7947 */ /* 0x000fc0000383ffff */
[----:B------:R-:W-:-:S00]  /*48bd0*/  NOP ;  /* 0x0000000000007918 */ /* 0x000fc00000000000 */
        /* <DEDUP_REMOVED lines=10> */
.L_x_163:


//--------------------- .nv.shared._ZN7cutlass13device_kernelINS_4gemm6kernel13GemmUniversalIN4cute5tupleIJiiiiEEENS1_10collective13CollectiveMmaINS1_37MainloopSm90TmaGmmaWarpSpecializedFP8ILi5ENS5_IJNS4_1CILi1EEESB_SB_EEENS1_35KernelTmaWarpSpecializedCooperativeEEENS5_IJNSA_ILi512EEENSA_ILi176EEENSA_ILi64EEEEEENS_12float_e4m3_tENS5_IJlSB_lEEESJ_SK_NS4_8TiledMMAINS4_8MMA_AtomIJNS4_4SM904GMMA30MMA_64x16x32_F32E4M3E4M3_SS_TNILNSO_7ScaleInE1ELSQ_1EEEEEENS4_6LayoutINS5_IJNSA_ILi2EEESB_SB_EEENS5_IJSB_NSA_ILi0EEESW_EEEEENS5_IJNS4_10UnderscoreESZ_SZ_EEEEENS4_13SM90_TMA_LOADENS4_14ComposedLayoutINS4_7SwizzleILi2ELi4ELi3EEENS4_18smem_ptr_flag_bitsILi8EEENST_INS5_IJNSA_ILi8EEESH_EEENS5_IJSH_SB_EEEEEEEvNS4_8identityES12_S1C_vS1D_EENS_8epilogue10collective6detail29Sm90TmaWarpSpecializedAdapterINS1G_15DefaultEpilogueISJ_SK_SK_NS1F_6thread17LinearCombinationISJ_Li1EffLNS1K_9ScaleType4KindE0ELNS_15FloatRoundStyleE2ESJ_EENS1_15EpilogueDefaultEEEEEvvEEEEvNT_6ParamsE --------------------------
	.section	.nv.shared._ZN7cutlass13device_kernelINS_4gemm6kernel13GemmUniversalIN4cute5tupleIJiiiiEEENS1_10collective13CollectiveMmaINS1_37MainloopSm90TmaGmmaWarpSpecializedFP8ILi5ENS5_IJNS4_1CILi1EEESB_SB_EEENS1_35KernelTmaWarpSpecializedCooperativeEEENS5_IJNSA_ILi512EEENSA_ILi176EEENSA_ILi64EEEEEENS_12float_e4m3_tENS5_IJlSB_lEEESJ_SK_NS4_8TiledMMAINS4_8MMA_AtomIJNS4_4SM904GMMA30MMA_64x16x32_F32E4M3E4M3_SS_TNILNSO_7ScaleInE1ELSQ_1EEEEEENS4_6LayoutINS5_IJNSA_ILi2EEESB_SB_EEENS5_IJSB_NSA_ILi0EEESW_EEEEENS5_IJNS4_10UnderscoreESZ_SZ_EEEEENS4_13SM90_TMA_LOADENS4_14ComposedLayoutINS4_7SwizzleILi2ELi4ELi3EEENS4_18smem_ptr_flag_bitsILi8EEENST_INS5_IJNSA_ILi8EEESH_EEENS5_IJSH_SB_EEEEEEEvNS4_8identityES12_S1C_vS1D_EENS_8epilogue10collective6detail29Sm90TmaWarpSpecializedAdapterINS1G_15DefaultEpilogueISJ_SK_SK_NS1F_6thread17LinearCombinationISJ_Li1EffLNS1K_9ScaleType4KindE0ELNS_15FloatRoundStyleE2ESJ_EENS1_15EpilogueDefaultEEEEEvvEEEEvNT_6ParamsE,"aw",@nobits
	.sectionflags	@""
	.align	16
	.zero		1024


//--------------------- .nv.shared.reserved.0     --------------------------
	.section	.nv.shared.reserved.0,"aw",@nobits
	.weak		__nv_reservedSMEM_offset_0_alias
	.size		__nv_reservedSMEM_offset_0_alias, 0, 0
	.other		__nv_reservedSMEM_offset_0_alias,@"STO_CUDA_RESERVED_SHARED STV_DEFAULT"
__nv_reservedSMEM_offset_0_alias:
	.zero		0


//--------------------- .nv.global                --------------------------
	.section	.nv.global,"aw",@nobits
.nv.global:
	.type		_ZN40_INTERNAL_79e60be4_4_k_cu_cf46d651_115964cute1_E,@object
	.size		_ZN40_INTERNAL_79e60be4_4_k_cu_cf46d651_115964cute1_E,(_ZN40_INTERNAL_79e60be4_4_k_cu_cf46d651_115964cuda3std3__45__cpo6cbeginE - _ZN40_INTERNAL_79e60be4_4_k_cu_cf46d651_115964cute1_E)
_ZN40_INTERNAL_79e60be4_4_k_cu_cf46d651_115964cute1_E:
	.zero		1
	.type		_ZN40_INTERNAL_79e60be4_4_k_cu_cf46d651_115964cuda3std3__45__cpo6cbeginE,@object
	.size		_ZN40_INTERNAL_79e60be4_4_k_cu_cf46d651_115964cuda3std3__45__cpo6cbeginE,(_ZN40_INTERNAL_79e60be4_4_k_cu_cf46d651_115964cuda3std3__48in_placeE - _ZN40_INTERNAL_79e60be4_4_k_cu_cf46d651_115964cuda3std3__45__cpo6cbeginE)
_ZN40_INTERNAL_79e60be4_4_k_cu_cf46d651_115964cuda3std3__45__cpo6cbeginE:
	.zero		1
	.type		_ZN40_INTERNAL_79e60be4_4_k_cu_cf46d651_115964cuda3std3__48in_placeE,@object
	.size		_ZN40_INTERNAL_79e60be4_4_k_cu_cf46d651_115964cuda3std3__48in_placeE,(_ZN40_INTERNAL_79e60be4_4_k_cu_cf46d651_115964cuda3std6ranges3__45__cpo9iter_moveE - _ZN40_INTERNAL_79e60be4_4_k_cu_cf46d651_115964cuda3std3__48in_placeE)
_ZN40_INTERNAL_79e60be4_4_k_cu_cf46d651_115964cuda3std3__48in_placeE:
	.zero		1
	.type		_ZN40_INTERNAL_79e60be4_4_k_cu_cf46d651_115964cuda3std6ranges3__45__cpo9iter_moveE,@object
	.size		_ZN40_INTERNAL_79e60be4_4_k_cu_cf46d651_115964cuda3std6ranges3__45__cpo9iter_moveE,(_ZN40_INTERNAL_79e60be4_4_k_cu_cf46d651_115964cuda3std3__45__cpo5beginE - _ZN40_INTERNAL_79e60be4_4_k_cu_cf46d651_115964cuda3std6ranges3__45__cpo9iter_moveE)
_ZN40_INTERNAL_79e60be4_4_k_cu_cf46d651_115964cuda3std6ranges3__45__cpo9iter_moveE:
	.zero		1
	.type		_ZN40_INTERNAL_79e60be4_4_k_cu_cf46d651_115964cuda3std3__45__cpo5beginE,@object
	.size		_ZN40_INTERNAL_79e60be4_4_k_cu_cf46d651_115964cuda3std3__45__cpo5beginE,(_ZN40_INTERNAL_79e60be4_4_k_cu_cf46d651_115964cuda3std3__442_GLOBAL__N__79e60be4_4_k_cu_cf46d651_115966ignoreE - _ZN40_INTERNAL_79e60be4_4_k_cu_cf46d651_115964cuda3std3__45__cpo5beginE)
_ZN40_INTERNAL_79e60be4_4_k_cu_cf46d651_115964cuda3std3__45__cpo5beginE:
	.zero		1
	.type		_ZN40_INTERNAL_79e60be4_4_k_cu_cf46d651_115964cuda3std3__442_GLOBAL__N__79e60be4_4_k_cu_cf46d651_115966ignoreE,@object
	.size		_ZN40_INTERNAL_79e60be4_4_k_cu_cf46d651_115964cuda3std3__442_GLOBAL__N__79e60be4_4_k_cu_cf46d651_115966ignoreE,(_ZN40_INTERNAL_79e60be4_4_k_cu_cf46d651_115964cute7productE - _ZN40_INTERNAL_79e60be4_4_k_cu_cf46d651_115964cuda3std3__442_GLOBAL__N__79e60be4_4_k_cu_cf46d651_115966ignoreE)
_ZN40_INTERNAL_79e60be4_4_k_cu_cf46d651_115964cuda3std3__442_GLOBAL__N__79e60be4_4_k_cu_cf46d651_115966ignoreE:
	.zero		1
	.type		_ZN40_INTERNAL_79e60be4_4_k_cu_cf46d651_115964cute7productE,@object
	.size		_ZN40_INTERNAL_79e60be4_4_k_cu_cf46d651_115964cute7productE,(_ZN40_INTERNAL_79e60be4_4_k_cu_cf46d651_115964cuda3std3__45__cpo3endE - _ZN40_INTERNAL_79e60be4_4_k_cu_cf46d651_115964cute7productE)
_ZN40_INTERNAL_79e60be4_4_k_cu_cf46d651_115964cute7productE:
	.zero		1
	.type		_ZN40_INTERNAL_79e60be4_4_k_cu_cf46d651_115964cuda3std3__45__cpo3endE,@object
	.size		_ZN40_INTERNAL_79e60be4_4_k_cu_cf46d651_115964cuda3std3__45__cpo3endE,(_ZN40_INTERNAL_79e60be4_4_k_cu_cf46d651_115964cuda3std3__419piecewise_constructE - _ZN40_INTERNAL_79e60be4_4_k_cu_cf46d651_115964cuda3std3__45__cpo3endE)
_ZN40_INTERNAL_79e60be4_4_k_cu_cf46d651_115964cuda3std3__45__cpo3endE:
	.zero		1
	.type		_ZN40_INTERNAL_79e60be4_4_k_cu_cf46d651_115964cuda3std3__419piecewise_constructE,@object
	.size		_ZN40_INTERNAL_79e60be4_4_k_cu_cf46d651_115964cuda3std3__419piecewise_constructE,(_ZN40_INTERNAL_79e60be4_4_k_cu_cf46d651_115964cuda3std3__45__cpo4cendE - _ZN40_INTERNAL_79e60be4_4_k_cu_cf46d651_115964cuda3std3__419piecewise_constructE)
_ZN40_INTERNAL_79e60be4_4_k_cu_cf46d651_115964cuda3std3__419piecewise_constructE:
	.zero		1
	.type		_ZN40_INTERNAL_79e60be4_4_k_cu_cf46d651_115964cuda3std3__45__cpo4cendE,@object
	.size		_ZN40_INTERNAL_79e60be4_4_k_cu_cf46d651_115964cuda3std3__45__cpo4cendE,(_ZN40_INTERNAL_79e60be4_4_k_cu_cf46d651_115964cuda3std6ranges3__45__cpo4swapE - _ZN40_INTERNAL_79e60be4_4_k_cu_cf46d651_115964cuda3std3__45__cpo4cendE)
_ZN40_INTERNAL_79e60be4_4_k_cu_cf46d651_115964cuda3std3__45__cpo4cendE:
	.zero		1
	.type		_ZN40_INTERNAL_79e60be4_4_k_cu_cf46d651_115964cuda3std6ranges3__45__cpo4swapE,@object
	.size		_ZN40_INTERNAL_79e60be4_4_k_cu_cf46d651_115964cuda3std6ranges3__45__cpo4swapE,(.L_7 - _ZN40_INTERNAL_79e60be4_4_k_cu_cf46d651_115964cuda3std6ranges3__45__cpo4swapE)
_ZN40_INTERNAL_79e60be4_4_k_cu_cf46d651_115964cuda3std6ranges3__45__cpo4swapE:
	.zero		1
.L_7:


//--------------------- .nv.constant0._ZN7cutlass13device_kernelINS_4gemm6kernel13GemmUniversalIN4cute5tupleIJiiiiEEENS1_10collective13CollectiveMmaINS1_37MainloopSm90TmaGmmaWarpSpecializedFP8ILi5ENS5_IJNS4_1CILi1EEESB_SB_EEENS1_35KernelTmaWarpSpecializedCooperativeEEENS5_IJNSA_ILi512EEENSA_ILi176EEENSA_ILi64EEEEEENS_12float_e4m3_tENS5_IJlSB_lEEESJ_SK_NS4_8TiledMMAINS4_8MMA_AtomIJNS4_4SM904GMMA30MMA_64x16x32_F32E4M3E4M3_SS_TNILNSO_7ScaleInE1ELSQ_1EEEEEENS4_6LayoutINS5_IJNSA_ILi2EEESB_SB_EEENS5_IJSB_NSA_ILi0EEESW_EEEEENS5_IJNS4_10UnderscoreESZ_SZ_EEEEENS4_13SM90_TMA_LOADENS4_14ComposedLayoutINS4_7SwizzleILi2ELi4ELi3EEENS4_18smem_ptr_flag_bitsILi8EEENST_INS5_IJNSA_ILi8EEESH_EEENS5_IJSH_SB_EEEEEEEvNS4_8identityES12_S1C_vS1D_EENS_8epilogue10collective6detail29Sm90TmaWarpSpecializedAdapterINS1G_15DefaultEpilogueISJ_SK_SK_NS1F_6thread17LinearCombinationISJ_Li1EffLNS1K_9ScaleType4KindE0ELNS_15FloatRoundStyleE2ESJ_EENS1_15EpilogueDefaultEEEEEvvEEEEvNT_6ParamsE --------------------------
	.section	.nv.constant0._ZN7cutlass13device_kernelINS_4gemm6kernel13GemmUniversalIN4cute5tupleIJiiiiEEENS1_10collective13CollectiveMmaINS1_37MainloopSm90TmaGmmaWarpSpecializedFP8ILi5ENS5_IJNS4_1CILi1EEESB_SB_EEENS1_35KernelTmaWarpSpecializedCooperativeEEENS5_IJNSA_ILi512EEENSA_ILi176EEENSA_ILi64EEEEEENS_12float_e4m3_tENS5_IJlSB_lEEESJ_SK_NS4_8TiledMMAINS4_8MMA_AtomIJNS4_4SM904GMMA30MMA_64x16x32_F32E4M3E4M3_SS_TNILNSO_7ScaleInE1ELSQ_1EEEEEENS4_6LayoutINS5_IJNSA_ILi2EEESB_SB_EEENS5_IJSB_NSA_ILi0EEESW_EEEEENS5_IJNS4_10UnderscoreESZ_SZ_EEEEENS4_13SM90_TMA_LOADENS4_14ComposedLayoutINS4_7SwizzleILi2ELi4ELi3EEENS4_18smem_ptr_flag_bitsILi8EEENST_INS5_IJNSA_ILi8EEESH_EEENS5_IJSH_SB_EEEEEEEvNS4_8identityES12_S1C_vS1D_EENS_8epilogue10collective6detail29Sm90TmaWarpSpecializedAdapterINS1G_15DefaultEpilogueISJ_SK_SK_NS1F_6thread17LinearCombinationISJ_Li1EffLNS1K_9ScaleType4KindE0ELNS_15FloatRoundStyleE2ESJ_EENS1_15EpilogueDefaultEEEEEvvEEEEvNT_6ParamsE,"a",@progbits
	.sectionflags	@""
	.align	4
.nv.constant0._ZN7cutlass13device_kernelINS_4gemm6kernel13GemmUniversalIN4cute5tupleIJiiiiEEENS1_10collective13CollectiveMmaINS1_37MainloopSm90TmaGmmaWarpSpecializedFP8ILi5ENS5_IJNS4_1CILi1EEESB_SB_EEENS1_35KernelTmaWarpSpecializedCooperativeEEENS5_IJNSA_ILi512EEENSA_ILi176EEENSA_ILi64EEEEEENS_12float_e4m3_tENS5_IJlSB_lEEESJ_SK_NS4_8TiledMMAINS4_8MMA_AtomIJNS4_4SM904GMMA30MMA_64x16x32_F32E4M3E4M3_SS_TNILNSO_7ScaleInE1ELSQ_1EEEEEENS4_6LayoutINS5_IJNSA_ILi2EEESB_SB_EEENS5_IJSB_NSA_ILi0EEESW_EEEEENS5_IJNS4_10UnderscoreESZ_SZ_EEEEENS4_13SM90_TMA_LOADENS4_14ComposedLayoutINS4_7SwizzleILi2ELi4ELi3EEENS4_18smem_ptr_flag_bitsILi8EEENST_INS5_IJNSA_ILi8EEESH_EEENS5_IJSH_SB_EEEEEEEvNS4_8identityES12_S1C_vS1D_EENS_8epilogue10collective6detail29Sm90TmaWarpSpecializedAdapterINS1G_15DefaultEpilogueISJ_SK_SK_NS1F_6thread17LinearCombinationISJ_Li1EffLNS1K_9ScaleType4KindE0ELNS_15FloatRoundStyleE2ESJ_EENS1_15EpilogueDefaultEEEEEvvEEEEvNT_6ParamsE:
	.zero		1664


//--------------------- SYMBOLS --------------------------

	.type		.nv.reservedSmem.offset0,@object
	.size		.nv.reservedSmem.offset0,0x4
